def matmul_kernel(
    a_ptr,
    b_ptr,
    c_ptr,
    M,
    N,
    K,
    stride_am,
    stride_ak,
    stride_bk,
    stride_bn,
    stride_cm,
    stride_cn,
    BLOCK_M: tl.constexpr,
    BLOCK_N: tl.constexpr,
    BLOCK_K: tl.constexpr,
    GROUP_M: tl.constexpr,
):
    pid = tl.program_id(axis=0)
    num_pid_m = tl.cdiv(M, BLOCK_M)
    num_pid_n = tl.cdiv(N, BLOCK_N)
    num_pid_in_group = GROUP_M * num_pid_n
    group_id = pid // num_pid_in_group
    first_pid_m = group_id * GROUP_M
    group_size_m = min(num_pid_m - first_pid_m, GROUP_M)
    pid_m = first_pid_m + ((pid % num_pid_in_group) % group_size_m)
    pid_n = (pid % num_pid_in_group) // group_size_m

    offs_am = (pid_m * BLOCK_M + tl.arange(0, BLOCK_M)) % M
    offs_bn = (pid_n * BLOCK_N + tl.arange(0, BLOCK_N)) % N
    offs_k = tl.arange(0, BLOCK_K)
    a_ptrs = a_ptr + offs_am[:, None] * stride_am + offs_k[None, :] * stride_ak
    b_ptrs = b_ptr + offs_k[:, None] * stride_bk + offs_bn[None, :] * stride_bn

    acc = tl.zeros((BLOCK_M, BLOCK_N), dtype=tl.float32)
    for kk in range(0, tl.cdiv(K, BLOCK_K)):
        a = tl.load(a_ptrs, mask=offs_k[None, :] < K - kk * BLOCK_K, other=0.0)
        b = tl.load(b_ptrs, mask=offs_k[:, None] < K - kk * BLOCK_K, other=0.0)
        acc = tl.dot(a, b, acc)
        a_ptrs += BLOCK_K * stride_ak
        b_ptrs += BLOCK_K * stride_bk

    c = acc.to(c_ptr.dtype.element_ty)
    offs_cm = pid_m * BLOCK_M + tl.arange(0, BLOCK_M)
    offs_cn = pid_n * BLOCK_N + tl.arange(0, BLOCK_N)
    c_ptrs = c_ptr + offs_cm[:, None] * stride_cm + offs_cn[None, :] * stride_cn
    mask = (offs_cm[:, None] < M) & (offs_cn[None, :] < N)
    tl.store(c_ptrs, c, mask=mask)

# config = {"BLOCK_K": 32, "BLOCK_M": 256, "BLOCK_N": 32, "GROUP_M": 8, "arch": "sm_90", "dtype": "fp16", "num_ctas": 1, "num_stages": 2, "num_warps": 2}
# arch = sm_90


// ===== COMPILED SASS (sm_90a) =====

	.target	sm_90a

	.elftype	@"ET_EXEC"


//--------------------- .note.nv.tkinfo           --------------------------
	.section	.note.nv.tkinfo,"",@"SHT_NOTE"
	.sectionflags	@"SHF_NOTE_NV_TKINFO"
	.tkinfo
        /*0018*/ 	.word	0x00000002
        /*0030*/ 	.string	""
        /*0030*/ 	.string	"ptxas"
        /*0030*/ 	.string	"Cuda compilation tools, release 13.0, V13.0.88"
        /*0030*/ 	.string	"Build cuda_13.0.r13.0/compiler.36424714_0"
        /*0030*/ 	.string	"-v  -suppress-debug-info  -lineinfo  -arch sm_90a "



//--------------------- .note.nv.cuinfo           --------------------------
	.section	.note.nv.cuinfo,"",@"SHT_NOTE"
	.sectionflags	@"SHF_NOTE_NV_CUINFO"
        /*0018*/ 	.short	0x0002
        /*001a*/ 	.short	0x005a
        /*001c*/ 	.short	0x0082
	.zero		2


//--------------------- .nv.info                  --------------------------
	.section	.nv.info,"",@"SHT_CUDA_INFO"
	.align	4


	//----- nvinfo : EIATTR_REGCOUNT
	.align		4
        /*0000*/ 	.byte	0x04, 0x2f
        /*0002*/ 	.short	(.L_1 - .L_0)
	.align		4
.L_0:
        /*0004*/ 	.word	index@(matmul_kernel)
        /*0008*/ 	.word	0x00000020


	//----- nvinfo : EIATTR_FRAME_SIZE
	.align		4
.L_1:
        /*000c*/ 	.byte	0x04, 0x11
        /*000e*/ 	.short	(.L_3 - .L_2)
	.align		4
.L_2:
        /*0010*/ 	.word	index@(matmul_kernel)
        /*0014*/ 	.word	0x00000f28


	//----- nvinfo : EIATTR_MIN_STACK_SIZE
	.align		4
.L_3:
        /*0018*/ 	.byte	0x04, 0x12
        /*001a*/ 	.short	(.L_5 - .L_4)
	.align		4
.L_4:
        /*001c*/ 	.word	index@(matmul_kernel)
        /*0020*/ 	.word	0x00000f28
.L_5:


//--------------------- .nv.compat                --------------------------
	.section	.nv.compat,"",@"SHT_CUDA_COMPAT_INFO"
	.align	4
        /*0000*/ 	.byte	0x02, 0x09, 0x01, 0x00, 0x02, 0x02, 0x01, 0x00, 0x02, 0x05, 0x05, 0x00, 0x03, 0x07, 0x01, 0x01
        /*0010*/ 	.byte	0x02, 0x03, 0x00, 0x00, 0x02, 0x06, 0x01, 0x00, 0x04, 0x0b, 0x08, 0x00, 0x00, 0x00, 0x00, 0x00
        /*0020*/ 	.byte	0x00, 0x00, 0x00, 0x00


//--------------------- .nv.info.matmul_kernel    --------------------------
	.section	.nv.info.matmul_kernel,"",@"SHT_CUDA_INFO"
	.sectionflags	@""
	.align	4


	//----- nvinfo : EIATTR_CUDA_API_VERSION
	.align		4
        /*0000*/ 	.byte	0x04, 0x37
        /*0002*/ 	.short	(.L_7 - .L_6)
.L_6:
        /*0004*/ 	.word	0x00000082


	//----- nvinfo : EIATTR_KPARAM_INFO
	.align		4
.L_7:
        /*0008*/ 	.byte	0x04, 0x17
        /*000a*/ 	.short	(.L_9 - .L_8)
.L_8:
        /*000c*/ 	.word	0x00000000
        /*0010*/ 	.short	0x000d
        /*0012*/ 	.short	0x0048
        /*0014*/ 	.byte	0x00, 0xf4, 0x21, 0x00


	//----- nvinfo : EIATTR_KPARAM_INFO
	.align		4
.L_9:
        /*0018*/ 	.byte	0x04, 0x17
        /*001a*/ 	.short	(.L_11 - .L_10)
.L_10:
        /*001c*/ 	.word	0x00000000
        /*0020*/ 	.short	0x000c
        /*0022*/ 	.short	0x0040
        /*0024*/ 	.byte	0x00, 0xf4, 0x21, 0x00


	//----- nvinfo : EIATTR_KPARAM_INFO
	.align		4
.L_11:
        /*0028*/ 	.byte	0x04, 0x17
        /*002a*/ 	.short	(.L_13 - .L_12)
.L_12:
        /*002c*/ 	.word	0x00000000
        /*0030*/ 	.short	0x000b
        /*0032*/ 	.short	0x0038
        /*0034*/ 	.byte	0x00, 0xf0, 0x11, 0x00


	//----- nvinfo : EIATTR_KPARAM_INFO
	.align		4
.L_13:
        /*0038*/ 	.byte	0x04, 0x17
        /*003a*/ 	.short	(.L_15 - .L_14)
.L_14:
        /*003c*/ 	.word	0x00000000
        /*0040*/ 	.short	0x000a
        /*0042*/ 	.short	0x0034
        /*0044*/ 	.byte	0x00, 0xf0, 0x11, 0x00


	//----- nvinfo : EIATTR_KPARAM_INFO
	.align		4
.L_15:
        /*0048*/ 	.byte	0x04, 0x17
        /*004a*/ 	.short	(.L_17 - .L_16)
.L_16:
        /*004c*/ 	.word	0x00000000
        /*0050*/ 	.short	0x0009
        /*0052*/ 	.short	0x0030
        /*0054*/ 	.byte	0x00, 0xf0, 0x11, 0x00


	//----- nvinfo : EIATTR_KPARAM_INFO
	.align		4
.L_17:
        /*0058*/ 	.byte	0x04, 0x17
        /*005a*/ 	.short	(.L_19 - .L_18)
.L_18:
        /*005c*/ 	.word	0x00000000
        /*0060*/ 	.short	0x0008
        /*0062*/ 	.short	0x002c
        /*0064*/ 	.byte	0x00, 0xf0, 0x11, 0x00


	//----- nvinfo : EIATTR_KPARAM_INFO
	.align		4
.L_19:
        /*0068*/ 	.byte	0x04, 0x17
        /*006a*/ 	.short	(.L_21 - .L_20)
.L_20:
        /*006c*/ 	.word	0x00000000
        /*0070*/ 	.short	0x0007
        /*0072*/ 	.short	0x0028
        /*0074*/ 	.byte	0x00, 0xf0, 0x11, 0x00


	//----- nvinfo : EIATTR_KPARAM_INFO
	.align		4
.L_21:
        /*0078*/ 	.byte	0x04, 0x17
        /*007a*/ 	.short	(.L_23 - .L_22)
.L_22:
        /*007c*/ 	.word	0x00000000
        /*0080*/ 	.short	0x0006
        /*0082*/ 	.short	0x0024
        /*0084*/ 	.byte	0x00, 0xf0, 0x11, 0x00


	//----- nvinfo : EIATTR_KPARAM_INFO
	.align		4
.L_23:
        /*0088*/ 	.byte	0x04, 0x17
        /*008a*/ 	.short	(.L_25 - .L_24)
.L_24:
        /*008c*/ 	.word	0x00000000
        /*0090*/ 	.short	0x0005
        /*0092*/ 	.short	0x0020
        /*0094*/ 	.byte	0x00, 0xf0, 0x11, 0x00


	//----- nvinfo : EIATTR_KPARAM_INFO
	.align		4
.L_25:
        /*0098*/ 	.byte	0x04, 0x17
        /*009a*/ 	.short	(.L_27 - .L_26)
.L_26:
        /*009c*/ 	.word	0x00000000
        /*00a0*/ 	.short	0x0004
        /*00a2*/ 	.short	0x001c
        /*00a4*/ 	.byte	0x00, 0xf0, 0x11, 0x00


	//----- nvinfo : EIATTR_KPARAM_INFO
	.align		4
.L_27:
        /*00a8*/ 	.byte	0x04, 0x17
        /*00aa*/ 	.short	(.L_29 - .L_28)
.L_28:
        /*00ac*/ 	.word	0x00000000
        /*00b0*/ 	.short	0x0003
        /*00b2*/ 	.short	0x0018
        /*00b4*/ 	.byte	0x00, 0xf0, 0x11, 0x00


	//----- nvinfo : EIATTR_KPARAM_INFO
	.align		4
.L_29:
        /*00b8*/ 	.byte	0x04, 0x17
        /*00ba*/ 	.short	(.L_31 - .L_30)
.L_30:
        /*00bc*/ 	.word	0x00000000
        /*00c0*/ 	.short	0x0002
        /*00c2*/ 	.short	0x0010
        /*00c4*/ 	.byte	0x00, 0xf4, 0x21, 0x00


	//----- nvinfo : EIATTR_KPARAM_INFO
	.align		4
.L_31:
        /*00c8*/ 	.byte	0x04, 0x17
        /*00ca*/ 	.short	(.L_33 - .L_32)
.L_32:
        /*00cc*/ 	.word	0x00000000
        /*00d0*/ 	.short	0x0001
        /*00d2*/ 	.short	0x0008
        /*00d4*/ 	.byte	0x00, 0xf4, 0x21, 0x00


	//----- nvinfo : EIATTR_KPARAM_INFO
	.align		4
.L_33:
        /*00d8*/ 	.byte	0x04, 0x17
        /*00da*/ 	.short	(.L_35 - .L_34)
.L_34:
        /*00dc*/ 	.word	0x00000000
        /*00e0*/ 	.short	0x0000
        /*00e2*/ 	.short	0x0000
        /*00e4*/ 	.byte	0x00, 0xf4, 0x21, 0x00


	//----- nvinfo : EIATTR_SPARSE_MMA_MASK
	.align		4
.L_35:
        /*00e8*/ 	.byte	0x03, 0x50
        /*00ea*/ 	.short	0x0000


	//----- nvinfo : EIATTR_MAXREG_COUNT
	.align		4
        /*00ec*/ 	.byte	0x03, 0x1b
        /*00ee*/ 	.short	0x00ff


	//----- nvinfo : EIATTR_NUM_BARRIERS
	.align		4
        /*00f0*/ 	.byte	0x02, 0x4c
        /*00f2*/ 	.byte	0x01
	.zero		1


	//----- nvinfo : EIATTR_ANNOTATIONS
	.align		4
        /*00f4*/ 	.byte	0x04, 0x55
        /*00f6*/ 	.short	(.L_37 - .L_36)


	//   ....[0]....
.L_36:
        /*00f8*/ 	.word	0x00000001
        /*00fc*/ 	.byte	0xd0, 0x00, 0x00, 0x00, 0x01, 0x00, 0x00, 0x00, 0xf0, 0x00, 0x00, 0x00, 0x01, 0x00, 0x00, 0x00
        /* <DEDUP_REMOVED lines=1045> */
        /*425c*/ 	.byte	0x80, 0x1e, 0x01, 0x00, 0x01, 0x00, 0x00, 0x00, 0xa0, 0x1e, 0x01, 0x00


	//----- nvinfo : EIATTR_MERCURY_ISA_VERSION
	.align		4
.L_37:
        /*4268*/ 	.byte	0x03, 0x5f
        /*426a*/ 	.short	0x0101


	//----- nvinfo : EIATTR_EXIT_INSTR_OFFSETS
	.align		4
        /*426c*/ 	.byte	0x04, 0x1c
        /*426e*/ 	.short	(.L_39 - .L_38)


	//   ....[0]....
.L_38:
        /*4270*/ 	.word	0x00011fc0


	//   ....[1]....
        /*4274*/ 	.word	0x00011ff0


	//----- nvinfo : EIATTR_REQNTID
	.align		4
.L_39:
        /*4278*/ 	.byte	0x04, 0x10
        /*427a*/ 	.short	(.L_41 - .L_40)
.L_40:
        /*427c*/ 	.word	0x00000040
        /*4280*/ 	.word	0x00000001
        /*4284*/ 	.word	0x00000001


	//----- nvinfo : EIATTR_CBANK_PARAM_SIZE
	.align		4
.L_41:
        /*4288*/ 	.byte	0x03, 0x19
        /*428a*/ 	.short	0x0050


	//----- nvinfo : EIATTR_PARAM_CBANK
	.align		4
        /*428c*/ 	.byte	0x04, 0x0a
        /*428e*/ 	.short	(.L_43 - .L_42)
	.align		4
.L_42:
        /*4290*/ 	.word	index@(.nv.constant0.matmul_kernel)
        /*4294*/ 	.short	0x0210
        /*4296*/ 	.short	0x0050


	//----- nvinfo : EIATTR_SW_WAR
	.align		4
.L_43:
        /*4298*/ 	.byte	0x04, 0x36
        /*429a*/ 	.short	(.L_45 - .L_44)
.L_44:
        /*429c*/ 	.word	0x00000008
.L_45:


//--------------------- .nv.callgraph             --------------------------
	.section	.nv.callgraph,"",@"SHT_CUDA_CALLGRAPH"
	.align	4
	.sectionentsize	8
	.align		4
        /*0000*/ 	.word	0x00000000
	.align		4
        /*0004*/ 	.word	0xffffffff
	.align		4
        /*0008*/ 	.word	0x00000000
	.align		4
        /*000c*/ 	.word	0xfffffffe
	.align		4
        /*0010*/ 	.word	0x00000000
	.align		4
        /*0014*/ 	.word	0xfffffffd
	.align		4
        /*0018*/ 	.word	0x00000000
	.align		4
        /*001c*/ 	.word	0xfffffffc


//--------------------- .text.matmul_kernel       --------------------------
	.section	.text.matmul_kernel,"ax",@progbits
	.align	128
        .global         matmul_kernel
        .type           matmul_kernel,@function
        .size           matmul_kernel,(.L_x_3 - matmul_kernel)
        .other          matmul_kernel,@"STO_CUDA_ENTRY STV_DEFAULT"
matmul_kernel:
.text.matmul_kernel:
[----:B------:R-:W0:Y:S08]  /*0000*/  LDC R1, c[0x0][0x28] ;  /* 0x00000a00ff017b82 */ /* 0x000e300000000800 */
[----:B------:R-:W1:Y:S01]  /*0010*/  LDC.64 R2, c[0x0][0x228] ;  /* 0x00008a00ff027b82 */ /* 0x000e620000000a00 */
[----:B------:R-:W2:Y:S01]  /*0020*/  S2R R28, SR_TID.X ;  /* 0x00000000001c7919 */ /* 0x000ea20000002100 */
[----:B0-----:R-:W-:Y:S01]  /*0030*/  VIADD R1, R1, 0xfffff0d8 ;  /* 0xfffff0d801017836 */ /* 0x001fe20000000000 */
[----:B------:R-:W-:-:S02]  /*0040*/  CS2R R14, SRZ ;  /* 0x00000000000e7805 */ /* 0x000fc4000001ff00 */
[----:B------:R-:W-:Y:S02]  /*0050*/  CS2R R16, SRZ ;  /* 0x0000000000107805 */ /* 0x000fe4000001ff00 */
[----:B------:R-:W-:Y:S02]  /*0060*/  CS2R R18, SRZ ;  /* 0x0000000000127805 */ /* 0x000fe4000001ff00 */
[----:B------:R-:W-:Y:S02]  /*0070*/  CS2R R20, SRZ ;  /* 0x0000000000147805 */ /* 0x000fe4000001ff00 */
[----:B------:R-:W-:Y:S01]  /*0080*/  CS2R R22, SRZ ;  /* 0x0000000000167805 */ /* 0x000fe2000001ff00 */
[----:B------:R-:W0:Y:S01]  /*0090*/  LDC R29, c[0x0][0x230] ;  /* 0x00008c00ff1d7b82 */ /* 0x000e220000000800 */
[----:B------:R-:W-:Y:S02]  /*00a0*/  CS2R R24, SRZ ;  /* 0x0000000000187805 */ /* 0x000fe4000001ff00 */
[----:B------:R-:W-:Y:S01]  /*00b0*/  CS2R R26, SRZ ;  /* 0x00000000001a7805 */ /* 0x000fe2000001ff00 */
[----:B-1----:R-:W-:Y:S01]  /*00c0*/  VIADD R0, R3, 0x1f ;  /* 0x0000001f03007836 */ /* 0x002fe20000000000 */
[----:B------:R1:W-:Y:S04]  /*00d0*/  STL [R1+0x860], R3 ;  /* 0x0008600301007387 */ /* 0x0003e80000100800 */
[----:B------:R-:W-:Y:S01]  /*00e0*/  SHF.R.S32.HI R5, RZ, 0x1f, R0 ;  /* 0x0000001fff057819 */ /* 0x000fe20000011400 */
[----:B------:R-:W-:Y:S03]  /*00f0*/  STL [R1+0x10], RZ ;  /* 0x000010ff01007387 */ /* 0x000fe60000100800 */
[----:B------:R-:W-:Y:S01]  /*0100*/  LEA.HI R5, R5, R0, RZ, 0x5 ;  /* 0x0000000005057211 */ /* 0x000fe200078f28ff */
[----:B------:R-:W-:Y:S03]  /*0110*/  STL [R1+0x14], RZ ;  /* 0x000014ff01007387 */ /* 0x000fe60000100800 */
[----:B------:R-:W-:Y:S01]  /*0120*/  SHF.R.S32.HI R0, RZ, 0x5, R5 ;  /* 0x00000005ff007819 */ /* 0x000fe20000011405 */
[----:B------:R-:W-:Y:S04]  /*0130*/  STL [R1+0x18], RZ ;  /* 0x000018ff01007387 */ /* 0x000fe80000100800 */
[----:B------:R-:W-:Y:S01]  /*0140*/  IMAD.SHL.U32 R0, R0, 0x8, RZ ;  /* 0x0000000800007824 */ /* 0x000fe200078e00ff */
[----:B------:R-:W3:Y:S04]  /*0150*/  S2R R5, SR_CTAID.X ;  /* 0x0000000000057919 */ /* 0x000ee80000002500 */
[-C--:B------:R-:W-:Y:S01]  /*0160*/  IABS R9, R0.reuse ;  /* 0x0000000000097213 */ /* 0x080fe20000000000 */
[----:B------:R-:W-:Y:S01]  /*0170*/  STL [R1+0x1c], RZ ;  /* 0x00001cff01007387 */ /* 0x000fe20000100800 */
[----:B------:R-:W-:-:S02]  /*0180*/  IABS R12, R0 ;  /* 0x00000000000c7213 */ /* 0x000fc40000000000 */
[----:B------:R-:W4:Y:S08]  /*0190*/  I2F.RP R4, R9 ;  /* 0x0000000900047306 */ /* 0x000f300000209400 */
[----:B----4-:R-:W4:Y:S01]  /*01a0*/  MUFU.RCP R4, R4 ;  /* 0x0000000400047308 */ /* 0x010f220000001000 */
[----:B---3--:R-:W-:Y:S01]  /*01b0*/  IABS R10, R5 ;  /* 0x00000005000a7213 */ /* 0x008fe20000000000 */
[----:B----4-:R-:W-:-:S02]  /*01c0*/  VIADD R6, R4, 0xffffffe ;  /* 0x0ffffffe04067836 */ /* 0x010fc40000000000 */
[----:B------:R-:W-:-:S04]  /*01d0*/  IMAD.MOV R4, RZ, RZ, -R12 ;  /* 0x000000ffff047224 */ /* 0x000fc800078e0a0c */
[----:B------:R3:W4:Y:S02]  /*01e0*/  F2I.FTZ.U32.TRUNC.NTZ R7, R6 ;  /* 0x0000000600077305 */ /* 0x000724000021f000 */
[----:B---3--:R-:W-:Y:S02]  /*01f0*/  IMAD.MOV.U32 R6, RZ, RZ, RZ ;  /* 0x000000ffff067224 */ /* 0x008fe400078e00ff */
[----:B----4-:R-:W-:-:S04]  /*0200*/  IMAD.MOV R8, RZ, RZ, -R7 ;  /* 0x000000ffff087224 */ /* 0x010fc800078e0a07 */
[----:B------:R-:W-:Y:S02]  /*0210*/  IMAD R11, R8, R9, RZ ;  /* 0x00000009080b7224 */ /* 0x000fe400078e02ff */
[----:B------:R-:W-:Y:S02]  /*0220*/  IMAD.MOV.U32 R8, RZ, RZ, R10 ;  /* 0x000000ffff087224 */ /* 0x000fe400078e000a */
[----:B------:R-:W-:-:S06]  /*0230*/  IMAD.HI.U32 R7, R7, R11, R6 ;  /* 0x0000000b07077227 */ /* 0x000fcc00078e0006 */
[----:B------:R-:W-:-:S04]  /*0240*/  IMAD.HI.U32 R7, R7, R8, RZ ;  /* 0x0000000807077227 */ /* 0x000fc800078e00ff */
[----:B------:R-:W-:-:S05]  /*0250*/  IMAD R4, R7, R4, R8 ;  /* 0x0000000407047224 */ /* 0x000fca00078e0208 */
[----:B------:R-:W-:-:S13]  /*0260*/  ISETP.GT.U32.AND P1, PT, R9, R4, PT ;  /* 0x000000040900720c */ /* 0x000fda0003f24070 */
[----:B------:R-:W-:Y:S02]  /*0270*/  @!P1 IMAD.IADD R4, R4, 0x1, -R9 ;  /* 0x0000000104049824 */ /* 0x000fe400078e0a09 */
[----:B------:R-:W-:Y:S01]  /*0280*/  @!P1 VIADD R7, R7, 0x1 ;  /* 0x0000000107079836 */ /* 0x000fe20000000000 */
[----:B------:R-:W-:Y:S02]  /*0290*/  ISETP.NE.AND P1, PT, R0, RZ, PT ;  /* 0x000000ff0000720c */ /* 0x000fe40003f25270 */
[----:B------:R-:W-:Y:S02]  /*02a0*/  ISETP.GE.U32.AND P0, PT, R4, R9, PT ;  /* 0x000000090400720c */ /* 0x000fe40003f06070 */
[----:B------:R-:W-:-:S04]  /*02b0*/  LOP3.LUT R4, R5, R0, RZ, 0x3c, !PT ;  /* 0x0000000005047212 */ /* 0x000fc800078e3cff */
[----:B------:R-:W-:Y:S01]  /*02c0*/  ISETP.GE.AND P2, PT, R4, RZ, PT ;  /* 0x000000ff0400720c */ /* 0x000fe20003f46270 */
[----:B------:R-:W-:-:S06]  /*02d0*/  VIADD R4, R2, 0xff ;  /* 0x000000ff02047836 */ /* 0x000fcc0000000000 */
[----:B------:R-:W-:-:S04]  /*02e0*/  @P0 VIADD R7, R7, 0x1 ;  /* 0x0000000107070836 */ /* 0x000fc80000000000 */
[----:B------:R-:W-:Y:S01]  /*02f0*/  IMAD.MOV.U32 R6, RZ, RZ, R7 ;  /* 0x000000ffff067224 */ /* 0x000fe200078e0007 */
[----:B------:R-:W-:-:S03]  /*0300*/  SHF.R.S32.HI R7, RZ, 0x1f, R4 ;  /* 0x0000001fff077819 */ /* 0x000fc60000011404 */
[----:B------:R-:W-:Y:S01]  /*0310*/  @!P2 IMAD.MOV R6, RZ, RZ, -R6 ;  /* 0x000000ffff06a224 */ /* 0x000fe200078e0a06 */
[----:B------:R-:W-:Y:S02]  /*0320*/  @!P1 LOP3.LUT R6, RZ, R0, RZ, 0x33, !PT ;  /* 0x00000000ff069212 */ /* 0x000fe400078e33ff */
[----:B------:R-:W-:-:S03]  /*0330*/  LEA.HI R7, R7, R4, RZ, 0x8 ;  /* 0x0000000407077211 */ /* 0x000fc600078f40ff */
[----:B------:R-:W-:Y:S02]  /*0340*/  IMAD.SHL.U32 R4, R6, 0x8, RZ ;  /* 0x0000000806047824 */ /* 0x000fe400078e00ff */
[----:B------:R-:W-:-:S03]  /*0350*/  IMAD.MOV R6, RZ, RZ, -R6 ;  /* 0x000000ffff067224 */ /* 0x000fc600078e0a06 */
[----:B------:R-:W-:Y:S01]  /*0360*/  LEA.HI.SX32 R7, R7, -R4, 0x18 ;  /* 0x8000000407077211 */ /* 0x000fe200078fc2ff */
[----:B------:R-:W-:Y:S02]  /*0370*/  IMAD R13, R0, R6, R5 ;  /* 0x00000006000d7224 */ /* 0x000fe400078e0205 */
[----:B------:R-:W-:Y:S01]  /*0380*/  IMAD.MOV.U32 R6, RZ, RZ, RZ ;  /* 0x000000ffff067224 */ /* 0x000fe200078e00ff */
[----:B------:R-:W-:-:S04]  /*0390*/  VIMNMX R8, R7, 0x8, PT ;  /* 0x0000000807087848 */ /* 0x000fc80003fe0100 */
[-C--:B------:R-:W-:Y:S02]  /*03a0*/  IABS R10, R8.reuse ;  /* 0x00000008000a7213 */ /* 0x080fe40000000000 */
[----:B------:R-:W-:Y:S02]  /*03b0*/  IABS R0, R8 ;  /* 0x0000000800007213 */ /* 0x000fe40000000000 */
[----:B------:R-:W3:Y:S08]  /*03c0*/  I2F.RP R9, R10 ;  /* 0x0000000a00097306 */ /* 0x000ef00000209400 */
[----:B---3--:R-:W3:Y:S02]  /*03d0*/  MUFU.RCP R9, R9 ;  /* 0x0000000900097308 */ /* 0x008ee40000001000 */
[----:B---3--:R-:W-:-:S06]  /*03e0*/  VIADD R7, R9, 0xffffffe ;  /* 0x0ffffffe09077836 */ /* 0x008fcc0000000000 */
[----:B------:R-:W3:Y:S02]  /*03f0*/  F2I.FTZ.U32.TRUNC.NTZ R7, R7 ;  /* 0x0000000700077305 */ /* 0x000ee4000021f000 */
[----:B---3--:R-:W-:-:S04]  /*0400*/  IMAD.MOV R11, RZ, RZ, -R7 ;  /* 0x000000ffff0b7224 */ /* 0x008fc800078e0a07 */
[----:B------:R-:W-:Y:S01]  /*0410*/  IMAD.MOV.U32 R5, RZ, RZ, R11 ;  /* 0x000000ffff057224 */ /* 0x000fe200078e000b */
[----:B------:R-:W-:-:S03]  /*0420*/  IABS R11, R13 ;  /* 0x0000000d000b7213 */ /* 0x000fc60000000000 */
[----:B------:R-:W-:-:S04]  /*0430*/  IMAD R5, R5, R10, RZ ;  /* 0x0000000a05057224 */ /* 0x000fc800078e02ff */
[----:B------:R-:W-:-:S04]  /*0440*/  IMAD.HI.U32 R6, R7, R5, R6 ;  /* 0x0000000507067227 */ /* 0x000fc800078e0006 */
[----:B------:R-:W-:Y:S02]  /*0450*/  IMAD.MOV R5, RZ, RZ, -R0 ;  /* 0x000000ffff057224 */ /* 0x000fe400078e0a00 */
[----:B------:R-:W-:Y:S01]  /*0460*/  IMAD.HI.U32 R0, R6, R11, RZ ;  /* 0x0000000b06007227 */ /* 0x000fe200078e00ff */
[----:B--2---:R-:W-:-:S03]  /*0470*/  LOP3.LUT R6, R28, 0x3f, RZ, 0xc0, !PT ;  /* 0x0000003f1c067812 */ /* 0x004fc600078ec0ff */
[----:B------:R-:W-:Y:S02]  /*0480*/  IMAD R5, R0, R5, R11 ;  /* 0x0000000500057224 */ /* 0x000fe400078e020b */
[----:B0-----:R-:W-:-:S03]  /*0490*/  VIADD R28, R29, 0x1f ;  /* 0x0000001f1d1c7836 */ /* 0x001fc60000000000 */
[----:B------:R-:W-:-:S13]  /*04a0*/  ISETP.GT.U32.AND P1, PT, R10, R5, PT ;  /* 0x000000050a00720c */ /* 0x000fda0003f24070 */
[----:B------:R-:W-:Y:S02]  /*04b0*/  @!P1 IMAD.IADD R5, R5, 0x1, -R10 ;  /* 0x0000000105059824 */ /* 0x000fe400078e0a0a */
[----:B------:R-:W-:Y:S01]  /*04c0*/  @!P1 VIADD R0, R0, 0x1 ;  /* 0x0000000100009836 */ /* 0x000fe20000000000 */
[----:B------:R-:W-:Y:S02]  /*04d0*/  ISETP.NE.AND P1, PT, R8, RZ, PT ;  /* 0x000000ff0800720c */ /* 0x000fe40003f25270 */
[----:B------:R-:W-:Y:S01]  /*04e0*/  ISETP.GE.U32.AND P0, PT, R5, R10, PT ;  /* 0x0000000a0500720c */ /* 0x000fe20003f06070 */
[----:B------:R-:W-:Y:S01]  /*04f0*/  ULDC.64 UR10, c[0x0][0x208] ;  /* 0x00008200000a7ab9 */ /* 0x000fe20000000a00 */
[----:B------:R-:W-:Y:S02]  /*0500*/  LOP3.LUT R5, R13, R8, RZ, 0x3c, !PT ;  /* 0x000000080d057212 */ /* 0x000fe400078e3cff */
[----:B------:R-:W-:Y:S02]  /*0510*/  CS2R R10, SRZ ;  /* 0x00000000000a7805 */ /* 0x000fe4000001ff00 */
[----:B------:R-:W-:-:S07]  /*0520*/  ISETP.GE.AND P2, PT, R5, RZ, PT ;  /* 0x000000ff0500720c */ /* 0x000fce0003f46270 */
[----:B------:R-:W-:-:S06]  /*0530*/  @P0 VIADD R0, R0, 0x1 ;  /* 0x0000000100000836 */ /* 0x000fcc0000000000 */
[----:B------:R-:W-:Y:S01]  /*0540*/  @!P2 IMAD.MOV R0, RZ, RZ, -R0 ;  /* 0x000000ffff00a224 */ /* 0x000fe200078e0a00 */
[----:B------:R-:W-:-:S05]  /*0550*/  @!P1 LOP3.LUT R0, RZ, R8, RZ, 0x33, !PT ;  /* 0x00000008ff009212 */ /* 0x000fca00078e33ff */
[----:B------:R-:W-:-:S04]  /*0560*/  IMAD.MOV R5, RZ, RZ, -R0 ;  /* 0x000000ffff057224 */ /* 0x000fc800078e0a00 */
[----:B------:R-:W-:Y:S01]  /*0570*/  IMAD R5, R8, R5, R13 ;  /* 0x0000000508057224 */ /* 0x000fe200078e020d */
[----:B------:R-:W-:Y:S01]  /*0580*/  ISETP.GE.AND P0, PT, R28, 0x20, PT ;  /* 0x000000201c00780c */ /* 0x000fe20003f06270 */
[----:B------:R-:W-:Y:S01]  /*0590*/  IMAD.SHL.U32 R0, R0, 0x20, RZ ;  /* 0x0000002000007824 */ /* 0x000fe200078e00ff */
[----:B------:R-:W-:Y:S01]  /*05a0*/  CS2R R8, SRZ ;  /* 0x0000000000087805 */ /* 0x000fe2000001ff00 */
[----:B------:R-:W-:Y:S01]  /*05b0*/  IMAD.IADD R5, R4, 0x1, R5 ;  /* 0x0000000104057824 */ /* 0x000fe200078e0205 */
[----:B------:R-:W-:-:S03]  /*05c0*/  CS2R R12, SRZ ;  /* 0x00000000000c7805 */ /* 0x000fc6000001ff00 */
[----:B-1----:R-:W-:Y:S01]  /*05d0*/  IMAD R3, R5, 0x100, R6 ;  /* 0x0000010005037824 */ /* 0x002fe200078e0206 */
[----:B------:R-:W-:Y:S02]  /*05e0*/  CS2R R4, SRZ ;  /* 0x0000000000047805 */ /* 0x000fe4000001ff00 */
[----:B------:R-:W-:Y:S01]  /*05f0*/  CS2R R6, SRZ ;  /* 0x0000000000067805 */ /* 0x000fe2000001ff00 */
[----:B------:R-:W-:Y:S01]  /*0600*/  IMAD.MOV.U32 R29, RZ, RZ, R3 ;  /* 0x000000ffff1d7224 */ /* 0x000fe200078e0003 */
[----:B------:R0:W-:Y:S04]  /*0610*/  STL [R1+0x84c], R3 ;  /* 0x00084c0301007387 */ /* 0x0001e80000100800 */
[----:B------:R-:W-:Y:S04]  /*0620*/  STL [R1], RZ ;  /* 0x000000ff01007387 */ /* 0x000fe80000100800 */
[----:B------:R-:W-:Y:S04]  /*0630*/  STL [R1+0x4], RZ ;  /* 0x000004ff01007387 */ /* 0x000fe80000100800 */
        /* <DEDUP_REMOVED lines=26> */
[----:B------:R-:W-:Y:S01]  /*07e0*/  STL [R1+0x120], RZ ;  /* 0x000120ff01007387 */ /* 0x000fe20000100800 */
[----:B------:R-:W-:-:S03]  /*07f0*/  VIADD R28, R29, 0x40 ;  /* 0x000000401d1c7836 */ /* 0x000fc60000000000 */
[----:B------:R-:W-:Y:S04]  /*0800*/  STL [R1+0x124], RZ ;  /* 0x000124ff01007387 */ /* 0x000fe80000100800 */
[----:B------:R-:W-:Y:S04]  /*0810*/  STL [R1+0x128], RZ ;  /* 0x000128ff01007387 */ /* 0x000fe80000100800 */
[----:B------:R-:W-:Y:S04]  /*0820*/  STL [R1+0x12c], RZ ;  /* 0x00012cff01007387 */ /* 0x000fe80000100800 */
[----:B0-----:R0:W5:Y:S04]  /*0830*/  LDL.LU R3, [R1+0x860] ;  /* 0x0008600001037983 */ /* 0x0011680000300800 */
[----:B------:R-:W-:Y:S04]  /*0840*/  STL [R1+0x130], RZ ;  /* 0x000130ff01007387 */ /* 0x000fe80000100800 */
[----:B------:R-:W-:Y:S04]  /*0850*/  STL [R1+0x134], RZ ;  /* 0x000134ff01007387 */ /* 0x000fe80000100800 */
[----:B------:R-:W-:Y:S04]  /*0860*/  STL [R1+0x138], RZ ;  /* 0x000138ff01007387 */ /* 0x000fe80000100800 */
[----:B------:R-:W-:Y:S04]  /*0870*/  STL [R1+0x13c], RZ ;  /* 0x00013cff01007387 */ /* 0x000fe80000100800 */
[----:B------:R1:W-:Y:S02]  /*0880*/  STL [R1+0x854], R28 ;  /* 0x0008541c01007387 */ /* 0x0003e40000100800 */
[----:B-1----:R-:W-:-:S05]  /*0890*/  VIADD R28, R29, 0x80 ;  /* 0x000000801d1c7836 */ /* 0x002fca0000000000 */
[----:B------:R1:W-:Y:S02]  /*08a0*/  STL [R1+0x85c], R28 ;  /* 0x00085c1c01007387 */ /* 0x0003e40000100800 */
[----:B-1----:R-:W-:-:S05]  /*08b0*/  VIADD R28, R29, 0xc0 ;  /* 0x000000c01d1c7836 */ /* 0x002fca0000000000 */
[----:B------:R1:W-:Y:S04]  /*08c0*/  STL [R1+0x858], R28 ;  /* 0x0008581c01007387 */ /* 0x0003e80000100800 */
[----:B------:R0:W-:Y:S01]  /*08d0*/  STL [R1+0x850], R0 ;  /* 0x0008500001007387 */ /* 0x0001e20000100800 */
[----:B-1----:R-:W1:Y:S02]  /*08e0*/  S2R R28, SR_TID.X ;  /* 0x00000000001c7919 */ /* 0x002e640000002100 */
[----:B-1----:R-:W-:Y:S01]  /*08f0*/  LOP3.LUT R28, R28, 0x20, RZ, 0xc0, !PT ;  /* 0x000000201c1c7812 */ /* 0x002fe200078ec0ff */
[----:B0-----:R-:W-:Y:S06]  /*0900*/  @!P0 BRA `(.L_x_0) ;  /* 0x000000dc00f48947 */ /* 0x001fec0003800000 */
[----:B------:R-:W2:Y:S04]  /*0910*/  LDL R26, [R1+0x85c] ;  /* 0x00085c00011a7983 */ /* 0x000ea80000100800 */
[----:B------:R-:W3:Y:S04]  /*0920*/  LDL R25, [R1+0x858] ;  /* 0x0008580001197983 */ /* 0x000ee80000100800 */
[----:B------:R-:W4:Y:S01]  /*0930*/  LDL R27, [R1+0x854] ;  /* 0x00085400011b7983 */ /* 0x000f220000100800 */
[----:B------:R-:W-:Y:S01]  /*0940*/  IABS R15, R2 ;  /* 0x00000002000f7213 */ /* 0x000fe20000000000 */
[----:B------:R-:W-:Y:S01]  /*0950*/  IMAD.MOV.U32 R24, RZ, RZ, R0 ;  /* 0x000000ffff187224 */ /* 0x000fe200078e0000 */
[----:B-----5:R-:W-:Y:S01]  /*0960*/  IABS R11, R3 ;  /* 0x00000003000b7213 */ /* 0x020fe20000000000 */
[----:B------:R-:W-:Y:S01]  /*0970*/  ULDC UR4, c[0x0][0x240] ;  /* 0x0000900000047ab9 */ /* 0x000fe20000000800 */
[----:B------:R-:W0:Y:S01]  /*0980*/  I2F.RP R8, R15 ;  /* 0x0000000f00087306 */ /* 0x000e220000209400 */
[----:B------:R-:W-:Y:S01]  /*0990*/  IABS R19, R29 ;  /* 0x0000001d00137213 */ /* 0x000fe20000000000 */
[----:B------:R-:W-:Y:S01]  /*09a0*/  ULDC UR6, c[0x0][0x234] ;  /* 0x00008d0000067ab9 */ /* 0x000fe20000000800 */
[----:B------:R-:W-:Y:S01]  /*09b0*/  ULDC UR7, c[0x0][0x230] ;  /* 0x00008c0000077ab9 */ /* 0x000fe20000000800 */
[----:B------:R-:W-:Y:S01]  /*09c0*/  ULDC UR12, c[0x0][0x238] ;  /* 0x00008e00000c7ab9 */ /* 0x000fe20000000800 */
[----:B------:R-:W-:-:S03]  /*09d0*/  ULDC UR9, c[0x0][0x23c] ;  /* 0x00008f0000097ab9 */ /* 0x000fc60000000800 */
[----:B0-----:R-:W0:Y:S02]  /*09e0*/  MUFU.RCP R8, R8 ;  /* 0x0000000800087308 */ /* 0x001e240000001000 */
[----:B0-----:R-:W-:-:S06]  /*09f0*/  VIADD R7, R8, 0xffffffe ;  /* 0x0ffffffe08077836 */ /* 0x001fcc0000000000 */
[----:B------:R-:W0:Y:S08]  /*0a00*/  F2I.FTZ.U32.TRUNC.NTZ R7, R7 ;  /* 0x0000000700077305 */ /* 0x000e30000021f000 */
[----:B------:R-:W1:Y:S01]  /*0a10*/  I2F.RP R0, R11 ;  /* 0x0000000b00007306 */ /* 0x000e620000209400 */
[----:B0-----:R-:W-:-:S04]  /*0a20*/  IMAD.MOV R6, RZ, RZ, -R7 ;  /* 0x000000ffff067224 */ /* 0x001fc800078e0a07 */
[----:B------:R-:W-:Y:S02]  /*0a30*/  IMAD R9, R6, R15, RZ ;  /* 0x0000000f06097224 */ /* 0x000fe400078e02ff */
[----:B------:R-:W-:-:S04]  /*0a40*/  IMAD.MOV.U32 R6, RZ, RZ, RZ ;  /* 0x000000ffff067224 */ /* 0x000fc800078e00ff */
[----:B------:R-:W-:Y:S01]  /*0a50*/  IMAD.HI.U32 R6, R7, R9, R6 ;  /* 0x0000000907067227 */ /* 0x000fe200078e0006 */
[----:B-1----:R-:W0:Y:S03]  /*0a60*/  MUFU.RCP R0, R0 ;  /* 0x0000000000007308 */ /* 0x002e260000001000 */
[----:B0-----:R-:W-:-:S05]  /*0a70*/  VIADD R4, R0, 0xffffffe ;  /* 0x0ffffffe00047836 */ /* 0x001fca0000000000 */
[----:B------:R-:W0:Y:S01]  /*0a80*/  F2I.FTZ.U32.TRUNC.NTZ R5, R4 ;  /* 0x0000000400057305 */ /* 0x000e22000021f000 */
[----:B------:R-:W-:Y:S01]  /*0a90*/  LEA.HI R10, R28, R24, RZ, 0x1b ;  /* 0x000000181c0a7211 */ /* 0x000fe200078fd8ff */
[----:B0-----:R-:W-:-:S04]  /*0aa0*/  IMAD.MOV R4, RZ, RZ, -R5 ;  /* 0x000000ffff047224 */ /* 0x001fc800078e0a05 */
[----:B------:R-:W-:Y:S02]  /*0ab0*/  IMAD R7, R4, R11, RZ ;  /* 0x0000000b04077224 */ /* 0x000fe400078e02ff */
[----:B------:R-:W-:-:S04]  /*0ac0*/  IMAD.MOV.U32 R4, RZ, RZ, RZ ;  /* 0x000000ffff047224 */ /* 0x000fc800078e00ff */
[----:B------:R-:W-:-:S04]  /*0ad0*/  IMAD.HI.U32 R7, R5, R7, R4 ;  /* 0x0000000705077227 */ /* 0x000fc800078e0004 */
[C---:B------:R-:W-:Y:S02]  /*0ae0*/  VIADD R5, R10.reuse, 0x1c ;  /* 0x0000001c0a057836 */ /* 0x040fe40000000000 */
[----:B------:R-:W-:-:S05]  /*0af0*/  VIADD R4, R10, 0x1e ;  /* 0x0000001e0a047836 */ /* 0x000fca0000000000 */
[----:B------:R-:W-:Y:S02]  /*0b00*/  IABS R14, R4 ;  /* 0x00000004000e7213 */ /* 0x000fe40000000000 */
[----:B------:R-:W-:Y:S02]  /*0b10*/  ISETP.GE.AND P3, PT, R4, RZ, PT ;  /* 0x000000ff0400720c */ /* 0x000fe40003f66270 */
[----:B------:R-:W-:Y:S01]  /*0b20*/  ISETP.GE.AND P4, PT, R5, RZ, PT ;  /* 0x000000ff0500720c */ /* 0x000fe20003f86270 */
[C---:B------:R-:W-:Y:S02]  /*0b30*/  VIADD R13, R10.reuse, 0x14 ;  /* 0x000000140a0d7836 */ /* 0x040fe40000000000 */
[----:B------:R-:W-:Y:S01]  /*0b40*/  VIADD R12, R10, 0x12 ;  /* 0x000000120a0c7836 */ /* 0x000fe20000000000 */
[----:B--2---:R-:W-:-:S05]  /*0b50*/  IABS R18, R26 ;  /* 0x0000001a00127213 */ /* 0x004fca0000000000 */
[----:B------:R-:W-:-:S04]  /*0b60*/  IMAD.HI.U32 R8, R6, R18, RZ ;  /* 0x0000001206087227 */ /* 0x000fc800078e00ff */
[----:B------:R-:W-:-:S04]  /*0b70*/  IMAD.MOV R8, RZ, RZ, -R8 ;  /* 0x000000ffff087224 */ /* 0x000fc800078e0a08 */
[----:B------:R-:W-:-:S05]  /*0b80*/  IMAD R18, R15, R8, R18 ;  /* 0x000000080f127224 */ /* 0x000fca00078e0212 */
[----:B------:R-:W-:Y:S02]  /*0b90*/  ISETP.GT.U32.AND P1, PT, R15, R18, PT ;  /* 0x000000120f00720c */ /* 0x000fe40003f24070 */
[----:B---3--:R-:W-:Y:S02]  /*0ba0*/  IABS R16, R25 ;  /* 0x0000001900107213 */ /* 0x008fe40000000000 */
[----:B----4-:R-:W-:-:S03]  /*0bb0*/  IABS R17, R27 ;  /* 0x0000001b00117213 */ /* 0x010fc60000000000 */
[----:B------:R-:W-:-:S04]  /*0bc0*/  IMAD.HI.U32 R0, R6, R16, RZ ;  /* 0x0000001006007227 */ /* 0x000fc800078e00ff */
[----:B------:R-:W-:Y:S02]  /*0bd0*/  IMAD.MOV R9, RZ, RZ, -R0 ;  /* 0x000000ffff097224 */ /* 0x000fe400078e0a00 */
[----:B------:R-:W-:Y:S02]  /*0be0*/  @!P1 IMAD.IADD R18, R18, 0x1, -R15 ;  /* 0x0000000112129824 */ /* 0x000fe400078e0a0f */
[----:B------:R-:W-:-:S03]  /*0bf0*/  IMAD.HI.U32 R0, R6, R17, RZ ;  /* 0x0000001106007227 */ /* 0x000fc600078e00ff */
[C---:B------:R-:W-:Y:S01]  /*0c00*/  ISETP.GT.U32.AND P6, PT, R15.reuse, R18, PT ;  /* 0x000000120f00720c */ /* 0x040fe20003fc4070 */
[----:B------:R-:W-:Y:S02]  /*0c10*/  IMAD R16, R15, R9, R16 ;  /* 0x000000090f107224 */ /* 0x000fe400078e0210 */
[----:B------:R-:W-:-:S03]  /*0c20*/  IMAD.HI.U32 R6, R6, R19, RZ ;  /* 0x0000001306067227 */ /* 0x000fc600078e00ff */
[----:B------:R-:W-:Y:S01]  /*0c30*/  ISETP.GT.U32.AND P0, PT, R15, R16, PT ;  /* 0x000000100f00720c */ /* 0x000fe20003f04070 */
[----:B------:R-:W-:-:S04]  /*0c40*/  IMAD.MOV R6, RZ, RZ, -R6 ;  /* 0x000000ffff067224 */ /* 0x000fc800078e0a06 */
[C---:B------:R-:W-:Y:S02]  /*0c50*/  IMAD R19, R15.reuse, R6, R19 ;  /* 0x000000060f137224 */ /* 0x040fe400078e0213 */
[----:B------:R-:W-:Y:S02]  /*0c60*/  @!P6 IMAD.IADD R18, R18, 0x1, -R15 ;  /* 0x000000011212e824 */ /* 0x000fe400078e0a0f */
[----:B------:R-:W-:Y:S01]  /*0c70*/  IMAD.MOV R0, RZ, RZ, -R0 ;  /* 0x000000ffff007224 */ /* 0x000fe200078e0a00 */
[----:B------:R-:W-:-:S03]  /*0c80*/  ISETP.GT.U32.AND P6, PT, R15, R19, PT ;  /* 0x000000130f00720c */ /* 0x000fc60003fc4070 */
[----:B------:R-:W-:Y:S02]  /*0c90*/  IMAD R17, R15, R0, R17 ;  /* 0x000000000f117224 */ /* 0x000fe400078e0211 */
[----:B------:R-:W-:-:S03]  /*0ca0*/  @!P0 IMAD.IADD R16, R16, 0x1, -R15 ;  /* 0x0000000110108824 */ /* 0x000fc600078e0a0f */
[C---:B------:R-:W-:Y:S02]  /*0cb0*/  ISETP.GT.U32.AND P2, PT, R15.reuse, R17, PT ;  /* 0x000000110f00720c */ /* 0x040fe40003f44070 */
[----:B------:R-:W-:Y:S02]  /*0cc0*/  ISETP.GT.U32.AND P5, PT, R15, R16, PT ;  /* 0x000000100f00720c */ /* 0x000fe40003fa4070 */
[----:B------:R-:W-:Y:S01]  /*0cd0*/  ISETP.GE.AND P0, PT, R25, RZ, PT ;  /* 0x000000ff1900720c */ /* 0x000fe20003f06270 */
[----:B------:R-:W-:-:S05]  /*0ce0*/  @!P6 IMAD.IADD R19, R19, 0x1, -R15 ;  /* 0x000000011313e824 */ /* 0x000fca00078e0a0f */
[----:B------:R-:W-:Y:S02]  /*0cf0*/  ISETP.GT.U32.AND P6, PT, R15, R19, PT ;  /* 0x000000130f00720c */ /* 0x000fe40003fc4070 */
[----:B------:R-:W-:Y:S01]  /*0d00*/  IABS R8, R5 ;  /* 0x0000000500087213 */ /* 0x000fe20000000000 */
[--C-:B------:R-:W-:Y:S02]  /*0d10*/  @!P2 IMAD.IADD R17, R17, 0x1, -R15.reuse ;  /* 0x000000011111a824 */ /* 0x100fe400078e0a0f */
[----:B------:R-:W-:Y:S02]  /*0d20*/  @!P5 IMAD.IADD R16, R16, 0x1, -R15 ;  /* 0x000000011010d824 */ /* 0x000fe400078e0a0f */
[----:B------:R-:W-:Y:S01]  /*0d30*/  IMAD.HI.U32 R4, R7, R8, RZ ;  /* 0x0000000807047227 */ /* 0x000fe200078e00ff */
[----:B------:R-:W-:-:S03]  /*0d40*/  ISETP.GT.U32.AND P2, PT, R15, R17, PT ;  /* 0x000000110f00720c */ /* 0x000fc60003f44070 */
[----:B------:R-:W-:Y:S01]  /*0d50*/  @!P0 IMAD.MOV R16, RZ, RZ, -R16 ;  /* 0x000000ffff108224 */ /* 0x000fe200078e0a10 */
[----:B------:R-:W-:Y:S01]  /*0d60*/  ISETP.GE.AND P0, PT, R29, RZ, PT ;  /* 0x000000ff1d00720c */ /* 0x000fe20003f06270 */
[----:B------:R-:W-:Y:S01]  /*0d70*/  @!P6 IMAD.IADD R19, R19, 0x1, -R15 ;  /* 0x000000011313e824 */ /* 0x000fe200078e0a0f */
[----:B------:R-:W-:Y:S01]  /*0d80*/  ISETP.GE.AND P6, PT, R27, RZ, PT ;  /* 0x000000ff1b00720c */ /* 0x000fe20003fc6270 */
[----:B------:R-:W-:-:S04]  /*0d90*/  IMAD.HI.U32 R0, R7, R14, RZ ;  /* 0x0000000e07007227 */ /* 0x000fc800078e00ff */
[----:B------:R-:W-:Y:S02]  /*0da0*/  IMAD.MOV R4, RZ, RZ, -R4 ;  /* 0x000000ffff047224 */ /* 0x000fe400078e0a04 */
[----:B------:R-:W-:Y:S02]  /*0db0*/  IMAD.MOV R0, RZ, RZ, -R0 ;  /* 0x000000ffff007224 */ /* 0x000fe400078e0a00 */
[C---:B------:R-:W-:Y:S02]  /*0dc0*/  IMAD R8, R11.reuse, R4, R8 ;  /* 0x000000040b087224 */ /* 0x040fe400078e0208 */
[----:B------:R-:W-:Y:S02]  /*0dd0*/  IMAD R14, R11, R0, R14 ;  /* 0x000000000b0e7224 */ /* 0x000fe400078e020e */
[----:B------:R-:W-:Y:S02]  /*0de0*/  @!P2 IMAD.IADD R17, R17, 0x1, -R15 ;  /* 0x000000011111a824 */ /* 0x000fe400078e0a0f */
[----:B------:R-:W-:Y:S01]  /*0df0*/  @!P0 IMAD.MOV R19, RZ, RZ, -R19 ;  /* 0x000000ffff138224 */ /* 0x000fe200078e0a13 */
[C---:B------:R-:W-:Y:S01]  /*0e00*/  ISETP.GT.U32.AND P0, PT, R11.reuse, R8, PT ;  /* 0x000000080b00720c */ /* 0x040fe20003f04070 */
[----:B------:R-:W-:Y:S01]  /*0e10*/  @!P6 IMAD.MOV R17, RZ, RZ, -R17 ;  /* 0x000000ffff11e224 */ /* 0x000fe200078e0a11 */
[----:B------:R-:W-:Y:S01]  /*0e20*/  ISETP.GT.U32.AND P6, PT, R11, R14, PT ;  /* 0x0000000e0b00720c */ /* 0x000fe20003fc4070 */
[----:B------:R-:W-:Y:S01]  /*0e30*/  VIADD R0, R10, 0x1a ;  /* 0x0000001a0a007836 */ /* 0x000fe20000000000 */
[----:B------:R-:W-:Y:S01]  /*0e40*/  ISETP.GE.AND P1, PT, R26, RZ, PT ;  /* 0x000000ff1a00720c */ /* 0x000fe20003f26270 */
[----:B------:R-:W-:-:S03]  /*0e50*/  VIADD R5, R10, 0x16 ;  /* 0x000000160a057836 */ /* 0x000fc60000000000 */
[----:B------:R-:W-:Y:S01]  /*0e60*/  IABS R9, R0 ;  /* 0x0000000000097213 */ /* 0x000fe20000000000 */
[----:B------:R-:W-:Y:S01]  /*0e70*/  VIADD R4, R10, 0x18 ;  /* 0x000000180a047836 */ /* 0x000fe20000000000 */
[----:B------:R-:W-:-:S03]  /*0e80*/  IABS R5, R5 ;  /* 0x0000000500057213 */ /* 0x000fc60000000000 */
[----:B------:R-:W-:Y:S02]  /*0e90*/  @!P0 IMAD.IADD R8, R8, 0x1, -R11 ;  /* 0x0000000108088824 */ /* 0x000fe400078e0a0b */
[----:B------:R-:W-:Y:S01]  /*0ea0*/  IMAD.HI.U32 R24, R7, R9, RZ ;  /* 0x0000000907187227 */ /* 0x000fe200078e00ff */
[----:B------:R-:W-:-:S03]  /*0eb0*/  IABS R6, R4 ;  /* 0x0000000400067213 */ /* 0x000fc60000000000 */
[----:B------:R-:W-:Y:S01]  /*0ec0*/  @!P6 IMAD.IADD R14, R14, 0x1, -R11 ;  /* 0x000000010e0ee824 */ /* 0x000fe200078e0a0b */
[----:B------:R-:W-:Y:S01]  /*0ed0*/  ISETP.GT.U32.AND P6, PT, R11, R8, PT ;  /* 0x000000080b00720c */ /* 0x000fe20003fc4070 */
[----:B------:R-:W-:Y:S02]  /*0ee0*/  IMAD.MOV R24, RZ, RZ, -R24 ;  /* 0x000000ffff187224 */ /* 0x000fe400078e0a18 */
[----:B------:R-:W-:-:S04]  /*0ef0*/  IMAD.HI.U32 R22, R7, R5, RZ ;  /* 0x0000000507167227 */ /* 0x000fc800078e00ff */
[----:B------:R-:W-:Y:S01]  /*0f00*/  IMAD.MOV.U32 R15, RZ, RZ, R18 ;  /* 0x000000ffff0f7224 */ /* 0x000fe200078e0012 */
[----:B------:R-:W-:Y:S01]  /*0f10*/  ISETP.GE.AND P5, PT, R0, RZ, PT ;  /* 0x000000ff0000720c */ /* 0x000fe20003fa6270 */
[----:B------:R-:W-:Y:S01]  /*0f20*/  IMAD R9, R11, R24, R9 ;  /* 0x000000180b097224 */ /* 0x000fe200078e0209 */
[----:B------:R-:W-:Y:S01]  /*0f30*/  ISETP.GE.AND P2, PT, R4, RZ, PT ;  /* 0x000000ff0400720c */ /* 0x000fe20003f46270 */
[----:B------:R-:W-:Y:S01]  /*0f40*/  IMAD.MOV R22, RZ, RZ, -R22 ;  /* 0x000000ffff167224 */ /* 0x000fe200078e0a16 */
[----:B------:R-:W-:Y:S01]  /*0f50*/  IABS R4, R13 ;  /* 0x0000000d00047213 */ /* 0x000fe20000000000 */
[----:B------:R-:W-:Y:S01]  /*0f60*/  @!P1 IMAD.MOV R15, RZ, RZ, -R15 ;  /* 0x000000ffff0f9224 */ /* 0x000fe200078e0a0f */
[----:B------:R-:W-:Y:S01]  /*0f70*/  IABS R0, R12 ;  /* 0x0000000c00007213 */ /* 0x000fe20000000000 */
[----:B------:R-:W-:Y:S01]  /*0f80*/  VIADD R24, R10, 0x10 ;  /* 0x000000100a187836 */ /* 0x000fe20000000000 */
[----:B------:R-:W-:Y:S01]  /*0f90*/  ISETP.NE.AND P1, PT, R2, RZ, PT ;  /* 0x000000ff0200720c */ /* 0x000fe20003f25270 */
[----:B------:R-:W-:Y:S01]  /*0fa0*/  IMAD.HI.U32 R23, R7, R6, RZ ;  /* 0x0000000607177227 */ /* 0x000fe200078e00ff */
[----:B------:R-:W-:-:S02]  /*0fb0*/  LOP3.LUT R2, RZ, R2, RZ, 0x33, !PT ;  /* 0x00000002ff027212 */ /* 0x000fc400078e33ff */
[----:B------:R-:W-:Y:S01]  /*0fc0*/  IABS R25, R24 ;  /* 0x0000001800197213 */ /* 0x000fe20000000000 */
[C---:B------:R-:W-:Y:S01]  /*0fd0*/  IMAD R5, R11.reuse, R22, R5 ;  /* 0x000000160b057224 */ /* 0x040fe200078e0205 */
[----:B------:R-:W-:Y:S01]  /*0fe0*/  ISETP.GT.U32.AND P0, PT, R11, R9, PT ;  /* 0x000000090b00720c */ /* 0x000fe20003f04070 */
[----:B------:R-:W-:Y:S01]  /*0ff0*/  IMAD.MOV R23, RZ, RZ, -R23 ;  /* 0x000000ffff177224 */ /* 0x000fe200078e0a17 */
[C---:B------:R-:W-:Y:S01]  /*1000*/  SEL R26, R2.reuse, R16, !P1 ;  /* 0x00000010021a7207 */ /* 0x040fe20004800000 */
[----:B------:R-:W-:Y:S01]  /*1010*/  IMAD.HI.U32 R21, R7, R4, RZ ;  /* 0x0000000407157227 */ /* 0x000fe200078e00ff */
[----:B------:R-:W-:-:S03]  /*1020*/  SEL R16, R2, R15, !P1 ;  /* 0x0000000f02107207 */ /* 0x000fc60004800000 */
[----:B------:R-:W-:Y:S01]  /*1030*/  IMAD.HI.U32 R20, R7, R0, RZ ;  /* 0x0000000007147227 */ /* 0x000fe200078e00ff */
[C---:B------:R-:W-:Y:S02]  /*1040*/  SEL R15, R2.reuse, R17, !P1 ;  /* 0x00000011020f7207 */ /* 0x040fe40004800000 */
[----:B------:R-:W-:Y:S01]  /*1050*/  SEL R2, R2, R19, !P1 ;  /* 0x0000001302027207 */ /* 0x000fe20004800000 */
[----:B------:R-:W-:Y:S01]  /*1060*/  @!P6 IMAD.IADD R8, R8, 0x1, -R11 ;  /* 0x000000010808e824 */ /* 0x000fe200078e0a0b */
[C---:B------:R-:W-:Y:S01]  /*1070*/  ISETP.GT.U32.AND P6, PT, R11.reuse, R5, PT ;  /* 0x000000050b00720c */ /* 0x040fe20003fc4070 */
[----:B------:R-:W-:Y:S02]  /*1080*/  IMAD R6, R11, R23, R6 ;  /* 0x000000170b067224 */ /* 0x000fe400078e0206 */
[----:B------:R-:W-:Y:S02]  /*1090*/  IMAD.MOV R21, RZ, RZ, -R21 ;  /* 0x000000ffff157224 */ /* 0x000fe400078e0a15 */
[----:B------:R-:W-:-:S02]  /*10a0*/  IMAD.MOV R20, RZ, RZ, -R20 ;  /* 0x000000ffff147224 */ /* 0x000fc400078e0a14 */
[----:B------:R-:W-:Y:S02]  /*10b0*/  VIADD R23, R10, 0xe ;  /* 0x0000000e0a177836 */ /* 0x000fe40000000000 */
[----:B------:R-:W-:-:S04]  /*10c0*/  IMAD.HI.U32 R19, R7, R25, RZ ;  /* 0x0000001907137227 */ /* 0x000fc800078e00ff */
[C---:B------:R-:W-:Y:S02]  /*10d0*/  IMAD R4, R11.reuse, R21, R4 ;  /* 0x000000150b047224 */ /* 0x040fe400078e0204 */
[----:B------:R-:W-:Y:S01]  /*10e0*/  IMAD R0, R11, R20, R0 ;  /* 0x000000140b007224 */ /* 0x000fe200078e0200 */
[----:B------:R-:W-:Y:S01]  /*10f0*/  IABS R20, R23 ;  /* 0x0000001700147213 */ /* 0x000fe20000000000 */
[----:B------:R-:W-:Y:S01]  /*1100*/  IMAD.MOV R19, RZ, RZ, -R19 ;  /* 0x000000ffff137224 */ /* 0x000fe200078e0a13 */
[----:B------:R-:W-:Y:S01]  /*1110*/  STL [R1+0x24], R26 ;  /* 0x0000241a01007387 */ /* 0x000fe20000100800 */
[----:B------:R-:W-:Y:S01]  /*1120*/  @!P0 IMAD.IADD R9, R9, 0x1, -R11 ;  /* 0x0000000109098824 */ /* 0x000fe200078e0a0b */
[C---:B------:R-:W-:Y:S01]  /*1130*/  ISETP.GT.U32.AND P0, PT, R11.reuse, R4, PT ;  /* 0x000000040b00720c */ /* 0x040fe20003f04070 */
[----:B------:R-:W-:Y:S01]  /*1140*/  IMAD R19, R11, R19, R25 ;  /* 0x000000130b137224 */ /* 0x000fe200078e0219 */
[----:B------:R0:W-:Y:S01]  /*1150*/  STL [R1+0x20], R16 ;  /* 0x0000201001007387 */ /* 0x0001e20000100800 */
[----:B------:R-:W-:-:S03]  /*1160*/  @!P6 IMAD.IADD R5, R5, 0x1, -R11 ;  /* 0x000000010505e824 */ /* 0x000fc600078e0a0b */
[----:B------:R-:W-:Y:S01]  /*1170*/  ISETP.GT.U32.AND P6, PT, R11, R19, PT ;  /* 0x000000130b00720c */ /* 0x000fe20003fc4070 */
[----:B0-----:R-:W-:-:S04]  /*1180*/  IMAD.HI.U32 R16, R7, R20, RZ ;  /* 0x0000001407107227 */ /* 0x001fc800078e00ff */
[----:B------:R-:W-:Y:S02]  /*1190*/  IMAD.MOV R16, RZ, RZ, -R16 ;  /* 0x000000ffff107224 */ /* 0x000fe400078e0a10 */
[C---:B------:R-:W-:Y:S02]  /*11a0*/  VIADD R22, R10.reuse, 0xc ;  /* 0x0000000c0a167836 */ /* 0x040fe40000000000 */
[C---:B------:R-:W-:Y:S02]  /*11b0*/  IMAD R20, R11.reuse, R16, R20 ;  /* 0x000000100b147224 */ /* 0x040fe400078e0214 */
[----:B------:R-:W-:Y:S02]  /*11c0*/  VIADD R18, R10, 0xa ;  /* 0x0000000a0a127836 */ /* 0x000fe40000000000 */
[--C-:B------:R-:W-:Y:S01]  /*11d0*/  @!P0 IMAD.IADD R4, R4, 0x1, -R11.reuse ;  /* 0x0000000104048824 */ /* 0x100fe200078e0a0b */
[----:B------:R-:W-:Y:S01]  /*11e0*/  ISETP.GT.U32.AND P0, PT, R11, R20, PT ;  /* 0x000000140b00720c */ /* 0x000fe20003f04070 */
[----:B------:R-:W-:Y:S01]  /*11f0*/  @!P6 IMAD.IADD R19, R19, 0x1, -R11 ;  /* 0x000000011313e824 */ /* 0x000fe200078e0a0b */
[----:B------:R-:W-:-:S02]  /*1200*/  IABS R21, R22 ;  /* 0x0000001600157213 */ /* 0x000fc40000000000 */
[----:B------:R-:W-:Y:S02]  /*1210*/  IABS R18, R18 ;  /* 0x0000001200127213 */ /* 0x000fe40000000000 */
[----:B------:R-:W-:Y:S01]  /*1220*/  ISETP.GT.U32.AND P6, PT, R11, R9, PT ;  /* 0x000000090b00720c */ /* 0x000fe20003fc4070 */
[----:B------:R0:W-:Y:S01]  /*1230*/  STL [R1+0x1c], R15 ;  /* 0x00001c0f01007387 */ /* 0x0001e20000100800 */
[----:B------:R-:W-:-:S03]  /*1240*/  VIADD R29, R10, 0x8 ;  /* 0x000000080a1d7836 */ /* 0x000fc60000000000 */
[----:B------:R1:W-:Y:S01]  /*1250*/  STL [R1+0x18], R2 ;  /* 0x0000180201007387 */ /* 0x0003e20000100800 */
[----:B------:R-:W-:Y:S02]  /*1260*/  VIADD R26, R10, 0x2 ;  /* 0x000000020a1a7836 */ /* 0x000fe40000000000 */
[----:B0-----:R-:W-:-:S04]  /*1270*/  IMAD.HI.U32 R15, R7, R21, RZ ;  /* 0x00000015070f7227 */ /* 0x001fc800078e00ff */
[----:B-1----:R-:W-:Y:S01]  /*1280*/  IMAD.HI.U32 R2, R7, R18, RZ ;  /* 0x0000001207027227 */ /* 0x002fe200078e00ff */
[----:B------:R0:W-:Y:S03]  /*1290*/  STL [R1+0xc], R29 ;  /* 0x00000c1d01007387 */ /* 0x0001e60000100800 */
[----:B------:R-:W-:Y:S02]  /*12a0*/  IMAD.MOV R15, RZ, RZ, -R15 ;  /* 0x000000ffff0f7224 */ /* 0x000fe400078e0a0f */
[C---:B------:R-:W-:Y:S02]  /*12b0*/  VIADD R27, R10.reuse, 0x4 ;  /* 0x000000040a1b7836 */ /* 0x040fe40000000000 */
[----:B------:R-:W-:Y:S02]  /*12c0*/  IMAD.MOV R2, RZ, RZ, -R2 ;  /* 0x000000ffff027224 */ /* 0x000fe400078e0a02 */
[----:B------:R-:W-:Y:S01]  /*12d0*/  VIADD R28, R10, 0x6 ;  /* 0x000000060a1c7836 */ /* 0x000fe20000000000 */
[----:B0-----:R-:W-:Y:S01]  /*12e0*/  IABS R29, R29 ;  /* 0x0000001d001d7213 */ /* 0x001fe20000000000 */
[----:B------:R-:W-:Y:S01]  /*12f0*/  @!P0 IMAD.IADD R20, R20, 0x1, -R11 ;  /* 0x0000000114148824 */ /* 0x000fe200078e0a0b */
[----:B------:R-:W-:Y:S01]  /*1300*/  IABS R16, R26 ;  /* 0x0000001a00107213 */ /* 0x000fe20000000000 */
[C---:B------:R-:W-:Y:S01]  /*1310*/  IMAD R21, R11.reuse, R15, R21 ;  /* 0x0000000f0b157224 */ /* 0x040fe200078e0215 */
[----:B------:R-:W-:Y:S01]  /*1320*/  IABS R15, R27 ;  /* 0x0000001b000f7213 */ /* 0x000fe20000000000 */
[----:B------:R-:W-:Y:S01]  /*1330*/  IMAD R2, R11, R2, R18 ;  /* 0x000000020b027224 */ /* 0x000fe200078e0212 */
[----:B------:R0:W-:Y:S01]  /*1340*/  STL [R1+0x8], R28 ;  /* 0x0000081c01007387 */ /* 0x0001e20000100800 */
[----:B------:R-:W-:Y:S01]  /*1350*/  IABS R18, R28 ;  /* 0x0000001c00127213 */ /* 0x000fe20000000000 */
[----:B------:R-:W-:Y:S01]  /*1360*/  @!P6 IMAD.IADD R9, R9, 0x1, -R11 ;  /* 0x000000010909e824 */ /* 0x000fe200078e0a0b */
[----:B------:R-:W-:Y:S01]  /*1370*/  ISETP.GT.U32.AND P6, PT, R11, R20, PT ;  /* 0x000000140b00720c */ /* 0x000fe20003fc4070 */
[----:B------:R1:W-:Y:S01]  /*1380*/  STL [R1+0x4], R27 ;  /* 0x0000041b01007387 */ /* 0x0003e20000100800 */
[----:B------:R-:W-:-:S03]  /*1390*/  IMAD.HI.U32 R25, R7, R16, RZ ;  /* 0x0000001007197227 */ /* 0x000fc600078e00ff */
[----:B------:R2:W-:Y:S01]  /*13a0*/  STL [R1], R26 ;  /* 0x0000001a01007387 */ /* 0x0005e20000100800 */
[----:B0-----:R-:W-:-:S04]  /*13b0*/  IMAD.HI.U32 R28, R7, R29, RZ ;  /* 0x0000001d071c7227 */ /* 0x001fc800078e00ff */
[----:B-1----:R-:W-:-:S04]  /*13c0*/  IMAD.HI.U32 R27, R7, R18, RZ ;  /* 0x00000012071b7227 */ /* 0x002fc800078e00ff */
[----:B--2---:R-:W-:-:S04]  /*13d0*/  IMAD.HI.U32 R26, R7, R15, RZ ;  /* 0x0000000f071a7227 */ /* 0x004fc800078e00ff */
[----:B------:R-:W-:Y:S02]  /*13e0*/  IMAD.MOV R28, RZ, RZ, -R28 ;  /* 0x000000ffff1c7224 */ /* 0x000fe400078e0a1c */
[----:B------:R-:W-:Y:S02]  /*13f0*/  IMAD.MOV R25, RZ, RZ, -R25 ;  /* 0x000000ffff197224 */ /* 0x000fe400078e0a19 */
[----:B------:R-:W-:Y:S02]  /*1400*/  IMAD.MOV R26, RZ, RZ, -R26 ;  /* 0x000000ffff1a7224 */ /* 0x000fe400078e0a1a */
[----:B------:R-:W-:Y:S02]  /*1410*/  IMAD.MOV R27, RZ, RZ, -R27 ;  /* 0x000000ffff1b7224 */ /* 0x000fe400078e0a1b */
[----:B------:R-:W-:Y:S02]  /*1420*/  IMAD R28, R11, R28, R29 ;  /* 0x0000001c0b1c7224 */ /* 0x000fe400078e021d */
[----:B------:R-:W-:-:S02]  /*1430*/  VIADD R29, R10, 0x16 ;  /* 0x000000160a1d7836 */ /* 0x000fc40000000000 */
[C---:B------:R-:W-:Y:S02]  /*1440*/  IMAD R16, R11.reuse, R25, R16 ;  /* 0x000000190b107224 */ /* 0x040fe400078e0210 */
[C---:B------:R-:W-:Y:S01]  /*1450*/  IMAD R15, R11.reuse, R26, R15 ;  /* 0x0000001a0b0f7224 */ /* 0x040fe200078e020f */
[----:B------:R-:W2:Y:S01]  /*1460*/  LDL.LU R25, [R1+0xc] ;  /* 0x00000c0001197983 */ /* 0x000ea20000300800 */
[----:B------:R-:W-:Y:S02]  /*1470*/  IMAD R18, R11, R27, R18 ;  /* 0x0000001b0b127224 */ /* 0x000fe400078e0212 */
[----:B------:R-:W-:Y:S01]  /*1480*/  @!P6 IMAD.IADD R20, R20, 0x1, -R11 ;  /* 0x000000011414e824 */ /* 0x000fe200078e0a0b */
[----:B------:R-:W3:Y:S01]  /*1490*/  LDL.LU R26, [R1+0x8] ;  /* 0x00000800011a7983 */ /* 0x000ee20000300800 */
[----:B------:R-:W-:-:S03]  /*14a0*/  ISETP.GE.AND P6, PT, R29, RZ, PT ;  /* 0x000000ff1d00720c */ /* 0x000fc60003fc6270 */
[----:B------:R-:W4:Y:S04]  /*14b0*/  LDL.LU R27, [R1+0x4] ;  /* 0x00000400011b7983 */ /* 0x000f280000300800 */
[----:B------:R-:W4:Y:S01]  /*14c0*/  LDL.LU R29, [R1] ;  /* 0x00000000011d7983 */ /* 0x000f220000300800 */
[----:B------:R-:W-:-:S13]  /*14d0*/  ISETP.GT.U32.AND P1, PT, R11, R14, PT ;  /* 0x0000000e0b00720c */ /* 0x000fda0003f24070 */
[----:B------:R-:W-:Y:S01]  /*14e0*/  @!P1 IMAD.IADD R14, R14, 0x1, -R11 ;  /* 0x000000010e0e9824 */ /* 0x000fe200078e0a0b */
[----:B------:R-:W-:-:S13]  /*14f0*/  ISETP.GT.U32.AND P1, PT, R11, R6, PT ;  /* 0x000000060b00720c */ /* 0x000fda0003f24070 */
[----:B------:R-:W-:Y:S01]  /*1500*/  @!P1 IMAD.IADD R6, R6, 0x1, -R11 ;  /* 0x0000000106069824 */ /* 0x000fe200078e0a0b */
[----:B------:R-:W-:-:S04]  /*1510*/  ISETP.GT.U32.AND P1, PT, R11, R0, PT ;  /* 0x000000000b00720c */ /* 0x000fc80003f24070 */
[----:B------:R-:W-:-:S09]  /*1520*/  ISETP.GT.U32.AND P0, PT, R11, R6, PT ;  /* 0x000000060b00720c */ /* 0x000fd20003f04070 */
[----:B------:R-:W-:Y:S01]  /*1530*/  @!P1 IMAD.IADD R0, R0, 0x1, -R11 ;  /* 0x0000000100009824 */ /* 0x000fe200078e0a0b */
[----:B------:R-:W-:-:S03]  /*1540*/  ISETP.GT.U32.AND P1, PT, R11, R21, PT ;  /* 0x000000150b00720c */ /* 0x000fc60003f24070 */
[----:B------:R-:W-:Y:S01]  /*1550*/  @!P0 IMAD.IADD R6, R6, 0x1, -R11 ;  /* 0x0000000106068824 */ /* 0x000fe200078e0a0b */
[C---:B------:R-:W-:Y:S01]  /*1560*/  ISETP.GT.U32.AND P0, PT, R11.reuse, R4, PT ;  /* 0x000000040b00720c */ /* 0x040fe20003f04070 */
[----:B------:R-:W-:Y:S01]  /*1570*/  @!P3 IMAD.MOV R14, RZ, RZ, -R14 ;  /* 0x000000ffff0eb224 */ /* 0x000fe200078e0a0e */
[----:B------:R-:W-:-:S07]  /*1580*/  ISETP.GT.U32.AND P3, PT, R11, R0, PT ;  /* 0x000000000b00720c */ /* 0x000fce0003f64070 */
[----:B------:R-:W-:Y:S01]  /*1590*/  @!P1 IMAD.IADD R21, R21, 0x1, -R11 ;  /* 0x0000000115159824 */ /* 0x000fe200078e0a0b */
[C---:B------:R-:W-:Y:S01]  /*15a0*/  ISETP.GT.U32.AND P1, PT, R11.reuse, R5, PT ;  /* 0x000000050b00720c */ /* 0x040fe20003f24070 */
[----:B------:R-:W-:Y:S01]  /*15b0*/  @!P4 IMAD.MOV R8, RZ, RZ, -R8 ;  /* 0x000000ffff08c224 */ /* 0x000fe200078e0a08 */
[----:B------:R-:W-:Y:S02]  /*15c0*/  IABS R17, R10 ;  /* 0x0000000a00117213 */ /* 0x000fe40000000000 */
[C---:B------:R-:W-:Y:S01]  /*15d0*/  ISETP.GT.U32.AND P4, PT, R11.reuse, R19, PT ;  /* 0x000000130b00720c */ /* 0x040fe20003f84070 */
[----:B------:R-:W-:Y:S01]  /*15e0*/  @!P5 IMAD.MOV R9, RZ, RZ, -R9 ;  /* 0x000000ffff09d224 */ /* 0x000fe200078e0a09 */
[C---:B------:R-:W-:Y:S01]  /*15f0*/  ISETP.GT.U32.AND P5, PT, R11.reuse, R21, PT ;  /* 0x000000150b00720c */ /* 0x040fe20003fa4070 */
[----:B------:R-:W-:Y:S01]  /*1600*/  @!P2 IMAD.MOV R6, RZ, RZ, -R6 ;  /* 0x000000ffff06a224 */ /* 0x000fe200078e0a06 */
[C---:B------:R-:W-:Y:S01]  /*1610*/  ISETP.GT.U32.AND P2, PT, R11.reuse, R2, PT ;  /* 0x000000020b00720c */ /* 0x040fe20003f44070 */
[----:B------:R-:W-:Y:S01]  /*1620*/  @!P0 IMAD.IADD R4, R4, 0x1, -R11 ;  /* 0x0000000104048824 */ /* 0x000fe200078e0a0b */
[----:B------:R-:W-:Y:S01]  /*1630*/  ISETP.GT.U32.AND P0, PT, R11, R18, PT ;  /* 0x000000120b00720c */ /* 0x000fe20003f04070 */
[----:B------:R-:W-:-:S04]  /*1640*/  IMAD.HI.U32 R7, R7, R17, RZ ;  /* 0x0000001107077227 */ /* 0x000fc800078e00ff */
[--C-:B------:R-:W-:Y:S01]  /*1650*/  @!P1 IMAD.IADD R5, R5, 0x1, -R11.reuse ;  /* 0x0000000105059824 */ /* 0x100fe200078e0a0b */
[C---:B------:R-:W-:Y:S01]  /*1660*/  ISETP.GT.U32.AND P1, PT, R11.reuse, R28, PT ;  /* 0x0000001c0b00720c */ /* 0x040fe20003f24070 */
[----:B------:R-:W-:Y:S01]  /*1670*/  @!P3 IMAD.IADD R0, R0, 0x1, -R11 ;  /* 0x000000010000b824 */ /* 0x000fe200078e0a0b */
[----:B------:R-:W-:Y:S01]  /*1680*/  ISETP.GT.U32.AND P3, PT, R11, R15, PT ;  /* 0x0000000f0b00720c */ /* 0x000fe20003f64070 */
[----:B------:R-:W-:Y:S02]  /*1690*/  IMAD.MOV R7, RZ, RZ, -R7 ;  /* 0x000000ffff077224 */ /* 0x000fe400078e0a07 */
[----:B------:R-:W-:Y:S01]  /*16a0*/  @!P4 IMAD.IADD R19, R19, 0x1, -R11 ;  /* 0x000000011313c824 */ /* 0x000fe200078e0a0b */
[C---:B------:R-:W-:Y:S01]  /*16b0*/  ISETP.GT.U32.AND P4, PT, R11.reuse, R16, PT ;  /* 0x000000100b00720c */ /* 0x040fe20003f84070 */
[----:B------:R-:W-:Y:S02]  /*16c0*/  IMAD R17, R11, R7, R17 ;  /* 0x000000070b117224 */ /* 0x000fe400078e0211 */
[----:B------:R-:W-:-:S02]  /*16d0*/  @!P5 IMAD.IADD R21, R21, 0x1, -R11 ;  /* 0x000000011515d824 */ /* 0x000fc400078e0a0b */
[--C-:B------:R-:W-:Y:S01]  /*16e0*/  @!P2 IMAD.IADD R2, R2, 0x1, -R11.reuse ;  /* 0x000000010202a824 */ /* 0x100fe200078e0a0b */
[----:B------:R-:W-:Y:S01]  /*16f0*/  ISETP.GT.U32.AND P5, PT, R11, R17, PT ;  /* 0x000000110b00720c */ /* 0x000fe20003fa4070 */
[--C-:B------:R-:W-:Y:S01]  /*1700*/  @!P1 IMAD.IADD R28, R28, 0x1, -R11.reuse ;  /* 0x000000011c1c9824 */ /* 0x100fe200078e0a0b */
[----:B------:R-:W-:Y:S01]  /*1710*/  ISETP.GE.AND P2, PT, R13, RZ, PT ;  /* 0x000000ff0d00720c */ /* 0x000fe20003f46270 */
[--C-:B------:R-:W-:Y:S01]  /*1720*/  @!P0 IMAD.IADD R18, R18, 0x1, -R11.reuse ;  /* 0x0000000112128824 */ /* 0x100fe200078e0a0b */
[----:B------:R-:W-:Y:S02]  /*1730*/  ISETP.GE.AND P1, PT, R12, RZ, PT ;  /* 0x000000ff0c00720c */ /* 0x000fe40003f26270 */
[----:B------:R-:W-:Y:S01]  /*1740*/  ISETP.GE.AND P0, PT, R24, RZ, PT ;  /* 0x000000ff1800720c */ /* 0x000fe20003f06270 */
[--C-:B------:R-:W-:Y:S01]  /*1750*/  @!P3 IMAD.IADD R15, R15, 0x1, -R11.reuse ;  /* 0x000000010f0fb824 */ /* 0x100fe200078e0a0b */
[----:B------:R-:W-:Y:S01]  /*1760*/  ISETP.GE.AND P3, PT, R23, RZ, PT ;  /* 0x000000ff1700720c */ /* 0x000fe20003f66270 */
[----:B------:R-:W-:-:S02]  /*1770*/  @!P4 IMAD.IADD R16, R16, 0x1, -R11 ;  /* 0x000000011010c824 */ /* 0x000fc400078e0a0b */
[----:B------:R-:W-:Y:S02]  /*1780*/  IMAD.MOV.U32 R7, RZ, RZ, R5 ;  /* 0x000000ffff077224 */ /* 0x000fe400078e0005 */
[----:B------:R-:W-:Y:S01]  /*1790*/  IMAD.MOV.U32 R12, RZ, RZ, R4 ;  /* 0x000000ffff0c7224 */ /* 0x000fe200078e0004 */
[----:B------:R-:W-:Y:S01]  /*17a0*/  ISETP.GE.AND P4, PT, R22, RZ, PT ;  /* 0x000000ff1600720c */ /* 0x000fe20003f86270 */
[----:B------:R-:W-:Y:S01]  /*17b0*/  @!P5 IMAD.IADD R17, R17, 0x1, -R11 ;  /* 0x000000011111d824 */ /* 0x000fe200078e0a0b */
[C---:B------:R-:W-:Y:S01]  /*17c0*/  ISETP.GT.U32.AND P5, PT, R11.reuse, R2, PT ;  /* 0x000000020b00720c */ /* 0x040fe20003fa4070 */
[----:B------:R-:W-:Y:S01]  /*17d0*/  @!P6 IMAD.MOV R7, RZ, RZ, -R7 ;  /* 0x000000ffff07e224 */ /* 0x000fe200078e0a07 */
        /* <DEDUP_REMOVED lines=8> */
[----:B------:R-:W-:Y:S01]  /*1860*/  ISETP.GT.U32.AND P3, PT, R11, R17, PT ;  /* 0x000000110b00720c */ /* 0x000fe20003f64070 */
[C---:B------:R-:W-:Y:S01]  /*1870*/  VIADD R24, R10.reuse, 0xa ;  /* 0x0000000a0a187836 */ /* 0x040fe20000000000 */
[----:B------:R-:W0:Y:S01]  /*1880*/  LDC.64 R4, c[0x0][0x218] ;  /* 0x00008600ff047b82 */ /* 0x000e220000000a00 */
[----:B------:R-:W-:Y:S01]  /*1890*/  @!P4 IMAD.MOV R21, RZ, RZ, -R21 ;  /* 0x000000ffff15c224 */ /* 0x000fe200078e0a15 */
[----:B------:R-:W-:Y:S01]  /*18a0*/  ISETP.GE.AND P4, PT, R10, RZ, PT ;  /* 0x000000ff0a00720c */ /* 0x000fe20003f86270 */
[--C-:B------:R-:W-:Y:S01]  /*18b0*/  @!P5 IMAD.IADD R2, R2, 0x1, -R11.reuse ;  /* 0x000000010202d824 */ /* 0x100fe200078e0a0b */
[----:B------:R-:W-:Y:S01]  /*18c0*/  ISETP.GE.AND P5, PT, R24, RZ, PT ;  /* 0x000000ff1800720c */ /* 0x000fe20003fa6270 */
[----:B------:R-:W-:-:S02]  /*18d0*/  @!P2 IMAD.IADD R28, R28, 0x1, -R11 ;  /* 0x000000011c1ca824 */ /* 0x000fc400078e0a0b */
[--C-:B------:R-:W-:Y:S01]  /*18e0*/  @!P1 IMAD.IADD R18, R18, 0x1, -R11.reuse ;  /* 0x0000000112129824 */ /* 0x100fe200078e0a0b */
[----:B------:R-:W1:Y:S01]  /*18f0*/  LDC R23, c[0x0][0x230] ;  /* 0x00008c00ff177b82 */ /* 0x000e620000000800 */
[--C-:B------:R-:W-:Y:S02]  /*1900*/  @!P0 IMAD.IADD R15, R15, 0x1, -R11.reuse ;  /* 0x000000010f0f8824 */ /* 0x100fe400078e0a0b */
[--C-:B------:R-:W-:Y:S02]  /*1910*/  @!P6 IMAD.IADD R16, R16, 0x1, -R11.reuse ;  /* 0x000000011010e824 */ /* 0x100fe400078e0a0b */
[----:B------:R-:W-:Y:S01]  /*1920*/  @!P3 IMAD.IADD R17, R17, 0x1, -R11 ;  /* 0x000000011111b824 */ /* 0x000fe200078e0a0b */
[----:B------:R-:W-:Y:S02]  /*1930*/  ISETP.NE.AND P3, PT, R3, RZ, PT ;  /* 0x000000ff0300720c */ /* 0x000fe40003f65270 */
[----:B------:R-:W-:-:S04]  /*1940*/  LOP3.LUT R3, RZ, R3, RZ, 0x33, !PT ;  /* 0x00000003ff037212 */ /* 0x000fc800078e33ff */
[C---:B------:R-:W-:Y:S01]  /*1950*/  SEL R14, R3.reuse, R14, !P3 ;  /* 0x0000000e030e7207 */ /* 0x040fe20005800000 */
[----:B------:R-:W-:Y:S01]  /*1960*/  @!P5 IMAD.MOV R2, RZ, RZ, -R2 ;  /* 0x000000ffff02d224 */ /* 0x000fe200078e0a02 */
[C---:B------:R-:W-:Y:S01]  /*1970*/  SEL R8, R3.reuse, R8, !P3 ;  /* 0x0000000803087207 */ /* 0x040fe20005800000 */
[----:B------:R-:W-:Y:S01]  /*1980*/  @!P4 IMAD.MOV R17, RZ, RZ, -R17 ;  /* 0x000000ffff11c224 */ /* 0x000fe200078e0a11 */
[C---:B------:R-:W-:Y:S01]  /*1990*/  SEL R9, R3.reuse, R9, !P3 ;  /* 0x0000000903097207 */ /* 0x040fe20005800000 */
[----:B------:R-:W-:Y:S01]  /*19a0*/  IMAD R14, R14, UR4, RZ ;  /* 0x000000040e0e7c24 */ /* 0x000fe2000f8e02ff */
[C---:B------:R-:W-:Y:S01]  /*19b0*/  SEL R6, R3.reuse, R6, !P3 ;  /* 0x0000000603067207 */ /* 0x040fe20005800000 */
[----:B------:R-:W-:Y:S01]  /*19c0*/  IMAD R8, R8, UR4, RZ ;  /* 0x0000000408087c24 */ /* 0x000fe2000f8e02ff */
[----:B------:R-:W-:Y:S01]  /*19d0*/  SEL R7, R3, R7, !P3 ;  /* 0x0000000703077207 */ /* 0x000fe20005800000 */
[----:B------:R-:W-:Y:S01]  /*19e0*/  IMAD R9, R9, UR4, RZ ;  /* 0x0000000409097c24 */ /* 0x000fe2000f8e02ff */
[----:B------:R-:W-:-:S02]  /*19f0*/  SEL R12, R3, R12, !P3 ;  /* 0x0000000c030c7207 */ /* 0x000fc40005800000 */
[C---:B------:R-:W-:Y:S02]  /*1a00*/  SEL R0, R3.reuse, R0, !P3 ;  /* 0x0000000003007207 */ /* 0x040fe40005800000 */
[C---:B------:R-:W-:Y:S02]  /*1a10*/  SEL R19, R3.reuse, R19, !P3 ;  /* 0x0000001303137207 */ /* 0x040fe40005800000 */
[C---:B------:R-:W-:Y:S02]  /*1a20*/  SEL R20, R3.reuse, R20, !P3 ;  /* 0x0000001403147207 */ /* 0x040fe40005800000 */
[C---:B------:R-:W-:Y:S02]  /*1a30*/  SEL R21, R3.reuse, R21, !P3 ;  /* 0x0000001503157207 */ /* 0x040fe40005800000 */
[C---:B------:R-:W-:Y:S02]  /*1a40*/  SEL R2, R3.reuse, R2, !P3 ;  /* 0x0000000203027207 */ /* 0x040fe40005800000 */
[----:B------:R-:W-:Y:S01]  /*1a50*/  SEL R17, R3, R17, !P3 ;  /* 0x0000001103117207 */ /* 0x000fe20005800000 */
[----:B------:R-:W-:-:S02]  /*1a60*/  IMAD R6, R6, UR4, RZ ;  /* 0x0000000406067c24 */ /* 0x000fc4000f8e02ff */
[----:B------:R-:W-:Y:S02]  /*1a70*/  IMAD R7, R7, UR4, RZ ;  /* 0x0000000407077c24 */ /* 0x000fe4000f8e02ff */
[----:B------:R-:W-:Y:S02]  /*1a80*/  IMAD R12, R12, UR4, RZ ;  /* 0x000000040c0c7c24 */ /* 0x000fe4000f8e02ff */
[----:B------:R-:W-:Y:S02]  /*1a90*/  IMAD R0, R0, UR4, RZ ;  /* 0x0000000400007c24 */ /* 0x000fe4000f8e02ff */
[----:B------:R-:W-:Y:S02]  /*1aa0*/  IMAD R19, R19, UR4, RZ ;  /* 0x0000000413137c24 */ /* 0x000fe4000f8e02ff */
[----:B------:R-:W-:Y:S02]  /*1ab0*/  IMAD R20, R20, UR4, RZ ;  /* 0x0000000414147c24 */ /* 0x000fe4000f8e02ff */
[----:B------:R-:W-:-:S02]  /*1ac0*/  IMAD R21, R21, UR4, RZ ;  /* 0x0000000415157c24 */ /* 0x000fc4000f8e02ff */
[----:B------:R-:W-:Y:S02]  /*1ad0*/  IMAD R2, R2, UR4, RZ ;  /* 0x0000000402027c24 */ /* 0x000fe4000f8e02ff */
[----:B------:R-:W-:Y:S01]  /*1ae0*/  IMAD R17, R17, UR4, RZ ;  /* 0x0000000411117c24 */ /* 0x000fe2000f8e02ff */
[----:B--2---:R-:W-:Y:S02]  /*1af0*/  ISETP.GE.AND P2, PT, R25, RZ, PT ;  /* 0x000000ff1900720c */ /* 0x004fe40003f46270 */
[----:B---3--:R-:W-:Y:S02]  /*1b00*/  ISETP.GE.AND P1, PT, R26, RZ, PT ;  /* 0x000000ff1a00720c */ /* 0x008fe40003f26270 */
[----:B----4-:R-:W-:Y:S02]  /*1b10*/  ISETP.GE.AND P0, PT, R27, RZ, PT ;  /* 0x000000ff1b00720c */ /* 0x010fe40003f06270 */
[----:B------:R-:W-:-:S07]  /*1b20*/  ISETP.GE.AND P6, PT, R29, RZ, PT ;  /* 0x000000ff1d00720c */ /* 0x000fce0003fc6270 */
[----:B------:R-:W-:Y:S02]  /*1b30*/  @!P2 IMAD.MOV R28, RZ, RZ, -R28 ;  /* 0x000000ffff1ca224 */ /* 0x000fe400078e0a1c */
[----:B------:R-:W-:Y:S02]  /*1b40*/  @!P1 IMAD.MOV R18, RZ, RZ, -R18 ;  /* 0x000000ffff129224 */ /* 0x000fe400078e0a12 */
[----:B------:R-:W-:Y:S02]  /*1b50*/  @!P0 IMAD.MOV R15, RZ, RZ, -R15 ;  /* 0x000000ffff0f8224 */ /* 0x000fe400078e0a0f */
[----:B------:R-:W-:Y:S01]  /*1b60*/  @!P6 IMAD.MOV R16, RZ, RZ, -R16 ;  /* 0x000000ffff10e224 */ /* 0x000fe200078e0a10 */
[C---:B------:R-:W-:Y:S02]  /*1b70*/  SEL R28, R3.reuse, R28, !P3 ;  /* 0x0000001c031c7207 */ /* 0x040fe40005800000 */
[C---:B------:R-:W-:Y:S02]  /*1b80*/  SEL R18, R3.reuse, R18, !P3 ;  /* 0x0000001203127207 */ /* 0x040fe40005800000 */
[----:B------:R-:W-:-:S02]  /*1b90*/  SEL R15, R3, R15, !P3 ;  /* 0x0000000f030f7207 */ /* 0x000fc40005800000 */
[----:B------:R-:W-:Y:S02]  /*1ba0*/  SEL R16, R3, R16, !P3 ;  /* 0x0000001003107207 */ /* 0x000fe40005800000 */
[-C--:B0-----:R-:W-:Y:S02]  /*1bb0*/  LEA R3, P2, R14, R4.reuse, 0x1 ;  /* 0x000000040e037211 */ /* 0x081fe400078408ff */
[-C--:B------:R-:W-:Y:S02]  /*1bc0*/  LEA R11, P1, R8, R4.reuse, 0x1 ;  /* 0x00000004080b7211 */ /* 0x080fe400078208ff */
[-C--:B------:R-:W-:Y:S01]  /*1bd0*/  LEA R10, P0, R9, R4.reuse, 0x1 ;  /* 0x00000004090a7211 */ /* 0x080fe200078008ff */
[----:B------:R0:W-:Y:S04]  /*1be0*/  STL [R1+0x848], R3 ;  /* 0x0008480301007387 */ /* 0x0001e80000100800 */
[----:B------:R2:W-:Y:S01]  /*1bf0*/  STL [R1+0x840], R11 ;  /* 0x0008400b01007387 */ /* 0x0005e20000100800 */
[----:B0-----:R-:W-:-:S03]  /*1c00*/  LEA R3, P4, R6, R4, 0x1 ;  /* 0x0000000406037211 */ /* 0x001fc600078808ff */
[----:B------:R0:W-:Y:S01]  /*1c10*/  STL [R1+0x838], R10 ;  /* 0x0008380a01007387 */ /* 0x0001e20000100800 */
[----:B--2---:R-:W-:-:S03]  /*1c20*/  LEA R11, P6, R7, R4, 0x1 ;  /* 0x00000004070b7211 */ /* 0x004fc600078c08ff */
[----:B------:R2:W-:Y:S01]  /*1c30*/  STL [R1+0x830], R3 ;  /* 0x0008300301007387 */ /* 0x0005e20000100800 */
[----:B0-----:R-:W-:-:S03]  /*1c40*/  LEA R10, P5, R12, R4, 0x1 ;  /* 0x000000040c0a7211 */ /* 0x001fc600078a08ff */
[----:B------:R0:W-:Y:S01]  /*1c50*/  STL [R1+0x828], R11 ;  /* 0x0008280b01007387 */ /* 0x0001e20000100800 */
[----:B--2---:R-:W-:-:S03]  /*1c60*/  LEA R3, P3, R0, R4, 0x1 ;  /* 0x0000000400037211 */ /* 0x004fc600078608ff */
[----:B------:R2:W-:Y:S04]  /*1c70*/  STL [R1+0x824], R10 ;  /* 0x0008240a01007387 */ /* 0x0005e80000100800 */
[----:B------:R3:W-:Y:S01]  /*1c80*/  STL [R1+0x81c], R3 ;  /* 0x00081c0301007387 */ /* 0x0007e20000100800 */
[----:B0-----:R-:W-:Y:S02]  /*1c90*/  LEA.HI.X.SX32 R11, R14, R5, 0x1, P2 ;  /* 0x000000050e0b7211 */ /* 0x001fe400010f0eff */
[----:B--2---:R-:W-:-:S03]  /*1ca0*/  LEA R10, P2, R19, R4, 0x1 ;  /* 0x00000004130a7211 */ /* 0x004fc600078408ff */
[----:B------:R-:W-:Y:S01]  /*1cb0*/  STL [R1+0x844], R11 ;  /* 0x0008440b01007387 */ /* 0x000fe20000100800 */
[----:B---3--:R-:W-:-:S03]  /*1cc0*/  LEA.HI.X.SX32 R3, R8, R5, 0x1, P1 ;  /* 0x0000000508037211 */ /* 0x008fc600008f0eff */
[----:B------:R-:W-:Y:S01]  /*1cd0*/  STL [R1+0x2cc], R10 ;  /* 0x0002cc0a01007387 */ /* 0x000fe20000100800 */
[-C--:B------:R-:W-:Y:S02]  /*1ce0*/  LEA R8, P1, R20, R4.reuse, 0x1 ;  /* 0x0000000414087211 */ /* 0x080fe400078208ff */
[----:B------:R-:W-:Y:S01]  /*1cf0*/  LEA.HI.X.SX32 R9, R9, R5, 0x1, P0 ;  /* 0x0000000509097211 */ /* 0x000fe200000f0eff */
[----:B------:R0:W-:Y:S04]  /*1d00*/  STL [R1+0x83c], R3 ;  /* 0x00083c0301007387 */ /* 0x0001e80000100800 */
[----:B------:R2:W-:Y:S01]  /*1d10*/  STL [R1+0x2c8], R8 ;  /* 0x0002c80801007387 */ /* 0x0005e20000100800 */
[----:B0-----:R-:W-:-:S03]  /*1d20*/  LEA R3, P0, R21, R4, 0x1 ;  /* 0x0000000415037211 */ /* 0x001fc600078008ff */
[----:B------:R-:W-:Y:S01]  /*1d30*/  STL [R1+0x834], R9 ;  /* 0x0008340901007387 */ /* 0x000fe20000100800 */
[----:B--2---:R-:W-:-:S03]  /*1d40*/  LEA.HI.X.SX32 R8, R6, R5, 0x1, P4 ;  /* 0x0000000506087211 */ /* 0x004fc600020f0eff */
[----:B------:R0:W-:Y:S01]  /*1d50*/  STL [R1+0x2a8], R3 ;  /* 0x0002a80301007387 */ /* 0x0001e20000100800 */
[----:B------:R-:W-:Y:S01]  /*1d60*/  LEA R6, P4, R2, R4, 0x1 ;  /* 0x0000000402067211 */ /* 0x000fe200078808ff */
[----:B------:R-:W-:Y:S02]  /*1d70*/  IMAD R15, R15, UR4, RZ ;  /* 0x000000040f0f7c24 */ /* 0x000fe4000f8e02ff */
[----:B------:R-:W-:Y:S01]  /*1d80*/  STL [R1+0x82c], R8 ;  /* 0x00082c0801007387 */ /* 0x000fe20000100800 */
[----:B0-----:R-:W-:-:S03]  /*1d90*/  LEA.HI.X.SX32 R3, R7, R5, 0x1, P6 ;  /* 0x0000000507037211 */ /* 0x001fc600030f0eff */
[----:B------:R0:W-:Y:S01]  /*1da0*/  STL [R1+0x2a0], R6 ;  /* 0x0002a00601007387 */ /* 0x0001e20000100800 */
[----:B------:R-:W-:-:S03]  /*1db0*/  IMAD R16, R16, UR4, RZ ;  /* 0x0000000410107c24 */ /* 0x000fc6000f8e02ff */
[----:B------:R2:W-:Y:S01]  /*1dc0*/  STL [R1+0x820], R3 ;  /* 0x0008200301007387 */ /* 0x0005e20000100800 */
[----:B------:R-:W-:Y:S01]  /*1dd0*/  IMAD R28, R28, UR4, RZ ;  /* 0x000000041c1c7c24 */ /* 0x000fe2000f8e02ff */
[-C--:B0-----:R-:W-:Y:S02]  /*1de0*/  LEA.HI.X.SX32 R6, R12, R5.reuse, 0x1, P5 ;  /* 0x000000050c067211 */ /* 0x081fe400028f0eff */
[----:B--2---:R-:W-:Y:S02]  /*1df0*/  LEA.HI.X.SX32 R3, R0, R5, 0x1, P3 ;  /* 0x0000000500037211 */ /* 0x004fe400018f0eff */
[----:B------:R-:W-:Y:S01]  /*1e00*/  LEA R0, P3, R15, R4, 0x1 ;  /* 0x000000040f007211 */ /* 0x000fe200078608ff */
[----:B------:R0:W-:Y:S01]  /*1e10*/  STL [R1+0x818], R6 ;  /* 0x0008180601007387 */ /* 0x0001e20000100800 */
[----:B------:R-:W-:-:S03]  /*1e20*/  IMAD R18, R18, UR4, RZ ;  /* 0x0000000412127c24 */ /* 0x000fc6000f8e02ff */
[----:B------:R2:W-:Y:S01]  /*1e30*/  STL [R1+0x814], R3 ;  /* 0x0008140301007387 */ /* 0x0005e20000100800 */
[----:B------:R-:W-:-:S03]  /*1e40*/  LEA R9, P6, R28, R4, 0x1 ;  /* 0x000000041c097211 */ /* 0x000fc600078c08ff */
[----:B------:R3:W-:Y:S01]  /*1e50*/  STL [R1+0x284], R0 ;  /* 0x0002840001007387 */ /* 0x0007e20000100800 */
[----:B0-----:R-:W-:Y:S02]  /*1e60*/  LEA.HI.X.SX32 R6, R19, R5, 0x1, P2 ;  /* 0x0000000513067211 */ /* 0x001fe400010f0eff */
[----:B--2---:R-:W-:-:S03]  /*1e70*/  LEA R3, P2, R16, R4, 0x1 ;  /* 0x0000000410037211 */ /* 0x004fc600078408ff */
[----:B------:R0:W-:Y:S01]  /*1e80*/  STL [R1+0x2ac], R6 ;  /* 0x0002ac0601007387 */ /* 0x0001e20000100800 */
[-C--:B------:R-:W-:Y:S02]  /*1e90*/  LEA R14, P5, R18, R4.reuse, 0x1 ;  /* 0x00000004120e7211 */ /* 0x080fe400078a08ff */
[-C--:B---3--:R-:W-:Y:S01]  /*1ea0*/  LEA.HI.X.SX32 R0, R20, R5.reuse, 0x1, P1 ;  /* 0x0000000514007211 */ /* 0x088fe200008f0eff */
[----:B------:R2:W-:Y:S01]  /*1eb0*/  STL [R1+0x28c], R3 ;  /* 0x00028c0301007387 */ /* 0x0005e20000100800 */
[----:B------:R-:W-:Y:S02]  /*1ec0*/  LEA R4, P1, R17, R4, 0x1 ;  /* 0x0000000411047211 */ /* 0x000fe400078208ff */
[-C--:B------:R-:W-:Y:S01]  /*1ed0*/  LEA.HI.X.SX32 R8, R28, R5.reuse, 0x1, P6 ;  /* 0x000000051c087211 */ /* 0x080fe200030f0eff */
[----:B------:R3:W-:Y:S01]  /*1ee0*/  STL [R1+0x2a4], R0 ;  /* 0x0002a40001007387 */ /* 0x0007e20000100800 */
[-C--:B------:R-:W-:Y:S01]  /*1ef0*/  LEA.HI.X.SX32 R15, R15, R5.reuse, 0x1, P3 ;  /* 0x000000050f0f7211 */ /* 0x080fe200018f0eff */
[----:B0-----:R-:W0:Y:S01]  /*1f00*/  LDC R6, c[0x0][0x238] ;  /* 0x00008e00ff067b82 */ /* 0x001e220000000800 */
[-C--:B--2---:R-:W-:Y:S01]  /*1f10*/  LEA.HI.X.SX32 R3, R21, R5.reuse, 0x1, P0 ;  /* 0x0000000515037211 */ /* 0x084fe200000f0eff */
[----:B------:R-:W-:Y:S01]  /*1f20*/  STL [R1+0x294], R4 ;  /* 0x0002940401007387 */ /* 0x000fe20000100800 */
[----:B---3--:R-:W-:-:S03]  /*1f30*/  LEA.HI.X.SX32 R0, R2, R5, 0x1, P4 ;  /* 0x0000000502007211 */ /* 0x008fc600020f0eff */
[----:B------:R-:W-:Y:S01]  /*1f40*/  STL [R1+0x29c], R3 ;  /* 0x00029c0301007387 */ /* 0x000fe20000100800 */
[----:B------:R-:W-:-:S03]  /*1f50*/  LEA.HI.X.SX32 R2, R16, R5, 0x1, P2 ;  /* 0x0000000510027211 */ /* 0x000fc600010f0eff */
[----:B------:R-:W-:Y:S04]  /*1f60*/  STL.64 [R1+0x860], R8 ;  /* 0x0008600801007387 */ /* 0x000fe80000100a00 */
[----:B------:R2:W-:Y:S04]  /*1f70*/  STL [R1+0x298], R0 ;  /* 0x0002980001007387 */ /* 0x0005e80000100800 */
[----:B------:R-:W-:Y:S01]  /*1f80*/  STL.64 [R1+0x868], R14 ;  /* 0x0008680e01007387 */ /* 0x000fe20000100a00 */
[----:B--2---:R-:W-:-:S03]  /*1f90*/  LEA.HI.X.SX32 R0, R17, R5, 0x1, P1 ;  /* 0x0000000511007211 */ /* 0x004fc600008f0eff */
[----:B------:R2:W-:Y:S04]  /*1fa0*/  STL [R1+0x288], R2 ;  /* 0x0002880201007387 */ /* 0x0005e80000100800 */
[----:B------:R-:W-:Y:S04]  /*1fb0*/  STL [R1+0x290], R0 ;  /* 0x0002900001007387 */ /* 0x000fe80000100800 */
        /* <DEDUP_REMOVED lines=128> */
[----:B--2---:R-:W2:Y:S04]  /*27c0*/  LDL.LU R2, [R1+0x20] ;  /* 0x0000200001027983 */ /* 0x004ea80000300800 */
[----:B------:R-:W3:Y:S04]  /*27d0*/  LDL.LU R3, [R1+0x1c] ;  /* 0x00001c0001037983 */ /* 0x000ee80000300800 */
[----:B------:R-:W4:Y:S04]  /*27e0*/  LDL.LU R4, [R1+0x18] ;  /* 0x0000180001047983 */ /* 0x000f280000300800 */
[----:B------:R-:W4:Y:S01]  /*27f0*/  LDL.LU R9, [R1+0x24] ;  /* 0x0000240001097983 */ /* 0x000f220000300800 */
[----:B-1----:R-:W-:Y:S01]  /*2800*/  VIADD R23, R23, 0x1f ;  /* 0x0000001f17177836 */ /* 0x002fe20000000000 */
[----:B------:R-:W-:Y:S01]  /*2810*/  LEA.HI.X.SX32 R10, R18, R5, 0x1, P5 ;  /* 0x00000005120a7211 */ /* 0x000fe200028f0eff */
[----:B0-----:R-:W-:-:S03]  /*2820*/  IMAD R16, R6, 0x1b, RZ ;  /* 0x0000001b06107824 */ /* 0x001fc600078e02ff */
[----:B------:R-:W-:Y:S01]  /*2830*/  SHF.R.S32.HI R13, RZ, 0x1f, R23 ;  /* 0x0000001fff0d7819 */ /* 0x000fe20000011417 */
[C---:B------:R-:W-:Y:S02]  /*2840*/  IMAD R17, R6.reuse, 0x1a, RZ ;  /* 0x0000001a06117824 */ /* 0x040fe400078e02ff */
[C---:B------:R-:W-:Y:S01]  /*2850*/  IMAD R21, R6.reuse, 0x1f, RZ ;  /* 0x0000001f06157824 */ /* 0x040fe200078e02ff */
[----:B------:R-:W-:Y:S02]  /*2860*/  LEA.HI R13, R13, R23, RZ, 0x5 ;  /* 0x000000170d0d7211 */ /* 0x000fe400078f28ff */
[----:B------:R0:W-:Y:S02]  /*2870*/  STL.64 [R1+0x870], R16 ;  /* 0x0008701001007387 */ /* 0x0001e40000100a00 */
[----:B------:R-:W-:Y:S01]  /*2880*/  SHF.R.S32.HI R13, RZ, 0x5, R13 ;  /* 0x00000005ff0d7819 */ /* 0x000fe2000001140d */
[C---:B------:R-:W-:Y:S02]  /*2890*/  IMAD R7, R6.reuse, 0x1e, RZ ;  /* 0x0000001e06077824 */ /* 0x040fe400078e02ff */
[----:B------:R-:W-:-:S02]  /*28a0*/  IMAD R11, R6, 0x1d, RZ ;  /* 0x0000001d060b7824 */ /* 0x000fc400078e02ff */
[----:B------:R-:W-:Y:S02]  /*28b0*/  IMAD R12, R6, 0x1c, RZ ;  /* 0x0000001c060c7824 */ /* 0x000fe400078e02ff */
[----:B--2---:R-:W-:Y:S02]  /*28c0*/  IMAD R2, R2, UR6, RZ ;  /* 0x0000000602027c24 */ /* 0x004fe4000f8e02ff */
[----:B---3--:R-:W-:Y:S02]  /*28d0*/  IMAD R3, R3, UR6, RZ ;  /* 0x0000000603037c24 */ /* 0x008fe4000f8e02ff */
[----:B------:R-:W-:-:S04]  /*28e0*/  IMAD.WIDE R14, R2, 0x2, RZ ;  /* 0x00000002020e7825 */ /* 0x000fc800078e02ff */
[----:B----4-:R-:W-:Y:S02]  /*28f0*/  IMAD R4, R4, UR6, RZ ;  /* 0x0000000604047c24 */ /* 0x010fe4000f8e02ff */
[----:B------:R-:W-:Y:S02]  /*2900*/  IMAD R5, R9, UR6, RZ ;  /* 0x0000000609057c24 */ /* 0x000fe4000f8e02ff */
[----:B------:R-:W-:-:S04]  /*2910*/  IMAD.WIDE R8, R3, 0x2, RZ ;  /* 0x0000000203087825 */ /* 0x000fc800078e02ff */
[----:B------:R-:W-:Y:S01]  /*2920*/  IMAD.WIDE R2, R4, 0x2, RZ ;  /* 0x0000000204027825 */ /* 0x000fe200078e02ff */
[----:B------:R-:W-:Y:S03]  /*2930*/  STL.64 [R1+0x2c0], R14 ;  /* 0x0002c00e01007387 */ /* 0x000fe60000100a00 */
[----:B------:R-:W-:Y:S01]  /*2940*/  IMAD.WIDE R4, R5, 0x2, RZ ;  /* 0x0000000205047825 */ /* 0x000fe200078e02ff */
[----:B------:R-:W-:Y:S03]  /*2950*/  STL.64 [R1+0x2b8], R8 ;  /* 0x0002b80801007387 */ /* 0x000fe60000100a00 */
[C---:B0-----:R-:W-:Y:S01]  /*2960*/  IMAD.WIDE R16, R21.reuse, 0x2, R14 ;  /* 0x0000000215107825 */ /* 0x041fe200078e020e */
[----:B------:R-:W-:Y:S04]  /*2970*/  STL.64 [R1+0x260], R4 ;  /* 0x0002600401007387 */ /* 0x000fe80000100a00 */
[----:B------:R-:W-:Y:S04]  /*2980*/  STL.64 [R1+0x2b0], R2 ;  /* 0x0002b00201007387 */ /* 0x000fe80000100a00 */
[----:B------:R-:W-:Y:S04]  /*2990*/  STL [R1+0x810], R13 ;  /* 0x0008100d01007387 */ /* 0x000fe80000100800 */
[----:B------:R0:W-:Y:S02]  /*29a0*/  STL.64 [R1+0x808], R16 ;  /* 0x0008081001007387 */ /* 0x0001e40000100a00 */
[----:B0-----:R-:W-:-:S05]  /*29b0*/  IMAD.WIDE R16, R21, 0x2, R8 ;  /* 0x0000000215107825 */ /* 0x001fca00078e0208 */
[----:B------:R0:W-:Y:S02]  /*29c0*/  STL.64 [R1+0x800], R16 ;  /* 0x0008001001007387 */ /* 0x0001e40000100a00 */
[----:B0-----:R-:W-:Y:S02]  /*29d0*/  IMAD.WIDE R16, R21, 0x2, R2 ;  /* 0x0000000215107825 */ /* 0x001fe400078e0202 */
[----:B------:R-:W0:Y:S03]  /*29e0*/  LDC R21, c[0x0][0x238] ;  /* 0x00008e00ff157b82 */ /* 0x000e260000000800 */
[----:B------:R1:W-:Y:S02]  /*29f0*/  STL.64 [R1+0x7f8], R16 ;  /* 0x0007f81001007387 */ /* 0x0003e40000100a00 */
[----:B-1----:R-:W-:-:S05]  /*2a00*/  IMAD.WIDE R16, R7, 0x2, R4 ;  /* 0x0000000207107825 */ /* 0x002fca00078e0204 */
        /* <DEDUP_REMOVED lines=20> */
[----:B------:R1:W-:Y:S04]  /*2b50*/  STL.64 [R1+0x7a0], R16 ;  /* 0x0007a01001007387 */ /* 0x0003e80000100a00 */
[----:B-1----:R-:W2:Y:S01]  /*2b60*/  LDL.LU.64 R16, [R1+0x870] ;  /* 0x0008700001107983 */ /* 0x002ea20000300a00 */
[----:B------:R-:W-:-:S05]  /*2b70*/  IMAD.WIDE R12, R12, 0x2, R2 ;  /* 0x000000020c0c7825 */ /* 0x000fca00078e0202 */
[----:B------:R2:W-:Y:S01]  /*2b80*/  STL.64 [R1+0x798], R12 ;  /* 0x0007980c01007387 */ /* 0x0005e20000100a00 */
[C---:B------:R-:W-:Y:S02]  /*2b90*/  IMAD R18, R6.reuse, 0x19, RZ ;  /* 0x0000001906127824 */ /* 0x040fe400078e02ff */
[C---:B------:R-:W-:Y:S02]  /*2ba0*/  IMAD R19, R6.reuse, 0x18, RZ ;  /* 0x0000001806137824 */ /* 0x040fe400078e02ff */
[C---:B------:R-:W-:Y:S02]  /*2bb0*/  IMAD R20, R6.reuse, 0x17, RZ ;  /* 0x0000001706147824 */ /* 0x040fe400078e02ff */
[C---:B------:R-:W-:Y:S02]  /*2bc0*/  IMAD R22, R6.reuse, 0x16, RZ ;  /* 0x0000001606167824 */ /* 0x040fe400078e02ff */
[C---:B------:R-:W-:Y:S02]  /*2bd0*/  IMAD R23, R6.reuse, 0x15, RZ ;  /* 0x0000001506177824 */ /* 0x040fe400078e02ff */
[----:B------:R-:W-:-:S02]  /*2be0*/  IMAD R24, R6, 0x14, RZ ;  /* 0x0000001406187824 */ /* 0x000fc400078e02ff */
[C---:B------:R-:W-:Y:S02]  /*2bf0*/  IMAD R25, R6.reuse, 0x13, RZ ;  /* 0x0000001306197824 */ /* 0x040fe400078e02ff */
[C---:B------:R-:W-:Y:S02]  /*2c00*/  IMAD R26, R6.reuse, 0x12, RZ ;  /* 0x00000012061a7824 */ /* 0x040fe400078e02ff */
[C---:B------:R-:W-:Y:S02]  /*2c10*/  IMAD R27, R6.reuse, 0x11, RZ ;  /* 0x00000011061b7824 */ /* 0x040fe400078e02ff */
[C---:B------:R-:W-:Y:S02]  /*2c20*/  IMAD.SHL.U32 R28, R6.reuse, 0x10, RZ ;  /* 0x00000010061c7824 */ /* 0x040fe400078e00ff */
[----:B------:R-:W-:Y:S02]  /*2c30*/  IMAD R29, R6, 0xf, RZ ;  /* 0x0000000f061d7824 */ /* 0x000fe400078e02ff */
[----:B0-----:R-:W-:-:S02]  /*2c40*/  IMAD R21, R21, 0xe, RZ ;  /* 0x0000000e15157824 */ /* 0x001fc400078e02ff */
[----:B--2---:R-:W-:-:S05]  /*2c50*/  IMAD.WIDE R12, R16, 0x2, R4 ;  /* 0x00000002100c7825 */ /* 0x004fca00078e0204 */
[----:B------:R0:W-:Y:S02]  /*2c60*/  STL.64 [R1+0x790], R12 ;  /* 0x0007900c01007387 */ /* 0x0001e40000100a00 */
[----:B0-----:R-:W-:-:S05]  /*2c70*/  IMAD.WIDE R12, R16, 0x2, R14 ;  /* 0x00000002100c7825 */ /* 0x001fca00078e020e */
        /* <DEDUP_REMOVED lines=11> */
[----:B0-----:R-:W-:-:S04]  /*2d30*/  IMAD.WIDE R12, R17, 0x2, R2 ;  /* 0x00000002110c7825 */ /* 0x001fc800078e0202 */
[C---:B------:R-:W-:Y:S01]  /*2d40*/  IMAD.WIDE R16, R18.reuse, 0x2, R4 ;  /* 0x0000000212107825 */ /* 0x040fe200078e0204 */
[----:B------:R0:W-:Y:S04]  /*2d50*/  STL.64 [R1+0x758], R12 ;  /* 0x0007580c01007387 */ /* 0x0001e80000100a00 */
[----:B------:R1:W-:Y:S01]  /*2d60*/  STL.64 [R1+0x750], R16 ;  /* 0x0007501001007387 */ /* 0x0003e20000100a00 */
[----:B0-----:R-:W-:-:S04]  /*2d70*/  IMAD.WIDE R12, R18, 0x2, R14 ;  /* 0x00000002120c7825 */ /* 0x001fc800078e020e */
[C---:B-1----:R-:W-:Y:S01]  /*2d80*/  IMAD.WIDE R16, R18.reuse, 0x2, R8 ;  /* 0x0000000212107825 */ /* 0x042fe200078e0208 */
        /* <DEDUP_REMOVED lines=11> */
[C---:B------:R-:W-:Y:S01]  /*2e40*/  IMAD.WIDE R18, R20.reuse, 0x2, R4 ;  /* 0x0000000214127825 */ /* 0x040fe200078e0204 */
[----:B------:R0:W-:Y:S03]  /*2e50*/  STL.64 [R1+0x718], R12 ;  /* 0x0007180c01007387 */ /* 0x0001e60000100a00 */
[C---:B-1----:R-:W-:Y:S01]  /*2e60*/  IMAD.WIDE R16, R20.reuse, 0x2, R14 ;  /* 0x0000000214107825 */ /* 0x042fe200078e020e */
[----:B------:R1:W-:Y:S04]  /*2e70*/  STL.64 [R1+0x710], R18 ;  /* 0x0007101201007387 */ /* 0x0003e80000100a00 */
[----:B------:R2:W-:Y:S01]  /*2e80*/  STL.64 [R1+0x708], R16 ;  /* 0x0007081001007387 */ /* 0x0005e20000100a00 */
[----:B0-----:R-:W-:-:S04]  /*2e90*/  IMAD.WIDE R12, R20, 0x2, R8 ;  /* 0x00000002140c7825 */ /* 0x001fc800078e0208 */
[----:B-1----:R-:W-:Y:S01]  /*2ea0*/  IMAD.WIDE R18, R20, 0x2, R2 ;  /* 0x0000000214127825 */ /* 0x002fe200078e0202 */
[----:B------:R0:W-:Y:S03]  /*2eb0*/  STL.64 [R1+0x700], R12 ;  /* 0x0007000c01007387 */ /* 0x0001e60000100a00 */
[C---:B--2---:R-:W-:Y:S01]  /*2ec0*/  IMAD.WIDE R16, R22.reuse, 0x2, R4 ;  /* 0x0000000216107825 */ /* 0x044fe200078e0204 */
[----:B------:R1:W-:Y:S04]  /*2ed0*/  STL.64 [R1+0x6f8], R18 ;  /* 0x0006f81201007387 */ /* 0x0003e80000100a00 */
[----:B------:R2:W-:Y:S01]  /*2ee0*/  STL.64 [R1+0x6f0], R16 ;  /* 0x0006f01001007387 */ /* 0x0005e20000100a00 */
[----:B0-----:R-:W-:-:S04]  /*2ef0*/  IMAD.WIDE R12, R22, 0x2, R14 ;  /* 0x00000002160c7825 */ /* 0x001fc800078e020e */
[C---:B-1----:R-:W-:Y:S01]  /*2f00*/  IMAD.WIDE R18, R22.reuse, 0x2, R8 ;  /* 0x0000000216127825 */ /* 0x042fe200078e0208 */
[----:B------:R0:W-:Y:S03]  /*2f10*/  STL.64 [R1+0x6e8], R12 ;  /* 0x0006e80c01007387 */ /* 0x0001e60000100a00 */
[----:B--2---:R-:W-:Y:S01]  /*2f20*/  IMAD.WIDE R16, R22, 0x2, R2 ;  /* 0x0000000216107825 */ /* 0x004fe200078e0202 */
[----:B------:R1:W-:Y:S04]  /*2f30*/  STL.64 [R1+0x6e0], R18 ;  /* 0x0006e01201007387 */ /* 0x0003e80000100a00 */
[----:B------:R2:W-:Y:S01]  /*2f40*/  STL.64 [R1+0x6d8], R16 ;  /* 0x0006d81001007387 */ /* 0x0005e20000100a00 */
[----:B0-----:R-:W-:-:S04]  /*2f50*/  IMAD.WIDE R12, R23, 0x2, R4 ;  /* 0x00000002170c7825 */ /* 0x001fc800078e0204 */
[C---:B-1----:R-:W-:Y:S01]  /*2f60*/  IMAD.WIDE R18, R23.reuse, 0x2, R14 ;  /* 0x0000000217127825 */ /* 0x042fe200078e020e */
[----:B------:R0:W-:Y:S03]  /*2f70*/  STL.64 [R1+0x6d0], R12 ;  /* 0x0006d00c01007387 */ /* 0x0001e60000100a00 */
[C---:B--2---:R-:W-:Y:S01]  /*2f80*/  IMAD.WIDE R16, R23.reuse, 0x2, R8 ;  /* 0x0000000217107825 */ /* 0x044fe200078e0208 */
        /* <DEDUP_REMOVED lines=42> */
[----:B------:R-:W-:Y:S04]  /*3230*/  STL.64 [R1+0x620], R18 ;  /* 0x0006201201007387 */ /* 0x000fe80000100a00 */
[----:B------:R1:W-:Y:S01]  /*3240*/  STL.64 [R1+0x618], R16 ;  /* 0x0006181001007387 */ /* 0x0003e20000100a00 */
[----:B0-----:R-:W-:-:S05]  /*3250*/  IMAD.WIDE R12, R29, 0x2, R4 ;  /* 0x000000021d0c7825 */ /* 0x001fca00078e0204 */
[----:B------:R0:W-:Y:S01]  /*3260*/  STL.64 [R1+0x610], R12 ;  /* 0x0006100c01007387 */ /* 0x0001e20000100a00 */
[----:B-1----:R-:W-:-:S05]  /*3270*/  IMAD.WIDE R16, R29, 0x2, R14 ;  /* 0x000000021d107825 */ /* 0x002fca00078e020e */
[----:B------:R-:W-:Y:S01]  /*3280*/  STL.64 [R1+0x608], R16 ;  /* 0x0006081001007387 */ /* 0x000fe20000100a00 */
[----:B0-----:R-:W-:-:S05]  /*3290*/  IMAD.WIDE R12, R29, 0x2, R8 ;  /* 0x000000021d0c7825 */ /* 0x001fca00078e0208 */
[----:B------:R0:W-:Y:S02]  /*32a0*/  STL.64 [R1+0x600], R12 ;  /* 0x0006000c01007387 */ /* 0x0001e40000100a00 */
[----:B0-----:R-:W0:Y:S01]  /*32b0*/  LDC R13, c[0x0][0x238] ;  /* 0x00008e00ff0d7b82 */ /* 0x001e220000000800 */
[----:B------:R-:W-:-:S04]  /*32c0*/  IMAD.WIDE R18, R29, 0x2, R2 ;  /* 0x000000021d127825 */ /* 0x000fc800078e0202 */
[C---:B------:R-:W-:Y:S01]  /*32d0*/  IMAD.WIDE R16, R21.reuse, 0x2, R4 ;  /* 0x0000000215107825 */ /* 0x040fe200078e0204 */
[----:B------:R1:W-:Y:S03]  /*32e0*/  STL.64 [R1+0x5f8], R18 ;  /* 0x0005f81201007387 */ /* 0x0003e60000100a00 */
[C---:B------:R-:W-:Y:S01]  /*32f0*/  IMAD.WIDE R22, R21.reuse, 0x2, R8 ;  /* 0x0000000215167825 */ /* 0x040fe200078e0208 */
[----:B------:R2:W-:Y:S03]  /*3300*/  STL.64 [R1+0x5f0], R16 ;  /* 0x0005f01001007387 */ /* 0x0005e60000100a00 */
[----:B-1----:R-:W-:-:S04]  /*3310*/  IMAD.WIDE R18, R21, 0x2, R2 ;  /* 0x0000000215127825 */ /* 0x002fc800078e0202 */
[----:B--2---:R-:W-:Y:S02]  /*3320*/  IMAD.WIDE R16, R21, 0x2, R14 ;  /* 0x0000000215107825 */ /* 0x004fe400078e020e */
[----:B------:R-:W1:Y:S02]  /*3330*/  LDC R21, c[0x0][0x238] ;  /* 0x00008e00ff157b82 */ /* 0x000e640000000800 */
[----:B0-----:R-:W-:Y:S01]  /*3340*/  IMAD R13, R13, 0xd, RZ ;  /* 0x0000000d0d0d7824 */ /* 0x001fe200078e02ff */
[----:B------:R0:W-:Y:S04]  /*3350*/  STL.64 [R1+0x5e8], R16 ;  /* 0x0005e81001007387 */ /* 0x0001e80000100a00 */
[----:B------:R2:W-:Y:S04]  /*3360*/  STL.64 [R1+0x5e0], R22 ;  /* 0x0005e01601007387 */ /* 0x0005e80000100a00 */
[----:B------:R3:W-:Y:S01]  /*3370*/  STL.64 [R1+0x5d8], R18 ;  /* 0x0005d81201007387 */ /* 0x0007e20000100a00 */
[----:B0-----:R-:W-:-:S04]  /*3380*/  IMAD.WIDE R16, R13, 0x2, R4 ;  /* 0x000000020d107825 */ /* 0x001fc800078e0204 */
[C---:B--2---:R-:W-:Y:S01]  /*3390*/  IMAD.WIDE R22, R13.reuse, 0x2, R8 ;  /* 0x000000020d167825 */ /* 0x044fe200078e0208 */
[----:B------:R0:W-:Y:S03]  /*33a0*/  STL.64 [R1+0x5d0], R16 ;  /* 0x0005d01001007387 */ /* 0x0001e60000100a00 */
[----:B---3--:R-:W-:-:S04]  /*33b0*/  IMAD.WIDE R18, R13, 0x2, R2 ;  /* 0x000000020d127825 */ /* 0x008fc800078e0202 */
[----:B0-----:R-:W-:Y:S02]  /*33c0*/  IMAD.WIDE R16, R13, 0x2, R14 ;  /* 0x000000020d107825 */ /* 0x001fe400078e020e */
[----:B------:R-:W0:Y:S02]  /*33d0*/  LDC R13, c[0x0][0x238] ;  /* 0x00008e00ff0d7b82 */ /* 0x000e240000000800 */
[----:B-1----:R-:W-:Y:S01]  /*33e0*/  IMAD R21, R21, 0xc, RZ ;  /* 0x0000000c15157824 */ /* 0x002fe200078e02ff */
[----:B------:R1:W-:Y:S04]  /*33f0*/  STL.64 [R1+0x5c8], R16 ;  /* 0x0005c81001007387 */ /* 0x0003e80000100a00 */
[----:B------:R2:W-:Y:S04]  /*3400*/  STL.64 [R1+0x5c0], R22 ;  /* 0x0005c01601007387 */ /* 0x0005e80000100a00 */
[----:B------:R3:W-:Y:S01]  /*3410*/  STL.64 [R1+0x5b8], R18 ;  /* 0x0005b81201007387 */ /* 0x0007e20000100a00 */
[----:B-1----:R-:W-:-:S04]  /*3420*/  IMAD.WIDE R16, R21, 0x2, R4 ;  /* 0x0000000215107825 */ /* 0x002fc800078e0204 */
[C---:B--2---:R-:W-:Y:S01]  /*3430*/  IMAD.WIDE R22, R21.reuse, 0x2, R8 ;  /* 0x0000000215167825 */ /* 0x044fe200078e0208 */
[----:B------:R1:W-:Y:S03]  /*3440*/  STL.64 [R1+0x5b0], R16 ;  /* 0x0005b01001007387 */ /* 0x0003e60000100a00 */
[----:B---3--:R-:W-:-:S04]  /*3450*/  IMAD.WIDE R18, R21, 0x2, R2 ;  /* 0x0000000215127825 */ /* 0x008fc800078e0202 */
[----:B0-----:R-:W-:Y:S02]  /*3460*/  IMAD R13, R13, 0xb, RZ ;  /* 0x0000000b0d0d7824 */ /* 0x001fe400078e02ff */
[----:B-1----:R-:W-:Y:S02]  /*3470*/  IMAD.WIDE R16, R21, 0x2, R14 ;  /* 0x0000000215107825 */ /* 0x002fe400078e020e */
[----:B------:R-:W0:Y:S03]  /*3480*/  LDC R21, c[0x0][0x238] ;  /* 0x00008e00ff157b82 */ /* 0x000e260000000800 */
[----:B------:R1:W-:Y:S04]  /*3490*/  STL.64 [R1+0x5a8], R16 ;  /* 0x0005a81001007387 */ /* 0x0003e80000100a00 */
[----:B------:R2:W-:Y:S04]  /*34a0*/  STL.64 [R1+0x5a0], R22 ;  /* 0x0005a01601007387 */ /* 0x0005e80000100a00 */
[----:B------:R3:W-:Y:S01]  /*34b0*/  STL.64 [R1+0x598], R18 ;  /* 0x0005981201007387 */ /* 0x0007e20000100a00 */
[----:B-1----:R-:W-:-:S04]  /*34c0*/  IMAD.WIDE R16, R13, 0x2, R4 ;  /* 0x000000020d107825 */ /* 0x002fc800078e0204 */
[C---:B--2---:R-:W-:Y:S01]  /*34d0*/  IMAD.WIDE R22, R13.reuse, 0x2, R8 ;  /* 0x000000020d167825 */ /* 0x044fe200078e0208 */
[----:B------:R1:W-:Y:S03]  /*34e0*/  STL.64 [R1+0x590], R16 ;  /* 0x0005901001007387 */ /* 0x0003e60000100a00 */
[----:B---3--:R-:W-:-:S04]  /*34f0*/  IMAD.WIDE R18, R13, 0x2, R2 ;  /* 0x000000020d127825 */ /* 0x008fc800078e0202 */
[----:B-1----:R-:W-:Y:S02]  /*3500*/  IMAD.WIDE R16, R13, 0x2, R14 ;  /* 0x000000020d107825 */ /* 0x002fe400078e020e */
        /* <DEDUP_REMOVED lines=9> */
[----:B-1----:R-:W-:Y:S02]  /*35a0*/  IMAD R13, R13, 0x9, RZ ;  /* 0x000000090d0d7824 */ /* 0x002fe400078e02ff */
[----:B0-----:R-:W-:Y:S02]  /*35b0*/  IMAD.WIDE R16, R21, 0x2, R14 ;  /* 0x0000000215107825 */ /* 0x001fe400078e020e */
        /* <DEDUP_REMOVED lines=10> */
[----:B0-----:R-:W-:Y:S01]  /*3660*/  IMAD.SHL.U32 R21, R21, 0x8, RZ ;  /* 0x0000000815157824 */ /* 0x001fe200078e00ff */
        /* <DEDUP_REMOVED lines=43> */
[----:B0-----:R-:W-:-:S05]  /*3920*/  IMAD.WIDE R16, R21, 0x2, R4 ;  /* 0x0000000215107825 */ /* 0x001fca00078e0204 */
[----:B------:R0:W-:Y:S01]  /*3930*/  STL.64 [R1+0x4b0], R16 ;  /* 0x0004b01001007387 */ /* 0x0001e20000100a00 */
[----:B--2---:R-:W-:-:S04]  /*3940*/  IMAD.WIDE R22, R21, 0x2, R8 ;  /* 0x0000000215167825 */ /* 0x004fc800078e0208 */
[----:B-1----:R-:W-:Y:S02]  /*3950*/  IMAD R13, R13, 0x3, RZ ;  /* 0x000000030d0d7824 */ /* 0x002fe400078e02ff */
[----:B---3--:R-:W-:-:S04]  /*3960*/  IMAD.WIDE R18, R21, 0x2, R2 ;  /* 0x0000000215127825 */ /* 0x008fc800078e0202 */
[----:B0-----:R-:W-:-:S05]  /*3970*/  IMAD.WIDE R16, R21, 0x2, R14 ;  /* 0x0000000215107825 */ /* 0x001fca00078e020e */
[----:B------:R0:W-:Y:S01]  /*3980*/  STL.64 [R1+0x4a8], R16 ;  /* 0x0004a81001007387 */ /* 0x0001e20000100a00 */
[----:B------:R-:W-:Y:S02]  /*3990*/  IMAD.SHL.U32 R6, R6, 0x2, RZ ;  /* 0x0000000206067824 */ /* 0x000fe400078e00ff */
[C---:B------:R-:W-:Y:S01]  /*39a0*/  IMAD.WIDE R20, R13.reuse, 0x2, R14 ;  /* 0x000000020d147825 */ /* 0x040fe200078e020e */
[----:B------:R-:W-:Y:S04]  /*39b0*/  STL.64 [R1+0x4a0], R22 ;  /* 0x0004a01601007387 */ /* 0x000fe80000100a00 */
[----:B------:R1:W-:Y:S01]  /*39c0*/  STL.64 [R1+0x498], R18 ;  /* 0x0004981201007387 */ /* 0x0003e20000100a00 */
[----:B0-----:R-:W-:-:S05]  /*39d0*/  IMAD.WIDE R16, R13, 0x2, R4 ;  /* 0x000000020d107825 */ /* 0x001fca00078e0204 */
[----:B------:R0:W-:Y:S01]  /*39e0*/  STL.64 [R1+0x490], R16 ;  /* 0x0004901001007387 */ /* 0x0001e20000100a00 */
[----:B-1----:R-:W-:-:S03]  /*39f0*/  IMAD.WIDE R18, R13, 0x2, R8 ;  /* 0x000000020d127825 */ /* 0x002fc600078e0208 */
[----:B------:R-:W-:Y:S01]  /*3a00*/  STL.64 [R1+0x488], R20 ;  /* 0x0004881401007387 */ /* 0x000fe20000100a00 */
[----:B------:R-:W-:-:S03]  /*3a10*/  IMAD.WIDE R4, R6, 0x2, R4 ;  /* 0x0000000206047825 */ /* 0x000fc600078e0204 */
[----:B------:R-:W-:Y:S01]  /*3a20*/  STL.64 [R1+0x480], R18 ;  /* 0x0004801201007387 */ /* 0x000fe20000100a00 */
[----:B0-----:R-:W-:-:S04]  /*3a30*/  IMAD.WIDE R16, R13, 0x2, R2 ;  /* 0x000000020d107825 */ /* 0x001fc800078e0202 */
[C---:B------:R-:W-:Y:S01]  /*3a40*/  IMAD.WIDE R12, R6.reuse, 0x2, R14 ;  /* 0x00000002060c7825 */ /* 0x040fe200078e020e */
[----:B------:R-:W-:Y:S04]  /*3a50*/  STL.64 [R1+0x478], R16 ;  /* 0x0004781001007387 */ /* 0x000fe80000100a00 */
[----:B------:R0:W5:Y:S01]  /*3a60*/  LDL.LU.64 R14, [R1+0x868] ;  /* 0x00086800010e7983 */ /* 0x0001620000300a00 */
[----:B------:R-:W-:-:S03]  /*3a70*/  IMAD.WIDE R2, R6, 0x2, R2 ;  /* 0x0000000206027825 */ /* 0x000fc600078e0202 */
[----:B------:R1:W-:Y:S02]  /*3a80*/  STL.64 [R1+0x470], R4 ;  /* 0x0004700401007387 */ /* 0x0003e40000100a00 */
[----:B-1----:R-:W-:Y:S02]  /*3a90*/  IMAD.WIDE R4, R6, 0x2, R8 ;  /* 0x0000000206047825 */ /* 0x002fe400078e0208 */
[----:B------:R0:W5:Y:S04]  /*3aa0*/  LDL.LU.64 R8, [R1+0x860] ;  /* 0x0008600001087983 */ /* 0x0001680000300a00 */
[----:B------:R0:W-:Y:S04]  /*3ab0*/  STL.64 [R1+0x468], R12 ;  /* 0x0004680c01007387 */ /* 0x0001e80000100a00 */
[----:B------:R0:W-:Y:S04]  /*3ac0*/  STL.64 [R1+0x460], R4 ;  /* 0x0004600401007387 */ /* 0x0001e80000100a00 */
[----:B------:R0:W-:Y:S01]  /*3ad0*/  STL.64 [R1+0x458], R2 ;  /* 0x0004580201007387 */ /* 0x0001e20000100a00 */
[----:B------:R-:W-:Y:S01]  /*3ae0*/  IMAD.U32 R0, RZ, RZ, UR7 ;  /* 0x00000007ff007e24 */ /* 0x000fe2000f8e00ff */
[----:B------:R-:W-:-:S06]  /*3af0*/  ULDC.64 UR4, c[0x0][0x210] ;  /* 0x0000840000047ab9 */ /* 0x000fcc0000000a00 */
.L_x_1:
[----:B0-----:R-:W2:Y:S04]  /*3b00*/  LDL.64 R2, [R1+0x2c0] ;  /* 0x0002c00001027983 */ /* 0x001ea80000100a00 */
[----:B------:R-:W-:Y:S04]  /*3b10*/  STL.64 [R1+0xef0], R24 ;  /* 0x000ef01801007387 */ /* 0x000fe80000100a00 */
[----:B------:R-:W-:Y:S04]  /*3b20*/  STL.64 [R1+0xf20], R24 ;  /* 0x000f201801007387 */ /* 0x000fe80000100a00 */
[----:B------:R-:W-:Y:S04]  /*3b30*/  STL.64 [R1+0xee8], R18 ;  /* 0x000ee81201007387 */ /* 0x000fe80000100a00 */
[----:B------:R0:W-:Y:S04]  /*3b40*/  STL.64 [R1+0xf18], R18 ;  /* 0x000f181201007387 */ /* 0x0001e80000100a00 */
[----:B------:R-:W-:Y:S04]  /*3b50*/  STL.64 [R1+0xee0], R16 ;  /* 0x000ee01001007387 */ /* 0x000fe80000100a00 */
        /* <DEDUP_REMOVED lines=10> */
[----:B------:R-:W-:Y:S04]  /*3c00*/  STL [R1+0xdb0], R29 ;  /* 0x000db01d01007387 */ /* 0x000fe80000100800 */
[----:B------:R-:W-:Y:S04]  /*3c10*/  STL [R1+0xdc8], R28 ;  /* 0x000dc81c01007387 */ /* 0x000fe80000100800 */
[----:B------:R-:W-:Y:S04]  /*3c20*/  STL [R1+0xdd8], R28 ;  /* 0x000dd81c01007387 */ /* 0x000fe80000100800 */
[----:B------:R-:W-:Y:S04]  /*3c30*/  STL [R1+0xde8], R28 ;  /* 0x000de81c01007387 */ /* 0x000fe80000100800 */
[----:B------:R-:W-:Y:S04]  /*3c40*/  STL [R1+0xdf8], R28 ;  /* 0x000df81c01007387 */ /* 0x000fe80000100800 */
[----:B------:R-:W-:Y:S04]  /*3c50*/  STL [R1+0xe08], R28 ;  /* 0x000e081c01007387 */ /* 0x000fe80000100800 */
        /* <DEDUP_REMOVED lines=8> */
[----:B------:R-:W-:Y:S04]  /*3ce0*/  STL.64 [R1+0xe20], R26 ;  /* 0x000e201a01007387 */ /* 0x000fe80000100a00 */
[----:B------:R-:W-:Y:S01]  /*3cf0*/  STL.64 [R1+0xe40], R26 ;  /* 0x000e401a01007387 */ /* 0x000fe20000100a00 */
[----:B------:R-:W-:-:S03]  /*3d00*/  ISETP.GT.AND P0, PT, R0, RZ, PT ;  /* 0x000000ff0000720c */ /* 0x000fc60003f04270 */
[----:B------:R-:W-:Y:S04]  /*3d10*/  STL.64 [R1+0xe70], R26 ;  /* 0x000e701a01007387 */ /* 0x000fe80000100a00 */
[----:B------:R-:W-:Y:S04]  /*3d20*/  STL.64 [R1+0xe98], R26 ;  /* 0x000e981a01007387 */ /* 0x000fe80000100a00 */
[----:B------:R-:W-:Y:S04]  /*3d30*/  STL.64 [R1+0xec8], R26 ;  /* 0x000ec81a01007387 */ /* 0x000fe80000100a00 */
[----:B------:R1:W-:Y:S01]  /*3d40*/  STL.64 [R1+0xda0], R12 ;  /* 0x000da00c01007387 */ /* 0x0003e20000100a00 */
[----:B0-----:R-:W-:-:S03]  /*3d50*/  PRMT R18, RZ, 0x7610, R18 ;  /* 0x00007610ff127816 */ /* 0x001fc60000000012 */
[----:B-1----:R-:W3:Y:S04]  /*3d60*/  LDL.64 R12, [R1+0x2b8] ;  /* 0x0002b800010c7983 */ /* 0x002ee80000100a00 */
[----:B-----5:R0:W-:Y:S04]  /*3d70*/  STL.64 [R1+0xd98], R8 ;  /* 0x000d980801007387 */ /* 0x0201e80000100a00 */
[----:B0-----:R-:W4:Y:S04]  /*3d80*/  LDL.64 R8, [R1+0x2b0] ;  /* 0x0002b00001087983 */ /* 0x001f280000100a00 */
[----:B------:R0:W-:Y:S04]  /*3d90*/  STL.64 [R1+0xd90], R14 ;  /* 0x000d900e01007387 */ /* 0x0001e80000100a00 */
[----:B------:R-:W4:Y:S04]  /*3da0*/  LDL.64 R24, [R1+0x468] ;  /* 0x0004680001187983 */ /* 0x000f280000100a00 */
[----:B0-----:R-:W4:Y:S01]  /*3db0*/  LDL.64 R14, [R1+0x260] ;  /* 0x00026000010e7983 */ /* 0x001f220000100a00 */
[----:B--2---:R-:W-:-:S04]  /*3dc0*/  IADD3 R4, P1, R2, UR4, RZ ;  /* 0x0000000402047c10 */ /* 0x004fc8000ff3e0ff */
[----:B------:R-:W-:-:S05]  /*3dd0*/  IADD3.X R5, R3, UR5, RZ, P1, !PT ;  /* 0x0000000503057c10 */ /* 0x000fca0008ffe4ff */
[----:B------:R-:W2:Y:S04]  /*3de0*/  @P0 LDG.E.U16 R18, desc[UR10][R4.64] ;  /* 0x0000000a04120981 */ /* 0x000ea8000c1e1500 */
[----:B---3--:R-:W-:Y:S01]  /*3df0*/  STL.64 [R1+0xdb8], R12 ;  /* 0x000db80c01007387 */ /* 0x008fe20000100a00 */
[----:B------:R-:W-:Y:S02]  /*3e00*/  PRMT R11, RZ, 0x7610, R11 ;  /* 0x00007610ff0b7816 */ /* 0x000fe4000000000b */
[----:B------:R-:W-:Y:S01]  /*3e10*/  IADD3 R6, P2, R12, UR4, RZ ;  /* 0x000000040c067c10 */ /* 0x000fe2000ff5e0ff */
        /* <DEDUP_REMOVED lines=8> */
[----:B------:R-:W-:Y:S04]  /*3ea0*/  STL.64 [R1+0xe78], R12 ;  /* 0x000e780c01007387 */ /* 0x000fe80000100a00 */
[----:B------:R-:W-:Y:S04]  /*3eb0*/  STL.64 [R1+0xea8], R12 ;  /* 0x000ea80c01007387 */ /* 0x000fe80000100a00 */
[----:B------:R-:W-:Y:S04]  /*3ec0*/  STL.64 [R1+0xed8], R12 ;  /* 0x000ed80c01007387 */ /* 0x000fe80000100a00 */
[----:B--2---:R0:W-:Y:S04]  /*3ed0*/  STL [R1+0x280], R18 ;  /* 0x0002801201007387 */ /* 0x0041e80000100800 */
[----:B0-----:R-:W2:Y:S01]  /*3ee0*/  LDL.64 R18, [R1+0x460] ;  /* 0x0004600001127983 */ /* 0x001ea20000100a00 */
[----:B----4-:R-:W-:-:S03]  /*3ef0*/  IADD3 R2, P1, R8, UR4, RZ ;  /* 0x0000000408027c10 */ /* 0x010fc6000ff3e0ff */
[----:B------:R-:W-:Y:S01]  /*3f00*/  STL.64 [R1+0xdc0], R8 ;  /* 0x000dc00801007387 */ /* 0x000fe20000100a00 */
[----:B------:R-:W-:-:S03]  /*3f10*/  IADD3.X R3, R9, UR5, RZ, P1, !PT ;  /* 0x0000000509037c10 */ /* 0x000fc60008ffe4ff */
[----:B------:R-:W-:Y:S01]  /*3f20*/  STL [R1+0xdd0], R8 ;  /* 0x000dd00801007387 */ /* 0x000fe20000100800 */
[----:B------:R-:W-:-:S03]  /*3f30*/  IADD3 R4, P3, R14, UR4, RZ ;  /* 0x000000040e047c10 */ /* 0x000fc6000ff7e0ff */
[----:B------:R-:W-:Y:S01]  /*3f40*/  STL [R1+0xde0], R8 ;  /* 0x000de00801007387 */ /* 0x000fe20000100800 */
[----:B------:R-:W-:-:S03]  /*3f50*/  PRMT R20, RZ, 0x7610, R20 ;  /* 0x00007610ff147816 */ /* 0x000fc60000000014 */
[----:B------:R-:W-:Y:S01]  /*3f60*/  STL [R1+0xdf0], R8 ;  /* 0x000df00801007387 */ /* 0x000fe20000100800 */
[----:B------:R-:W-:-:S03]  /*3f70*/  PRMT R21, RZ, 0x7610, R21 ;  /* 0x00007610ff157816 */ /* 0x000fc60000000015 */
[----:B------:R0:W-:Y:S01]  /*3f80*/  STL [R1+0xe00], R8 ;  /* 0x000e000801007387 */ /* 0x0001e20000100800 */
[----:B------:R-:W-:-:S03]  /*3f90*/  IADD3.X R5, R15, UR5, RZ, P3, !PT ;  /* 0x000000050f057c10 */ /* 0x000fc60009ffe4ff */
[----:B------:R-:W3:Y:S01]  /*3fa0*/  @P0 LDG.E.U16 R11, desc[UR10][R2.64] ;  /* 0x0000000a020b0981 */ /* 0x000ee2000c1e1500 */
[----:B------:R-:W-:-:S03]  /*3fb0*/  IADD3.X R7, R13, UR5, RZ, P2, !PT ;  /* 0x000000050d077c10 */ /* 0x000fc600097fe4ff */
[----:B------:R-:W4:Y:S04]  /*3fc0*/  LDL.64 R22, [R1+0x458] ;  /* 0x0004580001167983 */ /* 0x000f280000100a00 */
[----:B0-----:R-:W4:Y:S04]  /*3fd0*/  LDL.64 R8, [R1+0x470] ;  /* 0x0004700001087983 */ /* 0x001f280000100a00 */
[----:B------:R-:W4:Y:S04]  /*3fe0*/  @P0 LDG.E.U16 R20, desc[UR10][R4.64] ;  /* 0x0000000a04140981 */ /* 0x000f28000c1e1500 */
[----:B------:R0:W4:Y:S01]  /*3ff0*/  @P0 LDG.E.U16 R21, desc[UR10][R6.64] ;  /* 0x0000000a06150981 */ /* 0x000122000c1e1500 */
[----:B------:R-:W-:-:S02]  /*4000*/  ISETP.GT.AND P1, PT, R0, 0x2, PT ;  /* 0x000000020000780c */ /* 0x000fc40003f24270 */
[----:B------:R-:W-:Y:S02]  /*4010*/  PRMT R16, RZ, 0x7610, R16 ;  /* 0x00007610ff107816 */ /* 0x000fe40000000010 */
[----:B------:R-:W-:Y:S02]  /*4020*/  PRMT R17, RZ, 0x7610, R17 ;  /* 0x00007610ff117816 */ /* 0x000fe40000000011 */
[----:B0-----:R-:W-:-:S04]  /*4030*/  IADD3 R6, P2, R24, UR4, RZ ;  /* 0x0000000418067c10 */ /* 0x001fc8000ff5e0ff */
[----:B------:R-:W-:-:S05]  /*4040*/  IADD3.X R7, R25, UR5, RZ, P2, !PT ;  /* 0x0000000519077c10 */ /* 0x000fca00097fe4ff */
[----:B------:R0:W4:Y:S02]  /*4050*/  @P1 LDG.E.U16 R17, desc[UR10][R6.64] ;  /* 0x0000000a06111981 */ /* 0x000124000c1e1500 */
[----:B0-----:R-:W-:Y:S02]  /*4060*/  PRMT R6, RZ, 0x7610, R6 ;  /* 0x00007610ff067816 */ /* 0x001fe40000000006 */
[----:B------:R-:W-:Y:S02]  /*4070*/  PRMT R7, RZ, 0x7610, R7 ;  /* 0x00007610ff077816 */ /* 0x000fe40000000007 */
[----:B--2---:R-:W-:-:S04]  /*4080*/  IADD3 R2, P3, R18, UR4, RZ ;  /* 0x0000000412027c10 */ /* 0x004fc8000ff7e0ff */
[----:B------:R-:W-:-:S05]  /*4090*/  IADD3.X R3, R19, UR5, RZ, P3, !PT ;  /* 0x0000000513037c10 */ /* 0x000fca0009ffe4ff */
[----:B------:R4:W2:Y:S04]  /*40a0*/  @P1 LDG.E.U16 R16, desc[UR10][R2.64] ;  /* 0x0000000a02101981 */ /* 0x0008a8000c1e1500 */
[----:B---3--:R-:W-:Y:S04]  /*40b0*/  STL.64 [R1+0xe10], R10 ;  /* 0x000e100a01007387 */ /* 0x008fe80000100a00 */
[----:B------:R-:W-:Y:S01]  /*40c0*/  STL.64 [R1+0xe38], R10 ;  /* 0x000e380a01007387 */ /* 0x000fe20000100a00 */
[----:B----4-:R-:W-:-:S03]  /*40d0*/  IADD3 R2, P2, R8, UR4, RZ ;  /* 0x0000000408027c10 */ /* 0x010fc6000ff5e0ff */
[----:B------:R-:W-:Y:S01]  /*40e0*/  STL.64 [R1+0xe68], R10 ;  /* 0x000e680a01007387 */ /* 0x000fe20000100a00 */
[----:B------:R-:W-:Y:S02]  /*40f0*/  IADD3 R4, P0, R22, UR4, RZ ;  /* 0x0000000416047c10 */ /* 0x000fe4000ff1e0ff */
[----:B------:R-:W-:Y:S01]  /*4100*/  IADD3.X R3, R9, UR5, RZ, P2, !PT ;  /* 0x0000000509037c10 */ /* 0x000fe200097fe4ff */
[----:B------:R-:W-:Y:S01]  /*4110*/  STL.64 [R1+0xe28], R14 ;  /* 0x000e280e01007387 */ /* 0x000fe20000100a00 */
[----:B------:R-:W-:-:S03]  /*4120*/  IADD3.X R5, R23, UR5, RZ, P0, !PT ;  /* 0x0000000517057c10 */ /* 0x000fc600087fe4ff */
[----:B------:R-:W-:Y:S04]  /*4130*/  STL.64 [R1+0xe58], R14 ;  /* 0x000e580e01007387 */ /* 0x000fe80000100a00 */
[----:B------:R-:W3:Y:S04]  /*4140*/  LDL.LU.64 R24, [R1+0xf20] ;  /* 0x000f200001187983 */ /* 0x000ee80000300a00 */
[----:B------:R-:W-:Y:S04]  /*4150*/  STL [R1+0x26c], R20 ;  /* 0x00026c1401007387 */ /* 0x000fe80000100800 */
[----:B------:R0:W-:Y:S04]  /*4160*/  STL [R1+0x268], R21 ;  /* 0x0002681501007387 */ /* 0x0001e80000100800 */
[----:B------:R-:W4:Y:S04]  /*4170*/  @P1 LDG.E.U16 R6, desc[UR10][R2.64] ;  /* 0x0000000a02061981 */ /* 0x000f28000c1e1500 */
[----:B------:R-:W4:Y:S04]  /*4180*/  LDL.64 R18, [R1+0x480] ;  /* 0x0004800001127983 */ /* 0x000f280000100a00 */
[----:B0-----:R-:W4:Y:S04]  /*4190*/  LDL.64 R20, [R1+0x488] ;  /* 0x0004880001147983 */ /* 0x001f280000100a00 */
[----:B------:R0:W4:Y:S01]  /*41a0*/  @P1 LDG.E.U16 R7, desc[UR10][R4.64] ;  /* 0x0000000a04071981 */ /* 0x000122000c1e1500 */
[----:B------:R-:W-:-:S03]  /*41b0*/  ISETP.GT.AND P0, PT, R0, 0x3, PT ;  /* 0x000000030000780c */ /* 0x000fc60003f04270 */
[----:B--2---:R-:W-:Y:S04]  /*41c0*/  STL [R1+0x450], R16 ;  /* 0x0004501001007387 */ /* 0x004fe80000100800 */
[----:B------:R1:W-:Y:S04]  /*41d0*/  STL [R1+0x454], R17 ;  /* 0x0004541101007387 */ /* 0x0003e80000100800 */
[----:B------:R-:W2:Y:S04]  /*41e0*/  LDL.64 R8, [R1+0x490] ;  /* 0x0004900001087983 */ /* 0x000ea80000100a00 */
[----:B------:R-:W2:Y:S04]  /*41f0*/  LDL.64 R22, [R1+0x4a8] ;  /* 0x0004a80001167983 */ /* 0x000ea80000100a00 */
[----:B-1----:R-:W2:Y:S01]  /*4200*/  LDL.64 R16, [R1+0x478] ;  /* 0x0004780001107983 */ /* 0x002ea20000100a00 */
[----:B---3--:R-:W-:-:S02]  /*4210*/  PRMT R24, RZ, 0x7610, R24 ;  /* 0x00007610ff187816 */ /* 0x008fc40000000018 */
[----:B------:R-:W-:Y:S01]  /*4220*/  PRMT R25, RZ, 0x7610, R25 ;  /* 0x00007610ff197816 */ /* 0x000fe20000000019 */
[----:B----4-:R1:W-:Y:S01]  /*4230*/  STL [R1+0x448], R6 ;  /* 0x0004480601007387 */ /* 0x0103e20000100800 */
[----:B0-----:R-:W-:Y:S02]  /*4240*/  IADD3 R4, P2, R20, UR4, RZ ;  /* 0x0000000414047c10 */ /* 0x001fe4000ff5e0ff */
[----:B-1----:R-:W-:Y:S01]  /*4250*/  IADD3 R6, P1, R18, UR4, RZ ;  /* 0x0000000412067c10 */ /* 0x002fe2000ff3e0ff */
[----:B------:R0:W-:Y:S01]  /*4260*/  STL [R1+0x44c], R7 ;  /* 0x00044c0701007387 */ /* 0x0001e20000100800 */
[----:B------:R-:W-:-:S03]  /*4270*/  IADD3.X R5, R21, UR5, RZ, P2, !PT ;  /* 0x0000000515057c10 */ /* 0x000fc600097fe4ff */
[----:B------:R-:W3:Y:S04]  /*4280*/  LDL.64 R20, [R1+0x4a0] ;  /* 0x0004a00001147983 */ /* 0x000ee80000100a00 */
[----:B------:R1:W4:Y:S01]  /*4290*/  @P0 LDG.E.U16 R25, desc[UR10][R4.64] ;  /* 0x0000000a04190981 */ /* 0x000322000c1e1500 */
[----:B0-----:R-:W-:-:S03]  /*42a0*/  IADD3.X R7, R19, UR5, RZ, P1, !PT ;  /* 0x0000000513077c10 */ /* 0x001fc60008ffe4ff */
[----:B------:R-:W3:Y:S04]  /*42b0*/  LDL.LU.64 R18, [R1+0xf18] ;  /* 0x000f180001127983 */ /* 0x000ee80000300a00 */
[----:B------:R-:W4:Y:S01]  /*42c0*/  @P0 LDG.E.U16 R24, desc[UR10][R6.64] ;  /* 0x0000000a06180981 */ /* 0x000f22000c1e1500 */
[----:B--2---:R-:W-:Y:S01]  /*42d0*/  IADD3 R2, P2, R16, UR4, RZ ;  /* 0x0000000410027c10 */ /* 0x004fe2000ff5e0ff */
[----:B-1----:R-:W-:Y:S02]  /*42e0*/  IMAD.MOV.U32 R4, RZ, RZ, R16 ;  /* 0x000000ffff047224 */ /* 0x002fe400078e0010 */
[----:B------:R-:W-:Y:S02]  /*42f0*/  IMAD.MOV.U32 R5, RZ, RZ, R17 ;  /* 0x000000ffff057224 */ /* 0x000fe400078e0011 */
[----:B------:R-:W2:Y:S03]  /*4300*/  LDL.LU.64 R16, [R1+0xf10] ;  /* 0x000f100001107983 */ /* 0x000ea60000300a00 */
[----:B------:R-:W-:-:S02]  /*4310*/  IADD3.X R3, R5, UR5, RZ, P2, !PT ;  /* 0x0000000505037c10 */ /* 0x000fc400097fe4ff */
[----:B------:R-:W-:Y:S02]  /*4320*/  IADD3 R4, P3, R8, UR4, RZ ;  /* 0x0000000408047c10 */ /* 0x000fe4000ff7e0ff */
[----:B---3--:R-:W-:Y:S01]  /*4330*/  PRMT R19, RZ, 0x7610, R19 ;  /* 0x00007610ff137816 */ /* 0x008fe20000000013 */
[----:B----4-:R-:W-:Y:S05]  /*4340*/  STL [R1+0x444], R24 ;  /* 0x0004441801007387 */ /* 0x010fea0000100800 */
[----:B------:R0:W3:Y:S01]  /*4350*/  @P0 LDG.E.U16 R19, desc[UR10][R2.64] ;  /* 0x0000000a02130981 */ /* 0x0000e2000c1e1500 */
[----:B------:R-:W-:-:S03]  /*4360*/  PRMT R18, RZ, 0x7610, R18 ;  /* 0x00007610ff127816 */ /* 0x000fc60000000012 */
[----:B------:R1:W-:Y:S01]  /*4370*/  STL [R1+0x440], R25 ;  /* 0x0004401901007387 */ /* 0x0003e20000100800 */
[----:B0-----:R-:W-:Y:S02]  /*4380*/  IMAD.MOV.U32 R3, RZ, RZ, R9 ;  /* 0x000000ffff037224 */ /* 0x001fe400078e0009 */
[----:B------:R-:W-:Y:S02]  /*4390*/  IMAD.MOV.U32 R2, RZ, RZ, R8 ;  /* 0x000000ffff027224 */ /* 0x000fe400078e0008 */
[----:B------:R-:W4:Y:S01]  /*43a0*/  LDL.64 R8, [R1+0x4b0] ;  /* 0x0004b00001087983 */ /* 0x000f220000100a00 */
[----:B------:R-:W-:-:S03]  /*43b0*/  IADD3.X R5, R3, UR5, RZ, P3, !PT ;  /* 0x0000000503057c10 */ /* 0x000fc60009ffe4ff */
[----:B-1----:R-:W3:Y:S04]  /*43c0*/  LDL.64 R24, [R1+0x498] ;  /* 0x0004980001187983 */ /* 0x002ee80000100a00 */
[----:B------:R-:W3:Y:S01]  /*43d0*/  @P0 LDG.E.U16 R18, desc[UR10][R4.64] ;  /* 0x0000000a04120981 */ /* 0x000ee2000c1e1500 */
[----:B------:R-:W-:Y:S02]  /*43e0*/  ISETP.GT.AND P1, PT, R0, 0x4, PT ;  /* 0x000000040000780c */ /* 0x000fe40003f24270 */
[----:B------:R-:W-:Y:S02]  /*43f0*/  IADD3 R2, P3, R20, UR4, RZ ;  /* 0x0000000414027c10 */ /* 0x000fe4000ff7e0ff */
[----:B------:R-:W-:Y:S02]  /*4400*/  IADD3 R6, P2, R22, UR4, RZ ;  /* 0x0000000416067c10 */ /* 0x000fe4000ff5e0ff */
[----:B------:R-:W-:-:S02]  /*4410*/  IADD3.X R3, R21, UR5, RZ, P3, !PT ;  /* 0x0000000515037c10 */ /* 0x000fc40009ffe4ff */
[----:B------:R-:W-:Y:S02]  /*4420*/  IADD3.X R7, R23, UR5, RZ, P2, !PT ;  /* 0x0000000517077c10 */ /* 0x000fe400097fe4ff */
[----:B------:R-:W3:Y:S01]  /*4430*/  LDL.LU.64 R22, [R1+0xf08] ;  /* 0x000f080001167983 */ /* 0x000ee20000300a00 */
[----:B--2---:R-:W-:Y:S02]  /*4440*/  PRMT R16, RZ, 0x7610, R16 ;  /* 0x00007610ff107816 */ /* 0x004fe40000000010 */
[----:B------:R-:W-:-:S04]  /*4450*/  PRMT R17, RZ, 0x7610, R17 ;  /* 0x00007610ff117816 */ /* 0x000fc80000000011 */
[----:B------:R-:W2:Y:S04]  /*4460*/  @P1 LDG.E.U16 R16, desc[UR10][R2.64] ;  /* 0x0000000a02101981 */ /* 0x000ea8000c1e1500 */
[----:B------:R0:W2:Y:S02]  /*4470*/  @P1 LDG.E.U16 R17, desc[UR10][R6.64] ;  /* 0x0000000a06111981 */ /* 0x0000a4000c1e1500 */
[----:B0-----:R-:W-:Y:S02]  /*4480*/  PRMT R6, RZ, 0x7610, R6 ;  /* 0x00007610ff067816 */ /* 0x001fe40000000006 */
[----:B------:R-:W-:Y:S02]  /*4490*/  PRMT R7, RZ, 0x7610, R7 ;  /* 0x00007610ff077816 */ /* 0x000fe40000000007 */
[----:B----4-:R-:W-:-:S02]  /*44a0*/  IADD3 R2, P2, R8, UR4, RZ ;  /* 0x0000000408027c10 */ /* 0x010fc4000ff5e0ff */
[----:B---3--:R-:W-:Y:S02]  /*44b0*/  IADD3 R4, P0, R24, UR4, RZ ;  /* 0x0000000418047c10 */ /* 0x008fe4000ff1e0ff */
[----:B------:R-:W-:Y:S01]  /*44c0*/  IADD3.X R3, R9, UR5, RZ, P2, !PT ;  /* 0x0000000509037c10 */ /* 0x000fe200097fe4ff */
[----:B------:R-:W-:Y:S01]  /*44d0*/  STL [R1+0x438], R18 ;  /* 0x0004381201007387 */ /* 0x000fe20000100800 */
[----:B------:R-:W-:-:S03]  /*44e0*/  IADD3.X R5, R25, UR5, RZ, P0, !PT ;  /* 0x0000000519057c10 */ /* 0x000fc600087fe4ff */
[----:B------:R0:W-:Y:S04]  /*44f0*/  STL [R1+0x43c], R19 ;  /* 0x00043c1301007387 */ /* 0x0001e80000100800 */
[----:B------:R-:W3:Y:S04]  /*4500*/  @P1 LDG.E.U16 R6, desc[UR10][R2.64] ;  /* 0x0000000a02061981 */ /* 0x000ee8000c1e1500 */
[----:B------:R-:W4:Y:S04]  /*4510*/  LDL.64 R20, [R1+0x4c0] ;  /* 0x0004c00001147983 */ /* 0x000f280000100a00 */
[----:B0-----:R-:W4:Y:S04]  /*4520*/  LDL.64 R18, [R1+0x4c8] ;  /* 0x0004c80001127983 */ /* 0x001f280000100a00 */
[----:B------:R4:W4:Y:S01]  /*4530*/  @P1 LDG.E.U16 R7, desc[UR10][R4.64] ;  /* 0x0000000a04071981 */ /* 0x000922000c1e1500 */
[----:B------:R-:W-:-:S02]  /*4540*/  ISETP.GT.AND P0, PT, R0, 0x5, PT ;  /* 0x000000050000780c */ /* 0x000fc40003f04270 */
[----:B------:R-:W-:Y:S02]  /*4550*/  PRMT R22, RZ, 0x7610, R22 ;  /* 0x00007610ff167816 */ /* 0x000fe40000000016 */
[----:B------:R-:W-:Y:S01]  /*4560*/  PRMT R23, RZ, 0x7610, R23 ;  /* 0x00007610ff177816 */ /* 0x000fe20000000017 */
[----:B--2---:R-:W-:Y:S04]  /*4570*/  STL [R1+0x430], R16 ;  /* 0x0004301001007387 */ /* 0x004fe80000100800 */
[----:B------:R0:W-:Y:S04]  /*4580*/  STL [R1+0x434], R17 ;  /* 0x0004341101007387 */ /* 0x0001e80000100800 */
[----:B------:R-:W2:Y:S04]  /*4590*/  LDL.64 R8, [R1+0x4d0] ;  /* 0x0004d00001087983 */ /* 0x000ea80000100a00 */
[----:B------:R-:W2:Y:S04]  /*45a0*/  LDL.64 R24, [R1+0x4e8] ;  /* 0x0004e80001187983 */ /* 0x000ea80000100a00 */
[----:B0-----:R-:W2:Y:S04]  /*45b0*/  LDL.64 R16, [R1+0x4b8] ;  /* 0x0004b80001107983 */ /* 0x001ea80000100a00 */
[----:B---3--:R0:W-:Y:S01]  /*45c0*/  STL [R1+0x428], R6 ;  /* 0x0004280601007387 */ /* 0x0081e20000100800 */
[----:B----4-:R-:W-:-:S02]  /*45d0*/  IADD3 R4, P2, R18, UR4, RZ ;  /* 0x0000000412047c10 */ /* 0x010fc4000ff5e0ff */
[----:B0-----:R-:W-:Y:S01]  /*45e0*/  IADD3 R6, P1, R20, UR4, RZ ;  /* 0x0000000414067c10 */ /* 0x001fe2000ff3e0ff */
[----:B------:R0:W-:Y:S01]  /*45f0*/  STL [R1+0x42c], R7 ;  /* 0x00042c0701007387 */ /* 0x0001e20000100800 */
[----:B------:R-:W-:-:S03]  /*4600*/  IADD3.X R5, R19, UR5, RZ, P2, !PT ;  /* 0x0000000513057c10 */ /* 0x000fc600097fe4ff */
[----:B------:R-:W3:Y:S04]  /*4610*/  LDL.64 R18, [R1+0x4e0] ;  /* 0x0004e00001127983 */ /* 0x000ee80000100a00 */
[----:B------:R1:W4:Y:S01]  /*4620*/  @P0 LDG.E.U16 R23, desc[UR10][R4.64] ;  /* 0x0000000a04170981 */ /* 0x000322000c1e1500 */
[----:B0-----:R-:W-:-:S03]  /*4630*/  IADD3.X R7, R21, UR5, RZ, P1, !PT ;  /* 0x0000000515077c10 */ /* 0x001fc60008ffe4ff */
[----:B------:R-:W3:Y:S04]  /*4640*/  LDL.LU.64 R20, [R1+0xf00] ;  /* 0x000f000001147983 */ /* 0x000ee80000300a00 */
[----:B------:R-:W4:Y:S01]  /*4650*/  @P0 LDG.E.U16 R22, desc[UR10][R6.64] ;  /* 0x0000000a06160981 */ /* 0x000f22000c1e1500 */
[----:B------:R-:W-:Y:S02]  /*4660*/  PRMT R13, RZ, 0x7610, R13 ;  /* 0x00007610ff0d7816 */ /* 0x000fe4000000000d */
[----:B------:R-:W-:Y:S02]  /*4670*/  PRMT R12, RZ, 0x7610, R12 ;  /* 0x00007610ff0c7816 */ /* 0x000fe4000000000c */
[----:B--2---:R-:W-:Y:S01]  /*4680*/  IADD3 R2, P2, R16, UR4, RZ ;  /* 0x0000000410027c10 */ /* 0x004fe2000ff5e0ff */
[----:B-1----:R-:W-:-:S02]  /*4690*/  IMAD.MOV.U32 R4, RZ, RZ, R16 ;  /* 0x000000ffff047224 */ /* 0x002fc400078e0010 */
[----:B------:R-:W-:Y:S02]  /*46a0*/  IMAD.MOV.U32 R5, RZ, RZ, R17 ;  /* 0x000000ffff057224 */ /* 0x000fe400078e0011 */
[----:B------:R-:W2:Y:S03]  /*46b0*/  LDL.LU.64 R16, [R1+0xef8] ;  /* 0x000ef80001107983 */ /* 0x000ea60000300a00 */
[----:B------:R-:W-:Y:S02]  /*46c0*/  IADD3.X R3, R5, UR5, RZ, P2, !PT ;  /* 0x0000000505037c10 */ /* 0x000fe400097fe4ff */
[----:B------:R-:W-:-:S03]  /*46d0*/  IADD3 R4, P3, R8, UR4, RZ ;  /* 0x0000000408047c10 */ /* 0x000fc6000ff7e0ff */
[----:B------:R0:W2:Y:S02]  /*46e0*/  @P0 LDG.E.U16 R13, desc[UR10][R2.64] ;  /* 0x0000000a020d0981 */ /* 0x0000a4000c1e1500 */
[----:B0-----:R-:W-:Y:S02]  /*46f0*/  IMAD.MOV.U32 R3, RZ, RZ, R9 ;  /* 0x000000ffff037224 */ /* 0x001fe400078e0009 */
[----:B------:R-:W-:-:S03]  /*4700*/  IMAD.MOV.U32 R2, RZ, RZ, R8 ;  /* 0x000000ffff027224 */ /* 0x000fc600078e0008 */
[----:B------:R-:W-:-:S05]  /*4710*/  IADD3.X R5, R3, UR5, RZ, P3, !PT ;  /* 0x0000000503057c10 */ /* 0x000fca0009ffe4ff */
[----:B------:R-:W2:Y:S04]  /*4720*/  @P0 LDG.E.U16 R12, desc[UR10][R4.64] ;  /* 0x0000000a040c0981 */ /* 0x000ea8000c1e1500 */
[----:B----4-:R-:W-:Y:S04]  /*4730*/  STL [R1+0x424], R22 ;  /* 0x0004241601007387 */ /* 0x010fe80000100800 */
[----:B------:R0:W-:Y:S04]  /*4740*/  STL [R1+0x420], R23 ;  /* 0x0004201701007387 */ /* 0x0001e80000100800 */
[----:B------:R-:W4:Y:S04]  /*4750*/  LDL.64 R8, [R1+0x4f0] ;  /* 0x0004f00001087983 */ /* 0x000f280000100a00 */
[----:B0-----:R-:W4:Y:S01]  /*4760*/  LDL.64 R22, [R1+0x4d8] ;  /* 0x0004d80001167983 */ /* 0x001f220000100a00 */
[----:B------:R-:W-:-:S02]  /*4770*/  ISETP.GT.AND P1, PT, R0, 0x6, PT ;  /* 0x000000060000780c */ /* 0x000fc40003f24270 */
[----:B---3--:R-:W-:Y:S02]  /*4780*/  IADD3 R2, P3, R18, UR4, RZ ;  /* 0x0000000412027c10 */ /* 0x008fe4000ff7e0ff */
[----:B------:R-:W-:Y:S02]  /*4790*/  IADD3 R6, P2, R24, UR4, RZ ;  /* 0x0000000418067c10 */ /* 0x000fe4000ff5e0ff */
[----:B------:R-:W-:Y:S02]  /*47a0*/  IADD3.X R3, R19, UR5, RZ, P3, !PT ;  /* 0x0000000513037c10 */ /* 0x000fe40009ffe4ff */
[----:B------:R-:W-:Y:S02]  /*47b0*/  IADD3.X R7, R25, UR5, RZ, P2, !PT ;  /* 0x0000000519077c10 */ /* 0x000fe400097fe4ff */
[----:B------:R-:W3:Y:S01]  /*47c0*/  LDL.LU.64 R24, [R1+0xef0] ;  /* 0x000ef00001187983 */ /* 0x000ee20000300a00 */
[----:B--2---:R-:W-:Y:S02]  /*47d0*/  PRMT R16, RZ, 0x7610, R16 ;  /* 0x00007610ff107816 */ /* 0x004fe40000000010 */
[----:B------:R-:W-:-:S04]  /*47e0*/  PRMT R17, RZ, 0x7610, R17 ;  /* 0x00007610ff117816 */ /* 0x000fc80000000011 */
[----:B------:R-:W2:Y:S04]  /*47f0*/  @P1 LDG.E.U16 R16, desc[UR10][R2.64] ;  /* 0x0000000a02101981 */ /* 0x000ea8000c1e1500 */
[----:B------:R0:W3:Y:S02]  /*4800*/  @P1 LDG.E.U16 R17, desc[UR10][R6.64] ;  /* 0x0000000a06111981 */ /* 0x0000e4000c1e1500 */
[----:B0-----:R-:W-:Y:S02]  /*4810*/  PRMT R6, RZ, 0x7610, R6 ;  /* 0x00007610ff067816 */ /* 0x001fe40000000006 */
[----:B------:R-:W-:Y:S01]  /*4820*/  PRMT R7, RZ, 0x7610, R7 ;  /* 0x00007610ff077816 */ /* 0x000fe20000000007 */
[----:B------:R-:W-:Y:S04]  /*4830*/  STL [R1+0x414], R12 ;  /* 0x0004140c01007387 */ /* 0x000fe80000100800 */
[----:B------:R0:W-:Y:S04]  /*4840*/  STL [R1+0x41c], R13 ;  /* 0x00041c0d01007387 */ /* 0x0001e80000100800 */
[----:B------:R-:W3:Y:S04]  /*4850*/  LDL.64 R18, [R1+0x500] ;  /* 0x0005000001127983 */ /* 0x000ee80000100a00 */
[----:B0-----:R-:W3:Y:S01]  /*4860*/  LDL.64 R12, [R1+0x508] ;  /* 0x00050800010c7983 */ /* 0x001ee20000100a00 */
[----:B----4-:R-:W-:-:S04]  /*4870*/  IADD3 R2, P2, R8, UR4, RZ ;  /* 0x0000000408027c10 */ /* 0x010fc8000ff5e0ff */
[----:B------:R-:W-:Y:S02]  /*4880*/  IADD3.X R3, R9, UR5, RZ, P2, !PT ;  /* 0x0000000509037c10 */ /* 0x000fe400097fe4ff */
[----:B------:R-:W-:-:S03]  /*4890*/  IADD3 R4, P0, R22, UR4, RZ ;  /* 0x0000000416047c10 */ /* 0x000fc6000ff1e0ff */
[----:B------:R-:W4:Y:S01]  /*48a0*/  @P1 LDG.E.U16 R6, desc[UR10][R2.64] ;  /* 0x0000000a02061981 */ /* 0x000f22000c1e1500 */
[----:B------:R-:W-:-:S05]  /*48b0*/  IADD3.X R5, R23, UR5, RZ, P0, !PT ;  /* 0x0000000517057c10 */ /* 0x000fca00087fe4ff */
[----:B------:R0:W4:Y:S01]  /*48c0*/  @P1 LDG.E.U16 R7, desc[UR10][R4.64] ;  /* 0x0000000a04071981 */ /* 0x000122000c1e1500 */
[----:B------:R-:W-:-:S03]  /*48d0*/  ISETP.GT.AND P0, PT, R0, 0x7, PT ;  /* 0x000000070000780c */ /* 0x000fc60003f04270 */
[----:B--2---:R-:W-:Y:S04]  /*48e0*/  STL [R1+0x410], R16 ;  /* 0x0004101001007387 */ /* 0x004fe80000100800 */
[----:B---3--:R1:W-:Y:S04]  /*48f0*/  STL [R1+0x418], R17 ;  /* 0x0004181101007387 */ /* 0x0083e80000100800 */
[----:B------:R-:W2:Y:S04]  /*4900*/  LDL.64 R8, [R1+0x510] ;  /* 0x0005100001087983 */ /* 0x000ea80000100a00 */
[----:B------:R-:W3:Y:S04]  /*4910*/  LDL.64 R22, [R1+0x528] ;  /* 0x0005280001167983 */ /* 0x000ee80000100a00 */
[----:B-1----:R-:W2:Y:S01]  /*4920*/  LDL.64 R16, [R1+0x4f8] ;  /* 0x0004f80001107983 */ /* 0x002ea20000100a00 */
[----:B------:R-:W-:-:S02]  /*4930*/  PRMT R26, RZ, 0x7610, R26 ;  /* 0x00007610ff1a7816 */ /* 0x000fc4000000001a */
[----:B------:R-:W-:Y:S02]  /*4940*/  PRMT R27, RZ, 0x7610, R27 ;  /* 0x00007610ff1b7816 */ /* 0x000fe4000000001b */
[----:B0-----:R-:W-:-:S04]  /*4950*/  IADD3 R4, P2, R12, UR4, RZ ;  /* 0x000000040c047c10 */ /* 0x001fc8000ff5e0ff */
[----:B------:R-:W-:-:S05]  /*4960*/  IADD3.X R5, R13, UR5, RZ, P2, !PT ;  /* 0x000000050d057c10 */ /* 0x000fca00097fe4ff */
[----:B------:R2:W3:Y:S04]  /*4970*/  @P0 LDG.E.U16 R27, desc[UR10][R4.64] ;  /* 0x0000000a041b0981 */ /* 0x0004e8000c1e1500 */
[----:B----4-:R0:W-:Y:S04]  /*4980*/  STL [R1+0x408], R6 ;  /* 0x0004080601007387 */ /* 0x0101e80000100800 */
[----:B------:R1:W-:Y:S01]  /*4990*/  STL [R1+0x40c], R7 ;  /* 0x00040c0701007387 */ /* 0x0003e20000100800 */
[----:B0-----:R-:W-:-:S03]  /*49a0*/  IADD3 R6, P1, R18, UR4, RZ ;  /* 0x0000000412067c10 */ /* 0x001fc6000ff3e0ff */
[----:B------:R-:W4:Y:S01]  /*49b0*/  LDL.64 R12, [R1+0x520] ;  /* 0x00052000010c7983 */ /* 0x000f220000100a00 */
[----:B-1----:R-:W-:Y:S02]  /*49c0*/  IADD3.X R7, R19, UR5, RZ, P1, !PT ;  /* 0x0000000513077c10 */ /* 0x002fe40008ffe4ff */
[----:B------:R-:W-:Y:S01]  /*49d0*/  PRMT R21, RZ, 0x7610, R21 ;  /* 0x00007610ff157816 */ /* 0x000fe20000000015 */
[----:B------:R-:W4:Y:S04]  /*49e0*/  LDL.LU.64 R18, [R1+0xee8] ;  /* 0x000ee80001127983 */ /* 0x000f280000300a00 */
[----:B------:R-:W4:Y:S01]  /*49f0*/  @P0 LDG.E.U16 R26, desc[UR10][R6.64] ;  /* 0x0000000a061a0981 */ /* 0x000f22000c1e1500 */
[----:B------:R-:W-:Y:S01]  /*4a00*/  PRMT R20, RZ, 0x7610, R20 ;  /* 0x00007610ff147816 */ /* 0x000fe20000000014 */
[----:B--2---:R-:W-:Y:S01]  /*4a10*/  IMAD.MOV.U32 R5, RZ, RZ, R17 ;  /* 0x000000ffff057224 */ /* 0x004fe200078e0011 */
[----:B------:R-:W-:-:S04]  /*4a20*/  IADD3 R2, P2, R16, UR4, RZ ;  /* 0x0000000410027c10 */ /* 0x000fc8000ff5e0ff */
[----:B------:R-:W-:Y:S01]  /*4a30*/  IADD3.X R3, R5, UR5, RZ, P2, !PT ;  /* 0x0000000505037c10 */ /* 0x000fe200097fe4ff */
[----:B------:R-:W-:Y:S01]  /*4a40*/  IMAD.MOV.U32 R4, RZ, RZ, R16 ;  /* 0x000000ffff047224 */ /* 0x000fe200078e0010 */
[----:B------:R-:W-:Y:S01]  /*4a50*/  IADD3 R4, P3, R8, UR4, RZ ;  /* 0x0000000408047c10 */ /* 0x000fe2000ff7e0ff */
[----:B------:R-:W2:Y:S04]  /*4a60*/  LDL.LU.64 R16, [R1+0xee0] ;  /* 0x000ee00001107983 */ /* 0x000ea80000300a00 */
[----:B------:R0:W2:Y:S02]  /*4a70*/  @P0 LDG.E.U16 R21, desc[UR10][R2.64] ;  /* 0x0000000a02150981 */ /* 0x0000a4000c1e1500 */
[----:B0-----:R-:W-:-:S05]  /*4a80*/  IMAD.MOV.U32 R3, RZ, RZ, R9 ;  /* 0x000000ffff037224 */ /* 0x001fca00078e0009 */
[----:B------:R-:W-:-:S05]  /*4a90*/  IADD3.X R5, R3, UR5, RZ, P3, !PT ;  /* 0x0000000503057c10 */ /* 0x000fca0009ffe4ff */
[----:B------:R-:W2:Y:S01]  /*4aa0*/  @P0 LDG.E.U16 R20, desc[UR10][R4.64] ;  /* 0x0000000a04140981 */ /* 0x000ea2000c1e1500 */
[----:B------:R-:W-:Y:S01]  /*4ab0*/  IMAD.MOV.U32 R2, RZ, RZ, R8 ;  /* 0x000000ffff027224 */ /* 0x000fe200078e0008 */
[----:B---3--:R-:W-:-:S04]  /*4ac0*/  IADD3 R6, P2, R22, UR4, RZ ;  /* 0x0000000416067c10 */ /* 0x008fc8000ff5e0ff */
[----:B------:R-:W-:Y:S02]  /*4ad0*/  IADD3.X R7, R23, UR5, RZ, P2, !PT ;  /* 0x0000000517077c10 */ /* 0x000fe400097fe4ff */
[----:B----4-:R-:W-:Y:S01]  /*4ae0*/  IADD3 R2, P3, R12, UR4, RZ ;  /* 0x000000040c027c10 */ /* 0x010fe2000ff7e0ff */
[----:B------:R-:W-:Y:S04]  /*4af0*/  STL [R1+0x404], R26 ;  /* 0x0004041a01007387 */ /* 0x000fe80000100800 */
[----:B------:R0:W-:Y:S04]  /*4b00*/  STL [R1+0x400], R27 ;  /* 0x0004001b01007387 */ /* 0x0001e80000100800 */
[----:B------:R-:W3:Y:S01]  /*4b10*/  LDL.64 R8, [R1+0x530] ;  /* 0x0005300001087983 */ /* 0x000ee20000100a00 */
[----:B------:R-:W-:-:S03]  /*4b20*/  IADD3.X R3, R13, UR5, RZ, P3, !PT ;  /* 0x000000050d037c10 */ /* 0x000fc60009ffe4ff */
[----:B------:R-:W4:Y:S04]  /*4b30*/  LDL.64 R22, [R1+0x548] ;  /* 0x0005480001167983 */ /* 0x000f280000100a00 */
[----:B0-----:R-:W4:Y:S04]  /*4b40*/  LDL.64 R26, [R1+0x518] ;  /* 0x00051800011a7983 */ /* 0x001f280000100a00 */
[----:B------:R-:W4:Y:S01]  /*4b50*/  LDL.64 R12, [R1+0x540] ;  /* 0x00054000010c7983 */ /* 0x000f220000100a00 */
[----:B------:R-:W-:Y:S02]  /*4b60*/  ISETP.GT.AND P1, PT, R0, 0x8, PT ;  /* 0x000000080000780c */ /* 0x000fe40003f24270 */
[----:B------:R-:W-:-:S02]  /*4b70*/  PRMT R18, RZ, 0x7610, R18 ;  /* 0x00007610ff127816 */ /* 0x000fc40000000012 */
[----:B------:R-:W-:Y:S02]  /*4b80*/  PRMT R24, RZ, 0x7610, R24 ;  /* 0x00007610ff187816 */ /* 0x000fe40000000018 */
[----:B------:R-:W-:-:S07]  /*4b90*/  PRMT R19, RZ, 0x7610, R19 ;  /* 0x00007610ff137816 */ /* 0x000fce0000000013 */
[----:B------:R3:W4:Y:S04]  /*4ba0*/  @P1 LDG.E.U16 R18, desc[UR10][R2.64] ;  /* 0x0000000a02121981 */ /* 0x000728000c1e1500 */
[----:B------:R0:W4:Y:S04]  /*4bb0*/  @P1 LDG.E.U16 R24, desc[UR10][R6.64] ;  /* 0x0000000a06181981 */ /* 0x000128000c1e1500 */
[----:B--2---:R-:W-:Y:S04]  /*4bc0*/  STL [R1+0x3f8], R20 ;  /* 0x0003f81401007387 */ /* 0x004fe80000100800 */
[----:B------:R1:W-:Y:S04]  /*4bd0*/  STL [R1+0x3fc], R21 ;  /* 0x0003fc1501007387 */ /* 0x0003e80000100800 */
[----:B-1----:R-:W2:Y:S01]  /*4be0*/  LDL.64 R20, [R1+0x538] ;  /* 0x0005380001147983 */ /* 0x002ea20000100a00 */
[----:B------:R-:W-:-:S02]  /*4bf0*/  PRMT R17, RZ, 0x7610, R17 ;  /* 0x00007610ff117816 */ /* 0x000fc40000000011 */
[----:B------:R-:W-:Y:S02]  /*4c00*/  PRMT R28, RZ, 0x7610, R28 ;  /* 0x00007610ff1c7816 */ /* 0x000fe4000000001c */
[----:B------:R-:W-:Y:S02]  /*4c10*/  PRMT R29, RZ, 0x7610, R29 ;  /* 0x00007610ff1d7816 */ /* 0x000fe4000000001d */
[----:B---3--:R-:W-:Y:S02]  /*4c20*/  IADD3 R2, P2, R8, UR4, RZ ;  /* 0x0000000408027c10 */ /* 0x008fe4000ff5e0ff */
[----:B----4-:R-:W-:Y:S02]  /*4c30*/  IADD3 R4, P0, R26, UR4, RZ ;  /* 0x000000041a047c10 */ /* 0x010fe4000ff1e0ff */
[----:B------:R-:W-:Y:S02]  /*4c40*/  IADD3.X R3, R9, UR5, RZ, P2, !PT ;  /* 0x0000000509037c10 */ /* 0x000fe400097fe4ff */
[----:B------:R-:W-:Y:S01]  /*4c50*/  IADD3.X R5, R27, UR5, RZ, P0, !PT ;  /* 0x000000051b057c10 */ /* 0x000fe200087fe4ff */
[----:B------:R-:W3:Y:S01]  /*4c60*/  LDL.64 R8, [R1+0x550] ;  /* 0x0005500001087983 */ /* 0x000ee20000100a00 */
[----:B------:R-:W-:-:S03]  /*4c70*/  ISETP.GT.AND P0, PT, R0, 0x9, PT ;  /* 0x000000090000780c */ /* 0x000fc60003f04270 */
[----:B------:R1:W4:Y:S04]  /*4c80*/  @P1 LDG.E.U16 R17, desc[UR10][R4.64] ;  /* 0x0000000a04111981 */ /* 0x000328000c1e1500 */
[----:B------:R2:W4:Y:S01]  /*4c90*/  @P1 LDG.E.U16 R19, desc[UR10][R2.64] ;  /* 0x0000000a02131981 */ /* 0x000522000c1e1500 */
[----:B0-----:R-:W-:-:S03]  /*4ca0*/  IADD3 R6, P1, R12, UR4, RZ ;  /* 0x000000040c067c10 */ /* 0x001fc6000ff3e0ff */
[----:B------:R-:W4:Y:S01]  /*4cb0*/  LDL.64 R26, [R1+0x568] ;  /* 0x00056800011a7983 */ /* 0x000f220000100a00 */
[----:B-1----:R-:W-:Y:S02]  /*4cc0*/  IADD3 R4, P2, R22, UR4, RZ ;  /* 0x0000000416047c10 */ /* 0x002fe4000ff5e0ff */
[----:B------:R-:W-:Y:S02]  /*4cd0*/  IADD3.X R7, R13, UR5, RZ, P1, !PT ;  /* 0x000000050d077c10 */ /* 0x000fe40008ffe4ff */
[----:B------:R-:W-:Y:S02]  /*4ce0*/  IADD3.X R5, R23, UR5, RZ, P2, !PT ;  /* 0x0000000517057c10 */ /* 0x000fe400097fe4ff */
[----:B------:R-:W4:Y:S04]  /*4cf0*/  LDL.64 R22, [R1+0x560] ;  /* 0x0005600001167983 */ /* 0x000f280000100a00 */
[----:B------:R-:W4:Y:S04]  /*4d00*/  LDL.LU.64 R12, [R1+0xed8] ;  /* 0x000ed800010c7983 */ /* 0x000f280000300a00 */
[----:B------:R-:W4:Y:S04]  /*4d10*/  @P0 LDG.E.U16 R28, desc[UR10][R6.64] ;  /* 0x0000000a061c0981 */ /* 0x000f28000c1e1500 */
[----:B------:R0:W4:Y:S01]  /*4d20*/  @P0 LDG.E.U16 R29, desc[UR10][R4.64] ;  /* 0x0000000a041d0981 */ /* 0x000122000c1e1500 */
[----:B--2---:R-:W-:Y:S01]  /*4d30*/  IADD3 R2, P2, R20, UR4, RZ ;  /* 0x0000000414027c10 */ /* 0x004fe2000ff5e0ff */
[----:B0-----:R-:W-:-:S02]  /*4d40*/  IMAD.MOV.U32 R4, RZ, RZ, R20 ;  /* 0x000000ffff047224 */ /* 0x001fc400078e0014 */
[----:B------:R-:W-:Y:S02]  /*4d50*/  IMAD.MOV.U32 R5, RZ, RZ, R21 ;  /* 0x000000ffff057224 */ /* 0x000fe400078e0015 */
[----:B------:R-:W2:Y:S03]  /*4d60*/  LDL.LU.64 R20, [R1+0xed0] ;  /* 0x000ed00001147983 */ /* 0x000ea60000300a00 */
[----:B------:R-:W-:Y:S02]  /*4d70*/  IADD3.X R3, R5, UR5, RZ, P2, !PT ;  /* 0x0000000505037c10 */ /* 0x000fe400097fe4ff */
[----:B---3--:R-:W-:Y:S02]  /*4d80*/  IADD3 R4, P3, R8, UR4, RZ ;  /* 0x0000000408047c10 */ /* 0x008fe4000ff7e0ff */
[----:B----4-:R-:W-:Y:S01]  /*4d90*/  PRMT R13, RZ, 0x7610, R13 ;  /* 0x00007610ff0d7816 */ /* 0x010fe2000000000d */
[----:B------:R-:W-:Y:S05]  /*4da0*/  STL [R1+0x3f4], R28 ;  /* 0x0003f41c01007387 */ /* 0x000fea0000100800 */
        /* <DEDUP_REMOVED lines=30> */
[----:B------:R4:W4:Y:S04]  /*4f90*/  @P1 LDG.E.U16 R7, desc[UR10][R4.64] ;  /* 0x0000000a04071981 */ /* 0x000928000c1e1500 */
[----:B--2---:R-:W-:Y:S04]  /*4fa0*/  STL [R1+0x3e4], R20 ;  /* 0x0003e41401007387 */ /* 0x004fe80000100800 */
[----:B------:R0:W-:Y:S01]  /*4fb0*/  STL [R1+0x3e8], R21 ;  /* 0x0003e81501007387 */ /* 0x0001e20000100800 */
[----:B------:R-:W-:-:S03]  /*4fc0*/  ISETP.GT.AND P0, PT, R0, 0xb, PT ;  /* 0x0000000b0000780c */ /* 0x000fc60003f04270 */
[----:B------:R-:W2:Y:S04]  /*4fd0*/  LDL.64 R8, [R1+0x590] ;  /* 0x0005900001087983 */ /* 0x000ea80000100a00 */
[----:B------:R-:W2:Y:S04]  /*4fe0*/  LDL.64 R28, [R1+0x5a8] ;  /* 0x0005a800011c7983 */ /* 0x000ea80000100a00 */
[----:B0-----:R-:W2:Y:S01]  /*4ff0*/  LDL.64 R20, [R1+0x578] ;  /* 0x0005780001147983 */ /* 0x001ea20000100a00 */
[----:B------:R-:W-:Y:S02]  /*5000*/  PRMT R26, RZ, 0x7610, R26 ;  /* 0x00007610ff1a7816 */ /* 0x000fe4000000001a */
[----:B------:R-:W-:Y:S01]  /*5010*/  PRMT R27, RZ, 0x7610, R27 ;  /* 0x00007610ff1b7816 */ /* 0x000fe2000000001b */
        /* <DEDUP_REMOVED lines=9> */
[----:B------:R0:W4:Y:S01]  /*50b0*/  @P0 LDG.E.U16 R26, desc[UR10][R6.64] ;  /* 0x0000000a061a0981 */ /* 0x000122000c1e1500 */
[----:B--2---:R-:W-:Y:S01]  /*50c0*/  IADD3 R2, P2, R20, UR4, RZ ;  /* 0x0000000414027c10 */ /* 0x004fe2000ff5e0ff */
[----:B-1----:R-:W-:Y:S02]  /*50d0*/  IMAD.MOV.U32 R4, RZ, RZ, R20 ;  /* 0x000000ffff047224 */ /* 0x002fe400078e0014 */
[----:B------:R-:W-:Y:S02]  /*50e0*/  IMAD.MOV.U32 R5, RZ, RZ, R21 ;  /* 0x000000ffff057224 */ /* 0x000fe400078e0015 */
[----:B------:R-:W2:Y:S03]  /*50f0*/  LDL.LU.64 R20, [R1+0xeb8] ;  /* 0x000eb80001147983 */ /* 0x000ea60000300a00 */
[----:B------:R-:W-:-:S02]  /*5100*/  IADD3.X R3, R5, UR5, RZ, P2, !PT ;  /* 0x0000000505037c10 */ /* 0x000fc400097fe4ff */
[----:B------:R-:W-:Y:S02]  /*5110*/  IADD3 R4, P3, R8, UR4, RZ ;  /* 0x0000000408047c10 */ /* 0x000fe4000ff7e0ff */
[----:B------:R-:W-:Y:S02]  /*5120*/  ISETP.GT.AND P1, PT, R0, 0xc, PT ;  /* 0x0000000c0000780c */ /* 0x000fe40003f24270 */
[----:B0-----:R-:W-:-:S04]  /*5130*/  IADD3 R6, P2, R28, UR4, RZ ;  /* 0x000000041c067c10 */ /* 0x001fc8000ff5e0ff */
[----:B------:R-:W-:Y:S02]  /*5140*/  IADD3.X R7, R29, UR5, RZ, P2, !PT ;  /* 0x000000051d077c10 */ /* 0x000fe400097fe4ff */
        /* <DEDUP_REMOVED lines=11> */
[----:B------:R-:W-:-:S03]  /*5200*/  IADD3 R2, P3, R12, UR4, RZ ;  /* 0x000000040c027c10 */ /* 0x000fc6000ff7e0ff */
[----:B------:R-:W3:Y:S01]  /*5210*/  LDL.LU.64 R28, [R1+0xeb0] ;  /* 0x000eb000011c7983 */ /* 0x000ee20000300a00 */
[----:B------:R-:W-:Y:S02]  /*5220*/  IADD3.X R3, R13, UR5, RZ, P3, !PT ;  /* 0x000000050d037c10 */ /* 0x000fe40009ffe4ff */
        /* <DEDUP_REMOVED lines=37> */
[----:B------:R-:W2:Y:S01]  /*5480*/  LDL.LU.64 R20, [R1+0xea0] ;  /* 0x000ea00001147983 */ /* 0x000ea20000300a00 */
[----:B------:R-:W-:-:S02]  /*5490*/  PRMT R11, RZ, 0x7610, R11 ;  /* 0x00007610ff0b7816 */ /* 0x000fc4000000000b */
[----:B------:R-:W-:Y:S02]  /*54a0*/  IADD3.X R3, R5, UR5, RZ, P2, !PT ;  /* 0x0000000505037c10 */ /* 0x000fe400097fe4ff */
[----:B------:R-:W-:-:S03]  /*54b0*/  IADD3 R4, P3, R8, UR4, RZ ;  /* 0x0000000408047c10 */ /* 0x000fc6000ff7e0ff */
[----:B------:R0:W2:Y:S01]  /*54c0*/  @P0 LDG.E.U16 R11, desc[UR10][R2.64] ;  /* 0x0000000a020b0981 */ /* 0x0000a2000c1e1500 */
[----:B------:R-:W-:Y:S01]  /*54d0*/  PRMT R10, RZ, 0x7610, R10 ;  /* 0x00007610ff0a7816 */ /* 0x000fe2000000000a */
[----:B0-----:R-:W-:Y:S02]  /*54e0*/  IMAD.MOV.U32 R3, RZ, RZ, R9 ;  /* 0x000000ffff037224 */ /* 0x001fe400078e0009 */
[----:B------:R-:W-:-:S03]  /*54f0*/  IMAD.MOV.U32 R2, RZ, RZ, R8 ;  /* 0x000000ffff027224 */ /* 0x000fc600078e0008 */
[----:B------:R-:W-:-:S05]  /*5500*/  IADD3.X R5, R3, UR5, RZ, P3, !PT ;  /* 0x0000000503057c10 */ /* 0x000fca0009ffe4ff */
[----:B------:R-:W2:Y:S01]  /*5510*/  @P0 LDG.E.U16 R10, desc[UR10][R4.64] ;  /* 0x0000000a040a0981 */ /* 0x000ea2000c1e1500 */
[----:B------:R-:W-:Y:S02]  /*5520*/  ISETP.GT.AND P1, PT, R0, 0xe, PT ;  /* 0x0000000e0000780c */ /* 0x000fe40003f24270 */
[----:B------:R-:W-:-:S04]  /*5530*/  IADD3 R6, P2, R26, UR4, RZ ;  /* 0x000000041a067c10 */ /* 0x000fc8000ff5e0ff */
[----:B------:R-:W-:Y:S01]  /*5540*/  IADD3.X R7, R27, UR5, RZ, P2, !PT ;  /* 0x000000051b077c10 */ /* 0x000fe200097fe4ff */
[----:B----4-:R-:W-:Y:S04]  /*5550*/  STL [R1+0x3b4], R28 ;  /* 0x0003b41c01007387 */ /* 0x010fe80000100800 */
[----:B------:R0:W-:Y:S04]  /*5560*/  STL [R1+0x3b0], R29 ;  /* 0x0003b01d01007387 */ /* 0x0001e80000100800 */
[----:B------:R-:W4:Y:S04]  /*5570*/  LDL.64 R8, [R1+0x5f0] ;  /* 0x0005f00001087983 */ /* 0x000f280000100a00 */
[----:B0-----:R-:W4:Y:S01]  /*5580*/  LDL.64 R28, [R1+0x5d8] ;  /* 0x0005d800011c7983 */ /* 0x001f220000100a00 */
[----:B---3--:R-:W-:-:S03]  /*5590*/  IADD3 R2, P3, R22, UR4, RZ ;  /* 0x0000000416027c10 */ /* 0x008fc6000ff7e0ff */
[----:B------:R-:W3:Y:S01]  /*55a0*/  LDL.LU.64 R26, [R1+0xe98] ;  /* 0x000e9800011a7983 */ /* 0x000ee20000300a00 */
[----:B------:R-:W-:Y:S02]  /*55b0*/  IADD3.X R3, R23, UR5, RZ, P3, !PT ;  /* 0x0000000517037c10 */ /* 0x000fe40009ffe4ff */
        /* <DEDUP_REMOVED lines=15> */
[----:B------:R0:W4:Y:S04]  /*56b0*/  @P1 LDG.E.U16 R7, desc[UR10][R4.64] ;  /* 0x0000000a04071981 */ /* 0x000128000c1e1500 */
[----:B--2---:R-:W-:Y:S04]  /*56c0*/  STL [R1+0x3a0], R20 ;  /* 0x0003a01401007387 */ /* 0x004fe80000100800 */
[----:B---3--:R1:W-:Y:S04]  /*56d0*/  STL [R1+0x3a8], R21 ;  /* 0x0003a81501007387 */ /* 0x0083e80000100800 */
[----:B------:R-:W2:Y:S01]  /*56e0*/  LDL.64 R8, [R1+0x610] ;  /* 0x0006100001087983 */ /* 0x000ea20000100a00 */
[----:B------:R-:W-:-:S03]  /*56f0*/  ISETP.GT.AND P0, PT, R0, 0xf, PT ;  /* 0x0000000f0000780c */ /* 0x000fc60003f04270 */
[----:B------:R-:W3:Y:S04]  /*5700*/  LDL.64 R28, [R1+0x628] ;  /* 0x00062800011c7983 */ /* 0x000ee80000100a00 */
[----:B-1----:R-:W2:Y:S01]  /*5710*/  LDL.64 R20, [R1+0x5f8] ;  /* 0x0005f80001147983 */ /* 0x002ea20000100a00 */
[----:B------:R-:W-:Y:S02]  /*5720*/  PRMT R26, RZ, 0x7610, R26 ;  /* 0x00007610ff1a7816 */ /* 0x000fe4000000001a */
[----:B------:R-:W-:Y:S02]  /*5730*/  PRMT R27, RZ, 0x7610, R27 ;  /* 0x00007610ff1b7816 */ /* 0x000fe4000000001b */
[----:B0-----:R-:W-:-:S04]  /*5740*/  IADD3 R4, P2, R10, UR4, RZ ;  /* 0x000000040a047c10 */ /* 0x001fc8000ff5e0ff */
[----:B------:R-:W-:-:S05]  /*5750*/  IADD3.X R5, R11, UR5, RZ, P2, !PT ;  /* 0x000000050b057c10 */ /* 0x000fca00097fe4ff */
[----:B------:R2:W3:Y:S01]  /*5760*/  @P0 LDG.E.U16 R27, desc[UR10][R4.64] ;  /* 0x0000000a041b0981 */ /* 0x0004e2000c1e1500 */
[----:B------:R-:W-:Y:S02]  /*5770*/  PRMT R13, RZ, 0x7610, R13 ;  /* 0x00007610ff0d7816 */ /* 0x000fe4000000000d */
[----:B------:R-:W-:Y:S01]  /*5780*/  PRMT R12, RZ, 0x7610, R12 ;  /* 0x00007610ff0c7816 */ /* 0x000fe2000000000c */
[----:B----4-:R0:W-:Y:S04]  /*5790*/  STL [R1+0x398], R6 ;  /* 0x0003980601007387 */ /* 0x0101e80000100800 */
[----:B------:R1:W-:Y:S01]  /*57a0*/  STL [R1+0x39c], R7 ;  /* 0x00039c0701007387 */ /* 0x0003e20000100800 */
[----:B0-----:R-:W-:-:S03]  /*57b0*/  IADD3 R6, P1, R22, UR4, RZ ;  /* 0x0000000416067c10 */ /* 0x001fc6000ff3e0ff */
[----:B------:R-:W4:Y:S01]  /*57c0*/  LDL.64 R10, [R1+0x620] ;  /* 0x00062000010a7983 */ /* 0x000f220000100a00 */
[----:B-1----:R-:W-:-:S03]  /*57d0*/  IADD3.X R7, R23, UR5, RZ, P1, !PT ;  /* 0x0000000517077c10 */ /* 0x002fc60008ffe4ff */
[----:B------:R-:W4:Y:S04]  /*57e0*/  LDL.LU.64 R22, [R1+0xe90] ;  /* 0x000e900001167983 */ /* 0x000f280000300a00 */
[----:B------:R-:W4:Y:S01]  /*57f0*/  @P0 LDG.E.U16 R26, desc[UR10][R6.64] ;  /* 0x0000000a061a0981 */ /* 0x000f22000c1e1500 */
        /* <DEDUP_REMOVED lines=20> */
[----:B------:R-:W4:Y:S04]  /*5940*/  LDL.64 R28, [R1+0x640] ;  /* 0x00064000011c7983 */ /* 0x000f280000100a00 */
[----:B--2---:R-:W-:Y:S04]  /*5950*/  STL [R1+0x388], R12 ;  /* 0x0003880c01007387 */ /* 0x004fe80000100800 */
[----:B------:R0:W-:Y:S04]  /*5960*/  STL [R1+0x38c], R13 ;  /* 0x00038c0d01007387 */ /* 0x0001e80000100800 */
[----:B0-----:R-:W2:Y:S01]  /*5970*/  LDL.64 R12, [R1+0x638] ;  /* 0x00063800010c7983 */ /* 0x001ea20000100a00 */
[----:B------:R-:W-:-:S02]  /*5980*/  ISETP.GT.AND P1, PT, R0, 0x10, PT ;  /* 0x000000100000780c */ /* 0x000fc40003f24270 */
[----:B------:R-:W-:Y:S02]  /*5990*/  PRMT R21, RZ, 0x7610, R21 ;  /* 0x00007610ff157816 */ /* 0x000fe40000000015 */
[----:B------:R-:W-:Y:S02]  /*59a0*/  PRMT R20, RZ, 0x7610, R20 ;  /* 0x00007610ff147816 */ /* 0x000fe40000000014 */
[----:B------:R-:W-:Y:S02]  /*59b0*/  PRMT R22, RZ, 0x7610, R22 ;  /* 0x00007610ff167816 */ /* 0x000fe40000000016 */
[----:B------:R-:W-:-:S05]  /*59c0*/  PRMT R23, RZ, 0x7610, R23 ;  /* 0x00007610ff177816 */ /* 0x000fca0000000017 */
[----:B------:R3:W2:Y:S04]  /*59d0*/  @P1 LDG.E.U16 R21, desc[UR10][R2.64] ;  /* 0x0000000a02151981 */ /* 0x0006a8000c1e1500 */
[----:B------:R0:W2:Y:S01]  /*59e0*/  @P1 LDG.E.U16 R22, desc[UR10][R6.64] ;  /* 0x0000000a06161981 */ /* 0x0000a2000c1e1500 */
[----:B------:R-:W-:Y:S02]  /*59f0*/  PRMT R15, RZ, 0x7610, R15 ;  /* 0x00007610ff0f7816 */ /* 0x000fe4000000000f */
[----:B------:R-:W-:Y:S02]  /*5a00*/  PRMT R14, RZ, 0x7610, R14 ;  /* 0x00007610ff0e7816 */ /* 0x000fe4000000000e */
[----:B---3--:R-:W-:Y:S02]  /*5a10*/  IADD3 R2, P2, R8, UR4, RZ ;  /* 0x0000000408027c10 */ /* 0x008fe4000ff5e0ff */
[----:B----4-:R-:W-:-:S02]  /*5a20*/  IADD3 R4, P0, R26, UR4, RZ ;  /* 0x000000041a047c10 */ /* 0x010fc4000ff1e0ff */
        /* <DEDUP_REMOVED lines=13> */
[----:B------:R0:W4:Y:S04]  /*5b00*/  @P0 LDG.E.U16 R15, desc[UR10][R4.64] ;  /* 0x0000000a040f0981 */ /* 0x000128000c1e1500 */
[----:B------:R-:W4:Y:S01]  /*5b10*/  @P0 LDG.E.U16 R14, desc[UR10][R6.64] ;  /* 0x0000000a060e0981 */ /* 0x000f22000c1e1500 */
[----:B--2---:R-:W-:Y:S01]  /*5b20*/  IADD3 R2, P2, R12, UR4, RZ ;  /* 0x000000040c027c10 */ /* 0x004fe2000ff5e0ff */
[----:B0-----:R-:W-:-:S02]  /*5b30*/  IMAD.MOV.U32 R4, RZ, RZ, R12 ;  /* 0x000000ffff047224 */ /* 0x001fc400078e000c */
[----:B------:R-:W-:Y:S02]  /*5b40*/  IMAD.MOV.U32 R5, RZ, RZ, R13 ;  /* 0x000000ffff057224 */ /* 0x000fe400078e000d */
[----:B------:R-:W2:Y:S03]  /*5b50*/  LDL.LU.64 R12, [R1+0xe78] ;  /* 0x000e7800010c7983 */ /* 0x000ea60000300a00 */
[----:B------:R-:W-:Y:S02]  /*5b60*/  IADD3.X R3, R5, UR5, RZ, P2, !PT ;  /* 0x0000000505037c10 */ /* 0x000fe400097fe4ff */
[----:B------:R-:W-:Y:S02]  /*5b70*/  ISETP.GT.AND P1, PT, R0, 0x12, PT ;  /* 0x000000120000780c */ /* 0x000fe40003f24270 */
        /* <DEDUP_REMOVED lines=12> */
[----:B------:R-:W-:Y:S02]  /*5c40*/  IADD3 R2, P3, R10, UR4, RZ ;  /* 0x000000040a027c10 */ /* 0x000fe4000ff7e0ff */
[----:B------:R-:W-:Y:S02]  /*5c50*/  IADD3 R6, P2, R26, UR4, RZ ;  /* 0x000000041a067c10 */ /* 0x000fe4000ff5e0ff */
[----:B------:R-:W-:Y:S02]  /*5c60*/  IADD3.X R3, R11, UR5, RZ, P3, !PT ;  /* 0x000000050b037c10 */ /* 0x000fe40009ffe4ff */
[----:B------:R-:W-:-:S02]  /*5c70*/  IADD3.X R7, R27, UR5, RZ, P2, !PT ;  /* 0x000000051b077c10 */ /* 0x000fc400097fe4ff */
        /* <DEDUP_REMOVED lines=132> */
[----:B------:R0:W-:Y:S04]  /*64c0*/  STL [R1+0x334], R13 ;  /* 0x0003340d01007387 */ /* 0x0001e80000100800 */
[----:B------:R-:W2:Y:S04]  /*64d0*/  LDL.64 R8, [R1+0x710] ;  /* 0x0007100001087983 */ /* 0x000ea80000100a00 */
[----:B------:R-:W2:Y:S04]  /*64e0*/  LDL.64 R14, [R1+0x728] ;  /* 0x00072800010e7983 */ /* 0x000ea80000100a00 */
[----:B0-----:R-:W2:Y:S01]  /*64f0*/  LDL.64 R12, [R1+0x6f8] ;  /* 0x0006f800010c7983 */ /* 0x001ea20000100a00 */
[----:B------:R-:W-:-:S02]  /*6500*/  ISETP.GT.AND P0, PT, R0, 0x17, PT ;  /* 0x000000170000780c */ /* 0x000fc40003f04270 */
[----:B------:R-:W-:Y:S02]  /*6510*/  PRMT R27, RZ, 0x7610, R27 ;  /* 0x00007610ff1b7816 */ /* 0x000fe4000000001b */
[----:B------:R-:W-:Y:S01]  /*6520*/  PRMT R26, RZ, 0x7610, R26 ;  /* 0x00007610ff1a7816 */ /* 0x000fe2000000001a */
[----:B---3--:R0:W-:Y:S01]  /*6530*/  STL [R1+0x324], R6 ;  /* 0x0003240601007387 */ /* 0x0081e20000100800 */
[----:B----4-:R-:W-:Y:S02]  /*6540*/  IADD3 R4, P2, R28, UR4, RZ ;  /* 0x000000041c047c10 */ /* 0x010fe4000ff5e0ff */
        /* <DEDUP_REMOVED lines=17> */
[----:B---3--:R-:W-:-:S06]  /*6660*/  PRMT R11, RZ, 0x7610, R11 ;  /* 0x00007610ff0b7816 */ /* 0x008fcc000000000b */
[----:B------:R0:W3:Y:S01]  /*6670*/  @P0 LDG.E.U16 R11, desc[UR10][R2.64] ;  /* 0x0000000a020b0981 */ /* 0x0000e2000c1e1500 */
[----:B------:R-:W-:Y:S01]  /*6680*/  PRMT R10, RZ, 0x7610, R10 ;  /* 0x00007610ff0a7816 */ /* 0x000fe2000000000a */
[----:B0-----:R-:W-:Y:S02]  /*6690*/  IMAD.MOV.U32 R3, RZ, RZ, R9 ;  /* 0x000000ffff037224 */ /* 0x001fe400078e0009 */
[----:B------:R-:W-:-:S03]  /*66a0*/  IMAD.MOV.U32 R2, RZ, RZ, R8 ;  /* 0x000000ffff027224 */ /* 0x000fc600078e0008 */
[----:B------:R-:W-:Y:S02]  /*66b0*/  IADD3.X R5, R3, UR5, RZ, P3, !PT ;  /* 0x0000000503057c10 */ /* 0x000fe40009ffe4ff */
[----:B------:R-:W-:Y:S01]  /*66c0*/  IADD3 R2, P3, R28, UR4, RZ ;  /* 0x000000041c027c10 */ /* 0x000fe2000ff7e0ff */
[----:B----4-:R-:W-:Y:S01]  /*66d0*/  STL [R1+0x320], R26 ;  /* 0x0003201a01007387 */ /* 0x010fe20000100800 */
[----:B--2---:R-:W-:Y:S02]  /*66e0*/  PRMT R12, RZ, 0x7610, R12 ;  /* 0x00007610ff0c7816 */ /* 0x004fe4000000000c */
[----:B------:R-:W-:Y:S01]  /*66f0*/  PRMT R13, RZ, 0x7610, R13 ;  /* 0x00007610ff0d7816 */ /* 0x000fe2000000000d */
[----:B------:R0:W-:Y:S01]  /*6700*/  STL [R1+0x31c], R27 ;  /* 0x00031c1b01007387 */ /* 0x0001e20000100800 */
[----:B------:R-:W-:-:S03]  /*6710*/  IADD3.X R3, R29, UR5, RZ, P3, !PT ;  /* 0x000000051d037c10 */ /* 0x000fc60009ffe4ff */
[----:B------:R-:W2:Y:S04]  /*6720*/  LDL.64 R8, [R1+0x730] ;  /* 0x0007300001087983 */ /* 0x000ea80000100a00 */
[----:B------:R-:W4:Y:S04]  /*6730*/  @P0 LDG.E.U16 R10, desc[UR10][R4.64] ;  /* 0x0000000a040a0981 */ /* 0x000f28000c1e1500 */
[----:B0-----:R-:W3:Y:S04]  /*6740*/  LDL.64 R26, [R1+0x718] ;  /* 0x00071800011a7983 */ /* 0x001ee80000100a00 */
[----:B------:R-:W3:Y:S04]  /*6750*/  @P1 LDG.E.U16 R12, desc[UR10][R2.64] ;  /* 0x0000000a020c1981 */ /* 0x000ee8000c1e1500 */
[----:B------:R0:W3:Y:S04]  /*6760*/  @P1 LDG.E.U16 R13, desc[UR10][R6.64] ;  /* 0x0000000a060d1981 */ /* 0x0000e8000c1e1500 */
[----:B------:R-:W3:Y:S01]  /*6770*/  LDL.LU.64 R14, [R1+0xe28] ;  /* 0x000e2800010e7983 */ /* 0x000ee20000300a00 */
[----:B0-----:R-:W-:-:S02]  /*6780*/  PRMT R6, RZ, 0x7610, R6 ;  /* 0x00007610ff067816 */ /* 0x001fc40000000006 */
[----:B------:R-:W-:Y:S02]  /*6790*/  PRMT R7, RZ, 0x7610, R7 ;  /* 0x00007610ff077816 */ /* 0x000fe40000000007 */
[----:B--2---:R-:W-:Y:S01]  /*67a0*/  IADD3 R2, P2, R8, UR4, RZ ;  /* 0x0000000408027c10 */ /* 0x004fe2000ff5e0ff */
[----:B----4-:R-:W-:Y:S03]  /*67b0*/  STL [R1+0x314], R10 ;  /* 0x0003140a01007387 */ /* 0x010fe60000100800 */
[----:B------:R-:W-:Y:S01]  /*67c0*/  IADD3.X R3, R9, UR5, RZ, P2, !PT ;  /* 0x0000000509037c10 */ /* 0x000fe200097fe4ff */
[----:B---3--:R0:W-:Y:S01]  /*67d0*/  STL [R1+0x318], R11 ;  /* 0x0003180b01007387 */ /* 0x0081e20000100800 */
[----:B------:R-:W-:-:S03]  /*67e0*/  IADD3 R4, P0, R26, UR4, RZ ;  /* 0x000000041a047c10 */ /* 0x000fc6000ff1e0ff */
[----:B------:R-:W2:Y:S01]  /*67f0*/  LDL.64 R28, [R1+0x740] ;  /* 0x00074000011c7983 */ /* 0x000ea20000100a00 */
[----:B------:R-:W-:-:S03]  /*6800*/  IADD3.X R5, R27, UR5, RZ, P0, !PT ;  /* 0x000000051b057c10 */ /* 0x000fc600087fe4ff */
[----:B------:R2:W3:Y:S04]  /*6810*/  @P1 LDG.E.U16 R6, desc[UR10][R2.64] ;  /* 0x0000000a02061981 */ /* 0x0004e8000c1e1500 */
[----:B0-----:R-:W4:Y:S04]  /*6820*/  LDL.64 R10, [R1+0x748] ;  /* 0x00074800010a7983 */ /* 0x001f280000100a00 */
[----:B------:R-:W-:Y:S04]  /*6830*/  STL [R1+0x13c], R12 ;  /* 0x00013c0c01007387 */ /* 0x000fe80000100800 */
[----:B------:R0:W-:Y:S04]  /*6840*/  STL [R1+0x310], R13 ;  /* 0x0003100d01007387 */ /* 0x0001e80000100800 */
[----:B------:R4:W3:Y:S04]  /*6850*/  @P1 LDG.E.U16 R7, desc[UR10][R4.64] ;  /* 0x0000000a04071981 */ /* 0x0008e8000c1e1500 */
[----:B0-----:R-:W3:Y:S04]  /*6860*/  LDL.64 R12, [R1+0x738] ;  /* 0x00073800010c7983 */ /* 0x001ee80000100a00 */
[----:B------:R-:W3:Y:S01]  /*6870*/  LDL.LU.64 R26, [R1+0xe20] ;  /* 0x000e2000011a7983 */ /* 0x000ee20000300a00 */
[----:B------:R-:W-:-:S03]  /*6880*/  ISETP.GT.AND P0, PT, R0, 0x19, PT ;  /* 0x000000190000780c */ /* 0x000fc60003f04270 */
[----:B------:R-:W3:Y:S01]  /*6890*/  LDL.64 R8, [R1+0x750] ;  /* 0x0007500001087983 */ /* 0x000ee20000100a00 */
[----:B--2---:R-:W-:Y:S02]  /*68a0*/  IADD3 R2, P1, R28, UR4, RZ ;  /* 0x000000041c027c10 */ /* 0x004fe4000ff3e0ff */
[----:B----4-:R-:W-:-:S04]  /*68b0*/  IADD3 R4, P2, R10, UR4, RZ ;  /* 0x000000040a047c10 */ /* 0x010fc8000ff5e0ff */
[----:B------:R-:W-:Y:S02]  /*68c0*/  IADD3.X R5, R11, UR5, RZ, P2, !PT ;  /* 0x000000050b057c10 */ /* 0x000fe400097fe4ff */
[----:B------:R-:W2:Y:S01]  /*68d0*/  LDL.64 R10, [R1+0x768] ;  /* 0x00076800010a7983 */ /* 0x000ea20000100a00 */
[----:B------:R-:W-:-:S03]  /*68e0*/  IADD3.X R3, R29, UR5, RZ, P1, !PT ;  /* 0x000000051d037c10 */ /* 0x000fc60008ffe4ff */
[----:B---3--:R0:W-:Y:S04]  /*68f0*/  STL [R1+0x134], R6 ;  /* 0x0001340601007387 */ /* 0x0081e80000100800 */
[----:B------:R1:W-:Y:S04]  /*6900*/  STL [R1+0x138], R7 ;  /* 0x0001380701007387 */ /* 0x0003e80000100800 */
[----:B------:R-:W3:Y:S01]  /*6910*/  LDL.64 R28, [R1+0x760] ;  /* 0x00076000011c7983 */ /* 0x000ee20000100a00 */
[----:B------:R-:W-:Y:S02]  /*6920*/  PRMT R27, RZ, 0x7610, R27 ;  /* 0x00007610ff1b7816 */ /* 0x000fe4000000001b */
[----:B------:R-:W-:-:S02]  /*6930*/  PRMT R26, RZ, 0x7610, R26 ;  /* 0x00007610ff1a7816 */ /* 0x000fc4000000001a */
[----:B0-----:R-:W-:Y:S02]  /*6940*/  IADD3 R6, P2, R12, UR4, RZ ;  /* 0x000000040c067c10 */ /* 0x001fe4000ff5e0ff */
[----:B------:R0:W4:Y:S02]  /*6950*/  @P0 LDG.E.U16 R27, desc[UR10][R4.64] ;  /* 0x0000000a041b0981 */ /* 0x000124000c1e1500 */
[----:B-1----:R-:W-:Y:S02]  /*6960*/  IADD3.X R7, R13, UR5, RZ, P2, !PT ;  /* 0x000000050d077c10 */ /* 0x002fe400097fe4ff */
[----:B------:R1:W2:Y:S04]  /*6970*/  @P0 LDG.E.U16 R26, desc[UR10][R2.64] ;  /* 0x0000000a021a0981 */ /* 0x0002a8000c1e1500 */
[----:B------:R-:W3:Y:S01]  /*6980*/  LDL.LU.64 R12, [R1+0xe18] ;  /* 0x000e1800010c7983 */ /* 0x000ee20000300a00 */
[----:B0-----:R-:W-:-:S06]  /*6990*/  PRMT R4, RZ, 0x7610, R4 ;  /* 0x00007610ff047816 */ /* 0x001fcc0000000004 */
[----:B------:R-:W3:Y:S01]  /*69a0*/  @P0 LDG.E.U16 R4, desc[UR10][R6.64] ;  /* 0x0000000a06040981 */ /* 0x000ee2000c1e1500 */
[----:B-1----:R-:W-:Y:S02]  /*69b0*/  IADD3 R2, P1, R8, UR4, RZ ;  /* 0x0000000408027c10 */ /* 0x002fe4000ff3e0ff */
[----:B------:R-:W-:Y:S02]  /*69c0*/  ISETP.GT.AND P2, PT, R0, 0x1a, PT ;  /* 0x0000001a0000780c */ /* 0x000fe40003f44270 */
[----:B------:R-:W-:Y:S01]  /*69d0*/  IADD3.X R3, R9, UR5, RZ, P1, !PT ;  /* 0x0000000509037c10 */ /* 0x000fe20008ffe4ff */
[----:B--2---:R-:W-:Y:S04]  /*69e0*/  STL [R1+0x12c], R26 ;  /* 0x00012c1a01007387 */ /* 0x004fe80000100800 */
[----:B----4-:R0:W-:Y:S04]  /*69f0*/  STL [R1+0x130], R27 ;  /* 0x0001301b01007387 */ /* 0x0101e80000100800 */
[----:B------:R-:W2:Y:S01]  /*6a00*/  LDL.64 R8, [R1+0x770] ;  /* 0x0007700001087983 */ /* 0x000ea20000100a00 */
[----:B---3--:R-:W-:-:S03]  /*6a10*/  PRMT R12, RZ, 0x7610, R12 ;  /* 0x00007610ff0c7816 */ /* 0x008fc6000000000c */
[----:B0-----:R-:W3:Y:S04]  /*6a20*/  LDL.64 R26, [R1+0x758] ;  /* 0x00075800011a7983 */ /* 0x001ee80000100a00 */
[----:B------:R0:W-:Y:S01]  /*6a30*/  STL [R1+0x128], R4 ;  /* 0x0001280401007387 */ /* 0x0001e20000100800 */
[----:B------:R-:W-:-:S06]  /*6a40*/  PRMT R13, RZ, 0x7610, R13 ;  /* 0x00007610ff0d7816 */ /* 0x000fcc000000000d */
[----:B------:R1:W4:Y:S01]  /*6a50*/  @P0 LDG.E.U16 R13, desc[UR10][R2.64] ;  /* 0x0000000a020d0981 */ /* 0x000322000c1e1500 */
[----:B0-----:R-:W-:-:S04]  /*6a60*/  IADD3 R4, P1, R10, UR4, RZ ;  /* 0x000000040a047c10 */ /* 0x001fc8000ff3e0ff */
[----:B------:R-:W-:Y:S02]  /*6a70*/  IADD3.X R5, R11, UR5, RZ, P1, !PT ;  /* 0x000000050b057c10 */ /* 0x000fe40008ffe4ff */
[----:B------:R-:W2:Y:S04]  /*6a80*/  LDL.LU.64 R10, [R1+0xe10] ;  /* 0x000e1000010a7983 */ /* 0x000ea80000300a00 */
[----:B------:R-:W3:Y:S01]  /*6a90*/  @P2 LDG.E.U16 R12, desc[UR10][R4.64] ;  /* 0x0000000a040c2981 */ /* 0x000ee2000c1e1500 */
[----:B-1----:R-:W-:-:S03]  /*6aa0*/  IADD3 R2, P0, R28, UR4, RZ ;  /* 0x000000041c027c10 */ /* 0x002fc6000ff1e0ff */
[----:B---3--:R-:W-:Y:S04]  /*6ab0*/  STL [R1+0x120], R12 ;  /* 0x0001200c01007387 */ /* 0x008fe80000100800 */
[----:B----4-:R0:W-:Y:S04]  /*6ac0*/  STL [R1+0x124], R13 ;  /* 0x0001240d01007387 */ /* 0x0101e80000100800 */
[----:B0-----:R-:W3:Y:S04]  /*6ad0*/  LDL.64 R12, [R1+0x788] ;  /* 0x00078800010c7983 */ /* 0x001ee80000100a00 */
[----:B------:R-:W4:Y:S01]  /*6ae0*/  LDL.LU R28, [R1+0xe08] ;  /* 0x000e0800011c7983 */ /* 0x000f220000300800 */
[----:B------:R-:W-:-:S02]  /*6af0*/  IADD3.X R3, R29, UR5, RZ, P0, !PT ;  /* 0x000000051d037c10 */ /* 0x000fc400087fe4ff */
[----:B----4-:R-:W-:-:S06]  /*6b00*/  PRMT R28, RZ, 0x7610, R28 ;  /* 0x00007610ff1c7816 */ /* 0x010fcc000000001c */
[----:B------:R0:W4:Y:S02]  /*6b10*/  @P2 LDG.E.U16 R28, desc[UR10][R2.64] ;  /* 0x0000000a021c2981 */ /* 0x000124000c1e1500 */
[----:B0-----:R-:W-:Y:S02]  /*6b20*/  IADD3 R2, P0, R26, UR4, RZ ;  /* 0x000000041a027c10 */ /* 0x001fe4000ff1e0ff */
[----:B----4-:R0:W-:Y:S04]  /*6b30*/  STL [R1+0x6c], R28 ;  /* 0x00006c1c01007387 */ /* 0x0101e80000100800 */
[----:B0-----:R-:W4:Y:S04]  /*6b40*/  LDL.64 R28, [R1+0x780] ;  /* 0x00078000011c7983 */ /* 0x001f280000100a00 */
[----:B------:R-:W2:Y:S01]  /*6b50*/  LDL.LU R26, [R1+0xe04] ;  /* 0x000e0400011a7983 */ /* 0x000ea20000300800 */
[----:B------:R-:W-:-:S02]  /*6b60*/  IADD3.X R3, R27, UR5, RZ, P0, !PT ;  /* 0x000000051b037c10 */ /* 0x000fc400087fe4ff */
[----:B--2---:R-:W-:-:S06]  /*6b70*/  PRMT R26, RZ, 0x7610, R26 ;  /* 0x00007610ff1a7816 */ /* 0x004fcc000000001a */
[----:B------:R0:W2:Y:S02]  /*6b80*/  @P2 LDG.E.U16 R26, desc[UR10][R2.64] ;  /* 0x0000000a021a2981 */ /* 0x0000a4000c1e1500 */
[----:B0-----:R-:W-:Y:S02]  /*6b90*/  IADD3 R2, P0, R8, UR4, RZ ;  /* 0x0000000408027c10 */ /* 0x001fe4000ff1e0ff */
[----:B--2---:R0:W-:Y:S04]  /*6ba0*/  STL [R1+0x68], R26 ;  /* 0x0000681a01007387 */ /* 0x0041e80000100800 */
[----:B0-----:R-:W2:Y:S04]  /*6bb0*/  LDL.64 R26, [R1+0x778] ;  /* 0x00077800011a7983 */ /* 0x001ea80000100a00 */
[----:B------:R-:W3:Y:S01]  /*6bc0*/  LDL.LU R8, [R1+0xe00] ;  /* 0x000e000001087983 */ /* 0x000ee20000300800 */
[----:B------:R-:W-:-:S02]  /*6bd0*/  IADD3.X R3, R9, UR5, RZ, P0, !PT ;  /* 0x0000000509037c10 */ /* 0x000fc400087fe4ff */
[----:B---3--:R-:W-:-:S06]  /*6be0*/  PRMT R8, RZ, 0x7610, R8 ;  /* 0x00007610ff087816 */ /* 0x008fcc0000000008 */
[----:B------:R0:W3:Y:S02]  /*6bf0*/  @P2 LDG.E.U16 R8, desc[UR10][R2.64] ;  /* 0x0000000a02082981 */ /* 0x0000e4000c1e1500 */
[----:B0-----:R-:W-:Y:S02]  /*6c00*/  IADD3 R2, P0, R12, UR4, RZ ;  /* 0x000000040c027c10 */ /* 0x001fe4000ff1e0ff */
[----:B---3--:R0:W-:Y:S04]  /*6c10*/  STL [R1+0x64], R8 ;  /* 0x0000640801007387 */ /* 0x0081e80000100800 */
[----:B0-----:R-:W3:Y:S04]  /*6c20*/  LDL.64 R8, [R1+0x790] ;  /* 0x0007900001087983 */ /* 0x001ee80000100a00 */
[----:B------:R-:W4:Y:S01]  /*6c30*/  LDL.LU R12, [R1+0xdfc] ;  /* 0x000dfc00010c7983 */ /* 0x000f220000300800 */
[----:B------:R-:W-:-:S02]  /*6c40*/  ISETP.GT.AND P1, PT, R0, 0x1b, PT ;  /* 0x0000001b0000780c */ /* 0x000fc40003f24270 */
[----:B------:R-:W-:Y:S02]  /*6c50*/  IADD3.X R3, R13, UR5, RZ, P0, !PT ;  /* 0x000000050d037c10 */ /* 0x000fe400087fe4ff */
[----:B----4-:R-:W-:-:S09]  /*6c60*/  PRMT R12, RZ, 0x7610, R12 ;  /* 0x00007610ff0c7816 */ /* 0x010fd2000000000c */
        /* <DEDUP_REMOVED lines=26> */
[----:B------:R-:W-:-:S02]  /*6e10*/  ISETP.GT.AND P1, PT, R0, 0x1c, PT ;  /* 0x0000001c0000780c */ /* 0x000fc40003f24270 */
[----:B------:R-:W-:Y:S02]  /*6e20*/  IADD3.X R3, R13, UR5, RZ, P0, !PT ;  /* 0x000000050d037c10 */ /* 0x000fe400087fe4ff */
[----:B--2---:R-:W-:-:S09]  /*6e30*/  PRMT R12, RZ, 0x7610, R12 ;  /* 0x00007610ff0c7816 */ /* 0x004fd2000000000c */
        /* <DEDUP_REMOVED lines=26> */
[----:B------:R-:W-:-:S02]  /*6fe0*/  ISETP.GT.AND P1, PT, R0, 0x1d, PT ;  /* 0x0000001d0000780c */ /* 0x000fc40003f24270 */
[----:B------:R-:W-:Y:S02]  /*6ff0*/  IADD3.X R3, R13, UR5, RZ, P0, !PT ;  /* 0x000000050d037c10 */ /* 0x000fe400087fe4ff */
[----:B---3--:R-:W-:-:S09]  /*7000*/  PRMT R12, RZ, 0x7610, R12 ;  /* 0x00007610ff0c7816 */ /* 0x008fd2000000000c */
        /* <DEDUP_REMOVED lines=35> */
[----:B------:R-:W-:Y:S02]  /*7240*/  PRMT R6, RZ, 0x7610, R6 ;  /* 0x00007610ff067816 */ /* 0x000fe40000000006 */
[----:B------:R-:W-:Y:S02]  /*7250*/  PRMT R5, RZ, 0x7610, R5 ;  /* 0x00007610ff057816 */ /* 0x000fe40000000005 */
[----:B--2---:R-:W-:-:S06]  /*7260*/  PRMT R28, RZ, 0x7610, R28 ;  /* 0x00007610ff1c7816 */ /* 0x004fcc000000001c */
[----:B------:R0:W2:Y:S02]  /*7270*/  @P1 LDG.E.U16 R28, desc[UR10][R2.64] ;  /* 0x0000000a021c1981 */ /* 0x0000a4000c1e1500 */
[----:B0-----:R-:W-:-:S04]  /*7280*/  IADD3 R2, P0, R26, UR4, RZ ;  /* 0x000000041a027c10 */ /* 0x001fc8000ff1e0ff */
[----:B------:R-:W-:-:S05]  /*7290*/  IADD3.X R3, R27, UR5, RZ, P0, !PT ;  /* 0x000000051b037c10 */ /* 0x000fca00087fe4ff */
[----:B------:R3:W2:Y:S02]  /*72a0*/  @P1 LDG.E.U16 R6, desc[UR10][R2.64] ;  /* 0x0000000a02061981 */ /* 0x0006a4000c1e1500 */
[----:B---3--:R-:W-:-:S04]  /*72b0*/  IADD3 R2, P0, R8, UR4, RZ ;  /* 0x0000000408027c10 */ /* 0x008fc8000ff1e0ff */
[----:B------:R-:W-:Y:S02]  /*72c0*/  IADD3.X R3, R9, UR5, RZ, P0, !PT ;  /* 0x0000000509037c10 */ /* 0x000fe400087fe4ff */
[----:B------:R-:W-:-:S03]  /*72d0*/  ISETP.GT.AND P0, PT, R0, 0x1f, PT ;  /* 0x0000001f0000780c */ /* 0x000fc60003f04270 */
[----:B------:R4:W3:Y:S01]  /*72e0*/  @P1 LDG.E.U16 R5, desc[UR10][R2.64] ;  /* 0x0000000a02051981 */ /* 0x0008e2000c1e1500 */
[----:B------:R-:W-:Y:S02]  /*72f0*/  PRMT R4, RZ, 0x7610, R4 ;  /* 0x00007610ff047816 */ /* 0x000fe40000000004 */
[----:B----4-:R-:W-:-:S04]  /*7300*/  IADD3 R2, P1, R12, UR4, RZ ;  /* 0x000000040c027c10 */ /* 0x010fc8000ff3e0ff */
[----:B------:R-:W-:-:S05]  /*7310*/  IADD3.X R3, R13, UR5, RZ, P1, !PT ;  /* 0x000000050d037c10 */ /* 0x000fca0008ffe4ff */
[----:B------:R-:W4:Y:S04]  /*7320*/  @P0 LDG.E.U16 R4, desc[UR10][R2.64] ;  /* 0x0000000a02040981 */ /* 0x000f28000c1e1500 */
[----:B--2---:R0:W-:Y:S04]  /*7330*/  STL [R1+0xc], R28 ;  /* 0x00000c1c01007387 */ /* 0x0041e80000100800 */
[----:B------:R-:W2:Y:S04]  /*7340*/  LDL.64 R26, [R1+0x7f8] ;  /* 0x0007f800011a7983 */ /* 0x000ea80000100a00 */
[----:B0-----:R-:W3:Y:S04]  /*7350*/  LDL.64 R28, [R1+0x800] ;  /* 0x00080000011c7983 */ /* 0x001ee80000100a00 */
[----:B------:R-:W2:Y:S04]  /*7360*/  LDL.LU.64 R8, [R1+0xdc0] ;  /* 0x000dc00001087983 */ /* 0x000ea80000300a00 */
[----:B------:R-:W2:Y:S04]  /*7370*/  LDL.LU.64 R12, [R1+0xdb8] ;  /* 0x000db800010c7983 */ /* 0x000ea80000300a00 */
[----:B----4-:R0:W-:Y:S02]  /*7380*/  STL [R1], R4 ;  /* 0x0000000401007387 */ /* 0x0101e40000100800 */
[----:B0-----:R-:W0:Y:S01]  /*7390*/  LDC R4, c[0x0][0x238] ;  /* 0x00008e00ff047b82 */ /* 0x001e220000000800 */
[----:B---3--:R-:W-:-:S04]  /*73a0*/  IADD3 R2, P1, R28, UR4, RZ ;  /* 0x000000041c027c10 */ /* 0x008fc8000ff3e0ff */
[----:B------:R-:W-:Y:S02]  /*73b0*/  IADD3.X R3, R29, UR5, RZ, P1, !PT ;  /* 0x000000051d037c10 */ /* 0x000fe40008ffe4ff */
[----:B------:R-:W3:Y:S02]  /*73c0*/  LDL.LU R29, [R1+0xdb0] ;  /* 0x000db000011d7983 */ /* 0x000ee40000300800 */
[----:B---3--:R-:W-:-:S06]  /*73d0*/  PRMT R29, RZ, 0x7610, R29 ;  /* 0x00007610ff1d7816 */ /* 0x008fcc000000001d */
[----:B------:R2:W3:Y:S02]  /*73e0*/  @P0 LDG.E.U16 R29, desc[UR10][R2.64] ;  /* 0x0000000a021d0981 */ /* 0x0004e4000c1e1500 */
[----:B--2---:R-:W-:-:S04]  /*73f0*/  IADD3 R2, P1, R26, UR4, RZ ;  /* 0x000000041a027c10 */ /* 0x004fc8000ff3e0ff */
[----:B------:R-:W-:Y:S01]  /*7400*/  IADD3.X R3, R27, UR5, RZ, P1, !PT ;  /* 0x000000051b037c10 */ /* 0x000fe20008ffe4ff */
[----:B---3--:R1:W-:Y:S04]  /*7410*/  STL [R1+0xd30], R29 ;  /* 0x000d301d01007387 */ /* 0x0083e80000100800 */
[----:B-1----:R-:W0:Y:S04]  /*7420*/  LDL.64 R28, [R1+0x2c0] ;  /* 0x0002c000011c7983 */ /* 0x002e280000100a00 */
[----:B------:R-:W2:Y:S01]  /*7430*/  LDL.LU.64 R26, [R1+0xda8] ;  /* 0x000da800011a7983 */ /* 0x000ea20000300a00 */
[----:B------:R-:W-:-:S02]  /*7440*/  ISETP.GT.AND P2, PT, R0, 0x1, PT ;  /* 0x000000010000780c */ /* 0x000fc40003f44270 */
[----:B--2---:R-:W-:-:S06]  /*7450*/  PRMT R27, RZ, 0x7610, R27 ;  /* 0x00007610ff1b7816 */ /* 0x004fcc000000001b */
[----:B------:R0:W2:Y:S01]  /*7460*/  @P0 LDG.E.U16 R27, desc[UR10][R2.64] ;  /* 0x0000000a021b0981 */ /* 0x0000a2000c1e1500 */
[----:B------:R-:W-:Y:S01]  /*7470*/  PRMT R26, RZ, 0x7610, R26 ;  /* 0x00007610ff1a7816 */ /* 0x000fe2000000001a */
[----:B0-----:R-:W-:-:S03]  /*7480*/  IMAD.WIDE R2, R4, 0x2, R28 ;  /* 0x0000000204027825 */ /* 0x001fc600078e021c */
[----:B------:R-:W-:-:S04]  /*7490*/  IADD3 R2, P1, R2, UR4, RZ ;  /* 0x0000000402027c10 */ /* 0x000fc8000ff3e0ff */
[----:B------:R-:W-:-:S05]  /*74a0*/  IADD3.X R3, R3, UR5, RZ, P1, !PT ;  /* 0x0000000503037c10 */ /* 0x000fca0008ffe4ff */
[----:B------:R0:W3:Y:S02]  /*74b0*/  @P2 LDG.E.U16 R26, desc[UR10][R2.64] ;  /* 0x0000000a021a2981 */ /* 0x0000e4000c1e1500 */
[----:B0-----:R-:W-:Y:S01]  /*74c0*/  IMAD.WIDE R2, R4, 0x2, R12 ;  /* 0x0000000204027825 */ /* 0x001fe200078e020c */
[----:B------:R-:W-:Y:S02]  /*74d0*/  PRMT R25, RZ, 0x7610, R25 ;  /* 0x00007610ff197816 */ /* 0x000fe40000000019 */
[----:B------:R-:W-:-:S04]  /*74e0*/  IADD3 R2, P1, R2, UR4, RZ ;  /* 0x0000000402027c10 */ /* 0x000fc8000ff3e0ff */
[----:B------:R-:W-:-:S05]  /*74f0*/  IADD3.X R3, R3, UR5, RZ, P1, !PT ;  /* 0x0000000503037c10 */ /* 0x000fca0008ffe4ff */
[----:B------:R0:W4:Y:S02]  /*7500*/  @P2 LDG.E.U16 R25, desc[UR10][R2.64] ;  /* 0x0000000a02192981 */ /* 0x000124000c1e1500 */
[----:B0-----:R-:W-:Y:S02]  /*7510*/  IMAD.WIDE R2, R4, 0x2, R8 ;  /* 0x0000000204027825 */ /* 0x001fe400078e0208 */
[----:B--2---:R0:W-:Y:S04]  /*7520*/  STL [R1+0xd34], R27 ;  /* 0x000d341b01007387 */ /* 0x0041e80000100800 */
[----:B------:R-:W-:Y:S04]  /*7530*/  STL [R1+0x8], R6 ;  /* 0x0000080601007387 */ /* 0x000fe80000100800 */
[----:B------:R-:W2:Y:S04]  /*7540*/  LDL.LU.64 R12, [R1+0xda0] ;  /* 0x000da000010c7983 */ /* 0x000ea80000300a00 */
[----:B------:R1:W-:Y:S04]  /*7550*/  STL [R1+0x4], R5 ;  /* 0x0000040501007387 */ /* 0x0003e80000100800 */
[----:B------:R-:W3:Y:S01]  /*7560*/  LDL.LU.64 R8, [R1+0xd98] ;  /* 0x000d980001087983 */ /* 0x000ee20000300a00 */
[----:B------:R-:W-:-:S02]  /*7570*/  IADD3 R2, P1, R2, UR4, RZ ;  /* 0x0000000402027c10 */ /* 0x000fc4000ff3e0ff */
[----:B------:R-:W-:Y:S02]  /*7580*/  PRMT R7, RZ, 0x7610, R7 ;  /* 0x00007610ff077816 */ /* 0x000fe40000000007 */
[----:B------:R-:W-:-:S05]  /*7590*/  IADD3.X R3, R3, UR5, RZ, P1, !PT ;  /* 0x0000000503037c10 */ /* 0x000fca0008ffe4ff */
[----:B------:R0:W4:Y:S01]  /*75a0*/  @P2 LDG.E.U16 R7, desc[UR10][R2.64] ;  /* 0x0000000a02072981 */ /* 0x000122000c1e1500 */
[----:B------:R-:W-:Y:S01]  /*75b0*/  PRMT R16, RZ, 0x7610, R16 ;  /* 0x00007610ff107816 */ /* 0x000fe20000000010 */
[----:B0-----:R-:W-:Y:S01]  /*75c0*/  IMAD.WIDE R2, R4, 0x2, R14 ;  /* 0x0000000204027825 */ /* 0x001fe200078e020e */
[----:B------:R-:W0:Y:S02]  /*75d0*/  S2R R29, SR_TID.X ;  /* 0x00000000001d7919 */ /* 0x000e240000002100 */
[----:B------:R-:W-:Y:S01]  /*75e0*/  IADD3 R2, P1, R2, UR4, RZ ;  /* 0x0000000402027c10 */ /* 0x000fe2000ff3e0ff */
[----:B------:R-:W1:Y:S03]  /*75f0*/  S2R R27, SR_TID.X ;  /* 0x00000000001b7919 */ /* 0x000e660000002100 */
[----:B------:R-:W-:-:S05]  /*7600*/  IADD3.X R3, R3, UR5, RZ, P1, !PT ;  /* 0x0000000503037c10 */ /* 0x000fca0008ffe4ff */
[----:B------:R0:W4:Y:S02]  /*7610*/  @P2 LDG.E.U16 R16, desc[UR10][R2.64] ;  /* 0x0000000a02102981 */ /* 0x000124000c1e1500 */
[----:B0-----:R-:W-:-:S04]  /*7620*/  IMAD R2, R4, 0x1f, RZ ;  /* 0x0000001f04027824 */ /* 0x001fc800078e02ff */
[----:B------:R-:W-:Y:S02]  /*7630*/  IMAD.WIDE R2, R2, 0x2, R14 ;  /* 0x0000000202027825 */ /* 0x000fe400078e020e */
[----:B------:R-:W4:Y:S01]  /*7640*/  LDL.LU.64 R14, [R1+0xd90] ;  /* 0x000d9000010e7983 */ /* 0x000f220000300a00 */
[----:B------:R-:W-:-:S04]  /*7650*/  IADD3 R2, P1, R2, UR4, RZ ;  /* 0x0000000402027c10 */ /* 0x000fc8000ff3e0ff */
[----:B------:R-:W-:Y:S02]  /*7660*/  IADD3.X R3, R3, UR5, RZ, P1, !PT ;  /* 0x0000000503037c10 */ /* 0x000fe40008ffe4ff */
[----:B-1----:R-:W-:-:S05]  /*7670*/  LOP3.LUT R28, R27, 0x1f, RZ, 0xc0, !PT ;  /* 0x0000001f1b1c7812 */ /* 0x002fca00078ec0ff */
[----:B------:R-:W-:Y:S01]  /*7680*/  IMAD R28, R28, UR9, RZ ;  /* 0x000000091c1c7c24 */ /* 0x000fe2000f8e02ff */
[----:B--2---:R-:W-:-:S06]  /*7690*/  PRMT R13, RZ, 0x7610, R13 ;  /* 0x00007610ff0d7816 */ /* 0x004fcc000000000d */
[----:B------:R0:W2:Y:S01]  /*76a0*/  @P0 LDG.E.U16 R13, desc[UR10][R2.64] ;  /* 0x0000000a020d0981 */ /* 0x0000a2000c1e1500 */
[----:B---3--:R-:W-:Y:S01]  /*76b0*/  IMAD.MOV.U32 R4, RZ, RZ, R9 ;  /* 0x000000ffff047224 */ /* 0x008fe200078e0009 */
[----:B0-----:R-:W-:-:S04]  /*76c0*/  LOP3.LUT R2, R29, 0x1f, RZ, 0xc0, !PT ;  /* 0x0000001f1d027812 */ /* 0x001fc800078ec0ff */
[----:B------:R-:W-:Y:S01]  /*76d0*/  ISETP.GE.AND P0, PT, R2, R0, PT ;  /* 0x000000000200720c */ /* 0x000fe20003f06270 */
[----:B------:R-:W-:Y:S01]  /*76e0*/  IMAD.MOV.U32 R5, RZ, RZ, R8 ;  /* 0x000000ffff057224 */ /* 0x000fe200078e0008 */
[----:B------:R-:W-:Y:S01]  /*76f0*/  PRMT R12, RZ, 0x7610, R12 ;  /* 0x00007610ff0c7816 */ /* 0x000fe2000000000c */
[----:B------:R-:W-:Y:S01]  /*7700*/  IMAD.WIDE R2, R28, 0x2, R4 ;  /* 0x000000021c027825 */ /* 0x000fe200078e0204 */
[----:B------:R-:W-:Y:S09]  /*7710*/  BAR.SYNC.DEFER_BLOCKING 0x0 ;  /* 0x0000000000007b1d */ /* 0x000ff20000010000 */
[----:B------:R0:W3:Y:S01]  /*7720*/  @!P0 LDG.E.U16 R12, desc[UR10][R2.64] ;  /* 0x0000000a020c8981 */ /* 0x0000e2000c1e1500 */
[C---:B------:R-:W-:Y:S01]  /*7730*/  IMAD.SHL.U32 R6, R29.reuse, 0x2, RZ ;  /* 0x000000021d067824 */ /* 0x040fe200078e00ff */
[----:B0-----:R-:W-:-:S05]  /*7740*/  LOP3.LUT R2, R29, 0x7, RZ, 0xc0, !PT ;  /* 0x000000071d027812 */ /* 0x001fca00078ec0ff */
[----:B------:R-:W-:Y:S01]  /*7750*/  IMAD R3, R2, 0x210, RZ ;  /* 0x0000021002037824 */ /* 0x000fe200078e02ff */
[----:B--2---:R0:W-:Y:S04]  /*7760*/  STL [R1+0xd38], R13 ;  /* 0x000d380d01007387 */ /* 0x0041e80000100800 */
[----:B------:R1:W-:Y:S04]  /*7770*/  STL [R1+0x860], R0 ;  /* 0x0008600001007387 */ /* 0x0003e80000100800 */
[----:B------:R2:W-:Y:S04]  /*7780*/  STL.64 [R1+0x308], R4 ;  /* 0x0003080401007387 */ /* 0x0005e80000100a00 */
[----:B------:R-:W4:Y:S01]  /*7790*/  LDL.LU R8, [R1+0x284] ;  /* 0x0002840001087983 */ /* 0x000f220000300800 */
[----:B0-----:R-:W-:-:S03]  /*77a0*/  IMAD.MOV.U32 R13, RZ, RZ, R10 ;  /* 0x000000ffff0d7224 */ /* 0x001fc600078e000a */
[----:B-1----:R-:W4:Y:S01]  /*77b0*/  LDL.LU R0, [R1+0x268] ;  /* 0x0002680001007983 */ /* 0x002f220000300800 */
[----:B--2---:R-:W-:Y:S01]  /*77c0*/  IMAD.SHL.U32 R5, R29, 0x8, RZ ;  /* 0x000000081d057824 */ /* 0x004fe200078e00ff */
[----:B------:R-:W-:-:S04]  /*77d0*/  LOP3.LUT R4, R6, 0x10, RZ, 0xc0, !PT ;  /* 0x0000001006047812 */ /* 0x000fc800078ec0ff */
[----:B------:R-:W-:-:S05]  /*77e0*/  LOP3.LUT R5, R5, 0x30, RZ, 0xc0, !PT ;  /* 0x0000003005057812 */ /* 0x000fca00078ec0ff */
[----:B------:R-:W-:Y:S01]  /*77f0*/  IMAD R5, R2, 0x40, R5 ;  /* 0x0000004002057824 */ /* 0x000fe200078e0205 */
[----:B------:R-:W-:-:S04]  /*7800*/  LOP3.LUT R2, R4, 0x20, R29, 0xf8, !PT ;  /* 0x0000002004027812 */ /* 0x000fc800078ef81d */
[----:B------:R-:W-:Y:S02]  /*7810*/  LOP3.LUT R2, R3, R2, RZ, 0x3c, !PT ;  /* 0x0000000203027212 */ /* 0x000fe400078e3cff */
[----:B------:R-:W-:Y:S01]  /*7820*/  PRMT R4, RZ, 0x7610, R4 ;  /* 0x00007610ff047816 */ /* 0x000fe20000000004 */
[----:B---3--:R4:W-:Y:S04]  /*7830*/  STL [R1+0xd3c], R12 ;  /* 0x000d3c0c01007387 */ /* 0x0089e80000100800 */
[----:B------:R0:W-:Y:S01]  /*7840*/  STL [R1+0x384], R2 ;  /* 0x0003840201007387 */ /* 0x0001e20000100800 */
[----:B----4-:R-:W-:-:S04]  /*7850*/  IMAD.MOV.U32 R12, RZ, RZ, R14 ;  /* 0x000000ffff0c7224 */ /* 0x010fc800078e000e */
[----:B0-----:R-:W-:-:S05]  /*7860*/  IMAD.WIDE R2, R28, 0x2, R12 ;  /* 0x000000021c027825 */ /* 0x001fca00078e020c */
[----:B------:R0:W2:Y:S01]  /*7870*/  @!P0 LDG.E.U16 R4, desc[UR10][R2.64] ;  /* 0x0000000a02048981 */ /* 0x0000a2000c1e1500 */
[----:B------:R-:W-:-:S03]  /*7880*/  IMAD.MOV.U32 R9, RZ, RZ, R15 ;  /* 0x000000ffff097224 */ /* 0x000fc600078e000f */
[----:B------:R1:W-:Y:S04]  /*7890*/  STL.64 [R1+0x300], R12 ;  /* 0x0003000c01007387 */ /* 0x0003e80000100a00 */
[----:B------:R-:W3:Y:S01]  /*78a0*/  LDL.LU R14, [R1+0x288] ;  /* 0x00028800010e7983 */ /* 0x000ee20000300800 */
[----:B0-----:R-:W-:-:S03]  /*78b0*/  LOP3.LUT R2, R5, 0x30, R6, 0x78, !PT ;  /* 0x0000003005027812 */ /* 0x001fc600078e7806 */
[----:B-1----:R-:W4:Y:S01]  /*78c0*/  LDL.LU R12, [R1+0x28c] ;  /* 0x00028c00010c7983 */ /* 0x002f220000300800 */
[----:B------:R-:W-:-:S03]  /*78d0*/  PRMT R6, RZ, 0x7610, R6 ;  /* 0x00007610ff067816 */ /* 0x000fc60000000006 */
[----:B--2---:R0:W-:Y:S04]  /*78e0*/  STL [R1+0xd40], R4 ;  /* 0x000d400401007387 */ /* 0x0041e80000100800 */
[----:B0-----:R-:W2:Y:S04]  /*78f0*/  LDL.LU R4, [R1+0x280] ;  /* 0x0002800001047983 */ /* 0x001ea80000300800 */
[----:B------:R0:W-:Y:S04]  /*7900*/  STL [R1+0xd44], R2 ;  /* 0x000d440201007387 */ /* 0x0001e80000100800 */
[----:B------:R-:W2:Y:S04]  /*7910*/  LDL.LU R29, [R1+0x26c] ;  /* 0x00026c00011d7983 */ /* 0x000ea80000300800 */
[----:B0-----:R-:W2:Y:S04]  /*7920*/  LDL.LU R2, [R1+0x294] ;  /* 0x0002940001027983 */ /* 0x001ea80000300800 */
[----:B------:R0:W-:Y:S02]  /*7930*/  STL.64 [R1+0x2f8], R8 ;  /* 0x0002f80801007387 */ /* 0x0001e40000100a00 */
[----:B0-----:R-:W-:-:S05]  /*7940*/  IMAD.WIDE R8, R28, 0x2, R8 ;  /* 0x000000021c087825 */ /* 0x001fca00078e0208 */
[----:B------:R0:W2:Y:S01]  /*7950*/  @!P0 LDG.E.U16 R6, desc[UR10][R8.64] ;  /* 0x0000000a08068981 */ /* 0x0000a2000c1e1500 */
[----:B---3--:R-:W-:Y:S01]  /*7960*/  IMAD.MOV.U32 R15, RZ, RZ, R14 ;  /* 0x000000ffff0f7224 */ /* 0x008fe200078e000e */
[----:B------:R-:W-:Y:S01]  /*7970*/  LOP3.LUT R10, R27, 0x3f, RZ, 0xc0, !PT ;  /* 0x0000003f1b0a7812 */ /* 0x000fe200078ec0ff */
[----:B----4-:R-:W-:Y:S01]  /*7980*/  IMAD.MOV.U32 R14, RZ, RZ, R12 ;  /* 0x000000ffff0e7224 */ /* 0x010fe200078e000c */
[----:B------:R-:W3:Y:S04]  /*7990*/  LDL.LU R27, [R1+0x298] ;  /* 0x00029800011b7983 */ /* 0x000ee80000300800 */
[----:B------:R-:W4:Y:S01]  /*79a0*/  LDL.LU R13, [R1+0x2a0] ;  /* 0x0002a000010d7983 */ /* 0x000f220000300800 */
[----:B0-----:R-:W-:Y:S01]  /*79b0*/  PRMT R9, RZ, 0x7610, R9 ;  /* 0x00007610ff097816 */ /* 0x001fe20000000009 */
[----:B------:R-:W0:Y:S02]  /*79c0*/  S2UR UR7, SR_CgaCtaId ;  /* 0x00000000000779c3 */ /* 0x000e240000008800 */
[----:B--2---:R1:W-:Y:S04]  /*79d0*/  STL [R1+0xd48], R6 ;  /* 0x000d480601007387 */ /* 0x0043e80000100800 */
[----:B-1----:R-:W2:Y:S04]  /*79e0*/  LDL.LU R6, [R1+0x290] ;  /* 0x0002900001067983 */ /* 0x002ea80000300800 */
[----:B------:R1:W-:Y:S02]  /*79f0*/  STL.64 [R1+0x2f0], R14 ;  /* 0x0002f00e01007387 */ /* 0x0003e40000100a00 */
[----:B-1----:R-:W-:-:S05]  /*7a00*/  IMAD.WIDE R14, R28, 0x2, R14 ;  /* 0x000000021c0e7825 */ /* 0x002fca00078e020e */
[----:B------:R1:W3:Y:S01]  /*7a10*/  @!P0 LDG.E.U16 R9, desc[UR10][R14.64] ;  /* 0x0000000a0e098981 */ /* 0x0002e2000c1e1500 */
[----:B------:R-:W-:Y:S02]  /*7a20*/  UMOV UR6, 0x400 ;  /* 0x0000040000067882 */ /* 0x000fe40000000000 */
[----:B0-----:R-:W-:Y:S01]  /*7a30*/  ULEA UR6, UR7, UR6, 0x18 ;  /* 0x0000000607067291 */ /* 0x001fe2000f8ec03f */
[----:B------:R-:W-:Y:S02]  /*7a40*/  IMAD.SHL.U32 R10, R10, 0x2, RZ ;  /* 0x000000020a0a7824 */ /* 0x000fe400078e00ff */
[----:B-1----:R-:W-:-:S06]  /*7a50*/  IMAD.MOV.U32 R14, RZ, RZ, R2 ;  /* 0x000000ffff0e7224 */ /* 0x002fcc00078e0002 */
[----:B------:R-:W-:Y:S04]  /*7a60*/  STS.U16 [R10+UR6+0x80], R0 ;  /* 0x000080000a007988 */ /* 0x000fe80008000406 */
[----:B------:R0:W-:Y:S02]  /*7a70*/  STS.U16 [R10+UR6], R11 ;  /* 0x0000000b0a007988 */ /* 0x0001e40008000406 */
[----:B0-----:R-:W-:Y:S01]  /*7a80*/  PRMT R11, RZ, 0x7610, R11 ;  /* 0x00007610ff0b7816 */ /* 0x001fe2000000000b */
[----:B--2---:R-:W-:Y:S01]  /*7a90*/  IMAD.MOV.U32 R15, RZ, RZ, R6 ;  /* 0x000000ffff0f7224 */ /* 0x004fe200078e0006 */
[----:B---3--:R-:W-:Y:S04]  /*7aa0*/  STL [R1+0xd4c], R9 ;  /* 0x000d4c0901007387 */ /* 0x008fe80000100800 */
[----:B------:R-:W2:Y:S04]  /*7ab0*/  LDL.LU R12, [R1+0x29c] ;  /* 0x00029c00010c7983 */ /* 0x000ea80000300800 */
[----:B------:R-:W3:Y:S04]  /*7ac0*/  LDL.LU R0, [R1+0x2a8] ;  /* 0x0002a80001007983 */ /* 0x000ee80000300800 */
[----:B------:R0:W-:Y:S02]  /*7ad0*/  STL.64 [R1+0x2e8], R14 ;  /* 0x0002e80e01007387 */ /* 0x0001e40000100a00 */
[----:B0-----:R-:W-:-:S05]  /*7ae0*/  IMAD.WIDE R14, R28, 0x2, R14 ;  /* 0x000000021c0e7825 */ /* 0x001fca00078e020e */
[----:B------:R4:W2:Y:S01]  /*7af0*/  @!P0 LDG.E.U16 R11, desc[UR10][R14.64] ;  /* 0x0000000a0e0b8981 */ /* 0x0008a2000c1e1500 */
[----:B------:R-:W-:-:S03]  /*7b00*/  PRMT R8, RZ, 0x7610, R8 ;  /* 0x00007610ff087816 */ /* 0x000fc60000000008 */
[----:B------:R0:W-:Y:S01]  /*7b10*/  STS.U16 [R10+UR6+0x100], R4 ;  /* 0x000100040a007988 */ /* 0x0001e20008000406 */
[----:B----4-:R-:W-:Y:S02]  /*7b20*/  IMAD.MOV.U32 R14, RZ, RZ, R13 ;  /* 0x000000ffff0e7224 */ /* 0x010fe400078e000d */
[----:B------:R-:W-:Y:S01]  /*7b30*/  IMAD.MOV.U32 R15, RZ, RZ, R27 ;  /* 0x000000ffff0f7224 */ /* 0x000fe200078e001b */
[----:B--2---:R-:W-:Y:S04]  /*7b40*/  STL [R1+0xd50], R11 ;  /* 0x000d500b01007387 */ /* 0x004fe80000100800 */
[----:B0-----:R-:W2:Y:S04]  /*7b50*/  LDL.LU R4, [R1+0x2a4] ;  /* 0x0002a40001047983 */ /* 0x001ea80000300800 */
[----:B------:R-:W4:Y:S04]  /*7b60*/  LDL.LU R2, [R1+0x2c8] ;  /* 0x0002c80001027983 */ /* 0x000f280000300800 */
[----:B------:R0:W-:Y:S02]  /*7b70*/  STL.64 [R1+0x2e0], R14 ;  /* 0x0002e00e01007387 */ /* 0x0001e40000100a00 */
[----:B0-----:R-:W-:-:S05]  /*7b80*/  IMAD.WIDE R14, R28, 0x2, R14 ;  /* 0x000000021c0e7825 */ /* 0x001fca00078e020e */
[----:B------:R0:W2:Y:S01]  /*7b90*/  @!P0 LDG.E.U16 R8, desc[UR10][R14.64] ;  /* 0x0000000a0e088981 */ /* 0x0000a2000c1e1500 */
[----:B------:R-:W-:Y:S02]  /*7ba0*/  IMAD.MOV.U32 R13, RZ, RZ, R12 ;  /* 0x000000ffff0d7224 */ /* 0x000fe400078e000c */
[----:B---3--:R-:W-:Y:S01]  /*7bb0*/  IMAD.MOV.U32 R12, RZ, RZ, R0 ;  /* 0x000000ffff0c7224 */ /* 0x008fe200078e0000 */
[----:B------:R-:W-:-:S03]  /*7bc0*/  PRMT R5, RZ, 0x7610, R5 ;  /* 0x00007610ff057816 */ /* 0x000fc60000000005 */
[----:B0-----:R-:W-:-:S05]  /*7bd0*/  IMAD.WIDE R14, R28, 0x2, R12 ;  /* 0x000000021c0e7825 */ /* 0x001fca00078e020c */
[----:B------:R-:W3:Y:S04]  /*7be0*/  @!P0 LDG.E.U16 R5, desc[UR10][R14.64] ;  /* 0x0000000a0e058981 */ /* 0x000ee8000c1e1500 */
[----:B--2---:R0:W-:Y:S04]  /*7bf0*/  STL [R1+0xd54], R8 ;  /* 0x000d540801007387 */ /* 0x0041e80000100800 */
[----:B------:R-:W2:Y:S04]  /*7c00*/  LDL.LU R9, [R1+0x2ac] ;  /* 0x0002ac0001097983 */ /* 0x000ea80000300800 */
[----:B------:R-:W2:Y:S04]  /*7c10*/  LDL.LU R6, [R1+0x2cc] ;  /* 0x0002cc0001067983 */ /* 0x000ea80000300800 */
[----:B------:R4:W-:Y:S01]  /*7c20*/  STL.64 [R1+0x2d8], R12 ;  /* 0x0002d80c01007387 */ /* 0x0009e20000100a00 */
[----:B------:R-:W-:-:S03]  /*7c30*/  PRMT R3, RZ, 0x7610, R3 ;  /* 0x00007610ff037816 */ /* 0x000fc60000000003 */
[----:B0-----:R-:W2:Y:S04]  /*7c40*/  LDL.LU R8, [R1+0x814] ;  /* 0x0008140001087983 */ /* 0x001ea80000300800 */
[----:B------:R-:W2:Y:S01]  /*7c50*/  LDL.LU R0, [R1+0x81c] ;  /* 0x00081c0001007983 */ /* 0x000ea20000300800 */
[----:B----4-:R-:W-:Y:S02]  /*7c60*/  IMAD.MOV.U32 R12, RZ, RZ, R2 ;  /* 0x000000ffff0c7224 */ /* 0x010fe400078e0002 */
[----:B------:R-:W-:Y:S01]  /*7c70*/  IMAD.MOV.U32 R13, RZ, RZ, R4 ;  /* 0x000000ffff0d7224 */ /* 0x000fe200078e0004 */
[----:B---3--:R-:W-:Y:S01]  /*7c80*/  STL [R1+0xd58], R5 ;  /* 0x000d580501007387 */ /* 0x008fe20000100800 */
[----:B------:R-:W-:-:S03]  /*7c90*/  IMAD.WIDE R14, R28, 0x2, R12 ;  /* 0x000000021c0e7825 */ /* 0x000fc600078e020c */
[----:B------:R-:W-:Y:S04]  /*7ca0*/  STL.64 [R1+0x2d0], R12 ;  /* 0x0002d00c01007387 */ /* 0x000fe80000100a00 */
[----:B------:R0:W-:Y:S04]  /*7cb0*/  STS.U16 [R10+UR6+0x1000], R17 ;  /* 0x001000110a007988 */ /* 0x0001e80008000406 */
[----:B------:R1:W3:Y:S04]  /*7cc0*/  @!P0 LDG.E.U16 R3, desc[UR10][R14.64] ;  /* 0x0000000a0e038981 */ /* 0x0002e8000c1e1500 */
[----:B------:R-:W4:Y:S01]  /*7cd0*/  LDL.LU R4, [R1+0x818] ;  /* 0x0008180001047983 */ /* 0x000f220000300800 */
[----:B0-----:R-:W-:-:S03]  /*7ce0*/  PRMT R17, RZ, 0x7610, R17 ;  /* 0x00007610ff117816 */ /* 0x001fc60000000011 */
[----:B------:R-:W4:Y:S01]  /*7cf0*/  LDL.LU R2, [R1+0x824] ;  /* 0x0008240001027983 */ /* 0x000f220000300800 */
[----:B--2---:R-:W-:Y:S02]  /*7d00*/  IMAD.MOV.U32 R13, RZ, RZ, R9 ;  /* 0x000000ffff0d7224 */ /* 0x004fe400078e0009 */
[----:B------:R-:W-:-:S04]  /*7d10*/  IMAD.MOV.U32 R12, RZ, RZ, R6 ;  /* 0x000000ffff0c7224 */ /* 0x000fc800078e0006 */
[----:B-1----:R-:W-:-:S05]  /*7d20*/  IMAD.WIDE R14, R28, 0x2, R12 ;  /* 0x000000021c0e7825 */ /* 0x002fca00078e020c */
[----:B------:R0:W2:Y:S01]  /*7d30*/  @!P0 LDG.E.U16 R17, desc[UR10][R14.64] ;  /* 0x0000000a0e118981 */ /* 0x0000a2000c1e1500 */
[----:B------:R-:W-:Y:S02]  /*7d40*/  IMAD.MOV.U32 R9, RZ, RZ, R8 ;  /* 0x000000ffff097224 */ /* 0x000fe400078e0008 */
[----:B------:R-:W-:Y:S01]  /*7d50*/  IMAD.MOV.U32 R8, RZ, RZ, R0 ;  /* 0x000000ffff087224 */ /* 0x000fe200078e0000 */
[----:B------:R1:W-:Y:S03]  /*7d60*/  STS.U16 [R10+UR6+0x1080], R18 ;  /* 0x001080120a007988 */ /* 0x0003e60008000406 */
[----:B0-----:R-:W-:Y:S01]  /*7d70*/  IMAD.WIDE R14, R28, 0x2, R8 ;  /* 0x000000021c0e7825 */ /* 0x001fe200078e0208 */
[----:B-1----:R-:W-:-:S06]  /*7d80*/  PRMT R18, RZ, 0x7610, R18 ;  /* 0x00007610ff127816 */ /* 0x002fcc0000000012 */
[----:B------:R0:W4:Y:S04]  /*7d90*/  @!P0 LDG.E.U16 R18, desc[UR10][R14.64] ;  /* 0x0000000a0e128981 */ /* 0x000128000c1e1500 */
[----:B---3--:R-:W-:Y:S04]  /*7da0*/  STL [R1+0xd5c], R3 ;  /* 0x000d5c0301007387 */ /* 0x008fe80000100800 */
[----:B------:R-:W-:Y:S04]  /*7db0*/  STL.64 [R1+0x2c8], R12 ;  /* 0x0002c80c01007387 */ /* 0x000fe80000100a00 */
[----:B------:R-:W3:Y:S04]  /*7dc0*/  LDL.LU R6, [R1+0x820] ;  /* 0x0008200001067983 */ /* 0x000ee80000300800 */
[----:B------:R-:W3:Y:S04]  /*7dd0*/  LDL.LU R5, [R1+0x828] ;  /* 0x0008280001057983 */ /* 0x000ee80000300800 */
[----:B------:R1:W-:Y:S02]  /*7de0*/  STS.U16 [R10+UR6+0x1180], R19 ;  /* 0x001180130a007988 */ /* 0x0003e40008000406 */
[----:B-1----:R-:W-:-:S02]  /*7df0*/  PRMT R19, RZ, 0x7610, R19 ;  /* 0x00007610ff137816 */ /* 0x002fc40000000013 */
[----:B--2---:R-:W-:Y:S04]  /*7e00*/  STL [R1+0xd60], R17 ;  /* 0x000d601101007387 */ /* 0x004fe80000100800 */
[----:B------:R4:W-:Y:S04]  /*7e10*/  STL.64 [R1+0x2a8], R8 ;  /* 0x0002a80801007387 */ /* 0x0009e80000100a00 */
[----:B------:R-:W2:Y:S04]  /*7e20*/  LDL.LU R3, [R1+0x82c] ;  /* 0x00082c0001037983 */ /* 0x000ea80000300800 */
[----:B------:R-:W2:Y:S01]  /*7e30*/  LDL.LU R0, [R1+0x830] ;  /* 0x0008300001007983 */ /* 0x000ea20000300800 */
[----:B----4-:R-:W-:-:S02]  /*7e40*/  IMAD.MOV.U32 R8, RZ, RZ, R2 ;  /* 0x000000ffff087224 */ /* 0x010fc400078e0002 */
[----:B------:R-:W-:Y:S02]  /*7e50*/  IMAD.MOV.U32 R9, RZ, RZ, R4 ;  /* 0x000000ffff097224 */ /* 0x000fe400078e0004 */
[----:B0-----:R-:W-:-:S05]  /*7e60*/  IMAD.WIDE R14, R28, 0x2, R8 ;  /* 0x000000021c0e7825 */ /* 0x001fca00078e0208 */
[----:B------:R0:W4:Y:S04]  /*7e70*/  @!P0 LDG.E.U16 R19, desc[UR10][R14.64] ;  /* 0x0000000a0e138981 */ /* 0x000128000c1e1500 */
[----:B------:R-:W-:Y:S04]  /*7e80*/  STL [R1+0xd64], R18 ;  /* 0x000d641201007387 */ /* 0x000fe80000100800 */
[----:B------:R-:W2:Y:S04]  /*7e90*/  LDL.LU R4, [R1+0x834] ;  /* 0x0008340001047983 */ /* 0x000ea80000300800 */
[----:B------:R-:W2:Y:S04]  /*7ea0*/  LDL.LU R2, [R1+0x838] ;  /* 0x0008380001027983 */ /* 0x000ea80000300800 */
[----:B------:R3:W-:Y:S04]  /*7eb0*/  STL.64 [R1+0x2a0], R8 ;  /* 0x0002a00801007387 */ /* 0x0007e80000100a00 */
[----:B------:R1:W-:Y:S01]  /*7ec0*/  STS.U16 [R10+UR6+0x2000], R20 ;  /* 0x002000140a007988 */ /* 0x0003e20008000406 */
[----:B---3--:R-:W-:-:S02]  /*7ed0*/  IMAD.MOV.U32 R8, RZ, RZ, R5 ;  /* 0x000000ffff087224 */ /* 0x008fc400078e0005 */
[----:B------:R-:W-:Y:S01]  /*7ee0*/  IMAD.MOV.U32 R9, RZ, RZ, R6 ;  /* 0x000000ffff097224 */ /* 0x000fe200078e0006 */
[----:B-1----:R-:W-:Y:S01]  /*7ef0*/  PRMT R20, RZ, 0x7610, R20 ;  /* 0x00007610ff147816 */ /* 0x002fe20000000014 */
[----:B0-----:R-:W-:Y:S01]  /*7f00*/  IMAD.WIDE R14, R28, 0x2, R8 ;  /* 0x000000021c0e7825 */ /* 0x001fe200078e0208 */
[----:B------:R0:W-:Y:S04]  /*7f10*/  STS.U16 [R10+UR6+0x2080], R21 ;  /* 0x002080150a007988 */ /* 0x0001e80008000406 */
[----:B------:R1:W3:Y:S01]  /*7f20*/  @!P0 LDG.E.U16 R20, desc[UR10][R14.64] ;  /* 0x0000000a0e148981 */ /* 0x0002e2000c1e1500 */
[----:B0-----:R-:W-:-:S03]  /*7f30*/  PRMT R21, RZ, 0x7610, R21 ;  /* 0x00007610ff157816 */ /* 0x001fc60000000015 */
[----:B----4-:R-:W-:Y:S04]  /*7f40*/  STL [R1+0xd68], R19 ;  /* 0x000d681301007387 */ /* 0x010fe80000100800 */
[----:B------:R2:W-:Y:S02]  /*7f50*/  STL.64 [R1+0x298], R8 ;  /* 0x0002980801007387 */ /* 0x0005e40000100a00 */
[----:B--2---:R-:W-:Y:S02]  /*7f60*/  IMAD.MOV.U32 R8, RZ, RZ, R0 ;  /* 0x000000ffff087224 */ /* 0x004fe400078e0000 */
[----:B------:R-:W-:Y:S02]  /*7f70*/  IMAD.MOV.U32 R9, RZ, RZ, R3 ;  /* 0x000000ffff097224 */ /* 0x000fe400078e0003 */
[----:B-1----:R-:W-:-:S05]  /*7f80*/  IMAD.WIDE R14, R28, 0x2, R8 ;  /* 0x000000021c0e7825 */ /* 0x002fca00078e0208 */
[----:B------:R0:W2:Y:S01]  /*7f90*/  @!P0 LDG.E.U16 R21, desc[UR10][R14.64] ;  /* 0x0000000a0e158981 */ /* 0x0000a2000c1e1500 */
[----:B------:R-:W-:-:S03]  /*7fa0*/  IMAD.MOV.U32 R5, RZ, RZ, R4 ;  /* 0x000000ffff057224 */ /* 0x000fc600078e0004 */
[----:B---3--:R-:W-:Y:S04]  /*7fb0*/  STL [R1+0xd6c], R20 ;  /* 0x000d6c1401007387 */ /* 0x008fe80000100800 */
[----:B------:R-:W3:Y:S04]  /*7fc0*/  LDL.LU R3, [R1+0x83c] ;  /* 0x00083c0001037983 */ /* 0x000ee80000300800 */
[----:B------:R-:W4:Y:S01]  /*7fd0*/  LDL.LU R0, [R1+0x840] ;  /* 0x0008400001007983 */ /* 0x000f220000300800 */
[----:B------:R-:W-:-:S03]  /*7fe0*/  IMAD.MOV.U32 R4, RZ, RZ, R2 ;  /* 0x000000ffff047224 */ /* 0x000fc600078e0002 */
[----:B------:R-:W-:Y:S01]  /*7ff0*/  STL.64 [R1+0x290], R8 ;  /* 0x0002900801007387 */ /* 0x000fe20000100a00 */
[----:B0-----:R-:W-:-:S03]  /*8000*/  IMAD.WIDE R14, R28, 0x2, R4 ;  /* 0x000000021c0e7825 */ /* 0x001fc600078e0204 */
[----:B------:R0:W-:Y:S02]  /*8010*/  STS.U16 [R10+UR6+0x2100], R22 ;  /* 0x002100160a007988 */ /* 0x0001e40008000406 */
[----:B0-----:R-:W-:-:S06]  /*8020*/  PRMT R22, RZ, 0x7610, R22 ;  /* 0x00007610ff167816 */ /* 0x001fcc0000000016 */
[----:B------:R0:W3:Y:S04]  /*8030*/  @!P0 LDG.E.U16 R22, desc[UR10][R14.64] ;  /* 0x0000000a0e168981 */ /* 0x0000e8000c1e1500 */
[----:B--2---:R-:W-:Y:S04]  /*8040*/  STL [R1+0xd70], R21 ;  /* 0x000d701501007387 */ /* 0x004fe80000100800 */
[----:B------:R-:W2:Y:S04]  /*8050*/  LDL.LU R13, [R1+0x138] ;  /* 0x00013800010d7983 */ /* 0x000ea80000300800 */
[----:B------:R-:W2:Y:S04]  /*8060*/  LDL.LU R19, [R1+0x13c] ;  /* 0x00013c0001137983 */ /* 0x000ea80000300800 */
[----:B------:R-:W2:Y:S04]  /*8070*/  LDL.LU R18, [R1+0x310] ;  /* 0x0003100001127983 */ /* 0x000ea80000300800 */
[----:B------:R4:W-:Y:S04]  /*8080*/  STL.64 [R1+0x288], R4 ;  /* 0x0002880401007387 */ /* 0x0009e80000100a00 */
[----:B------:R-:W2:Y:S04]  /*8090*/  LDL.LU R17, [R1+0x134] ;  /* 0x0001340001117983 */ /* 0x000ea80000300800 */
[----:B------:R-:W2:Y:S04]  /*80a0*/  LDL.LU R9, [R1+0x844] ;  /* 0x0008440001097983 */ /* 0x000ea80000300800 */
[----:B------:R-:W2:Y:S01]  /*80b0*/  LDL.LU R2, [R1+0x848] ;  /* 0x0008480001027983 */ /* 0x000ea20000300800 */
[----:B----4-:R-:W-:-:S02]  /*80c0*/  IMAD.MOV.U32 R4, RZ, RZ, R0 ;  /* 0x000000ffff047224 */ /* 0x010fc400078e0000 */
[----:B---3--:R-:W-:Y:S01]  /*80d0*/  IMAD.MOV.U32 R5, RZ, RZ, R3 ;  /* 0x000000ffff057224 */ /* 0x008fe200078e0003 */
[----:B------:R1:W-:Y:S01]  /*80e0*/  STS.U16 [R10+UR6+0x2180], R23 ;  /* 0x002180170a007988 */ /* 0x0003e20008000406 */
[----:B0-----:R-:W-:Y:S01]  /*80f0*/  IMAD.WIDE R14, R28, 0x2, R4 ;  /* 0x000000021c0e7825 */ /* 0x001fe200078e0204 */
[----:B-1----:R-:W-:-:S06]  /*8100*/  PRMT R23, RZ, 0x7610, R23 ;  /* 0x00007610ff177816 */ /* 0x002fcc0000000017 */
[----:B------:R0:W3:Y:S04]  /*8110*/  @!P0 LDG.E.U16 R23, desc[UR10][R14.64] ;  /* 0x0000000a0e178981 */ /* 0x0000e8000c1e1500 */
[----:B------:R1:W-:Y:S02]  /*8120*/  STS.U16 [R10+UR6+0x1100], R24 ;  /* 0x001100180a007988 */ /* 0x0003e40008000406 */
[----:B-1----:R-:W-:Y:S02]  /*8130*/  PRMT R24, RZ, 0x7610, R24 ;  /* 0x00007610ff187816 */ /* 0x002fe40000000018 */
[----:B------:R-:W-:Y:S04]  /*8140*/  STL [R1+0xd74], R22 ;  /* 0x000d741601007387 */ /* 0x000fe80000100800 */
[----:B------:R-:W4:Y:S04]  /*8150*/  LDL.LU R3, [R1+0x3ec] ;  /* 0x0003ec0001037983 */ /* 0x000f280000300800 */
[----:B------:R-:W4:Y:S04]  /*8160*/  LDL.LU R6, [R1+0x3f4] ;  /* 0x0003f40001067983 */ /* 0x000f280000300800 */
[----:B------:R-:W4:Y:S04]  /*8170*/  LDL.LU R27, [R1+0x3f0] ;  /* 0x0003f000011b7983 */ /* 0x000f280000300800 */
[----:B------:R1:W-:Y:S04]  /*8180*/  STS.U16 [R10+UR6+0x180], R29 ;  /* 0x0001801d0a007988 */ /* 0x0003e80008000406 */
[----:B------:R0:W-:Y:S04]  /*8190*/  STL.64 [R1+0x280], R4 ;  /* 0x0002800401007387 */ /* 0x0001e80000100a00 */
[----:B-1----:R-:W4:Y:S04]  /*81a0*/  LDL.LU R29, [R1+0x3e0] ;  /* 0x0003e000011d7983 */ /* 0x002f280000300800 */
[----:B0-----:R-:W4:Y:S04]  /*81b0*/  LDL.LU R5, [R1+0x378] ;  /* 0x0003780001057983 */ /* 0x001f280000300800 */
[----:B------:R-:W4:Y:S04]  /*81c0*/  LDL.LU R8, [R1+0x380] ;  /* 0x0003800001087983 */ /* 0x000f280000300800 */
[----:B------:R-:W4:Y:S04]  /*81d0*/  LDL.LU R4, [R1+0x37c] ;  /* 0x00037c0001047983 */ /* 0x000f280000300800 */
[----:B------:R-:W4:Y:S01]  /*81e0*/  LDL.LU R0, [R1+0x36c] ;  /* 0x00036c0001007983 */ /* 0x000f220000300800 */
[----:B--2---:R-:W-:-:S02]  /*81f0*/  IMAD.MOV.U32 R21, RZ, RZ, R9 ;  /* 0x000000ffff157224 */ /* 0x004fc400078e0009 */
[----:B------:R-:W-:-:S04]  /*8200*/  IMAD.MOV.U32 R20, RZ, RZ, R2 ;  /* 0x000000ffff147224 */ /* 0x000fc800078e0002 */
[----:B------:R-:W-:-:S05]  /*8210*/  IMAD.WIDE R14, R28, 0x2, R20 ;  /* 0x000000021c0e7825 */ /* 0x000fca00078e0214 */
[----:B------:R0:W2:Y:S04]  /*8220*/  @!P0 LDG.E.U16 R24, desc[UR10][R14.64] ;  /* 0x0000000a0e188981 */ /* 0x0000a8000c1e1500 */
[----:B---3--:R-:W-:Y:S04]  /*8230*/  STL [R1+0xd78], R23 ;  /* 0x000d781701007387 */ /* 0x008fe80000100800 */
[----:B------:R-:W3:Y:S04]  /*8240*/  LDL.LU R11, [R1+0x128] ;  /* 0x00012800010b7983 */ /* 0x000ee80000300800 */
[----:B------:R-:W3:Y:S04]  /*8250*/  LDL.LU R9, [R1+0x12c] ;  /* 0x00012c0001097983 */ /* 0x000ee80000300800 */
[----:B------:R-:W3:Y:S04]  /*8260*/  LDL.LU R2, [R1+0x384] ;  /* 0x0003840001027983 */ /* 0x000ee80000300800 */
[----:B------:R-:W-:Y:S04]  /*8270*/  STL.64 [R1+0x268], R20 ;  /* 0x0002681401007387 */ /* 0x000fe80000100a00 */
[----:B------:R-:W3:Y:S01]  /*8280*/  LDL.LU R12, [R1+0x130] ;  /* 0x00013000010c7983 */ /* 0x000ee20000300800 */
[----:B0-----:R-:W-:-:S03]  /*8290*/  LOP3.LUT R14, R10, 0x10, RZ, 0x3c, !PT ;  /* 0x000000100a0e7812 */ /* 0x001fc600078e3cff */
[----:B------:R0:W-:Y:S04]  /*82a0*/  STS.U16 [R10+UR6+0x3000], R13 ;  /* 0x0030000d0a007988 */ /* 0x0001e80008000406 */
[----:B------:R-:W-:Y:S04]  /*82b0*/  STS.U16 [R10+UR6+0x3080], R19 ;  /* 0x003080130a007988 */ /* 0x000fe80008000406 */
[----:B------:R-:W-:Y:S04]  /*82c0*/  STS.U16 [R10+UR6+0x3100], R18 ;  /* 0x003100120a007988 */ /* 0x000fe80008000406 */
[----:B------:R-:W-:Y:S04]  /*82d0*/  STS.U16 [R10+UR6+0x3180], R17 ;  /* 0x003180110a007988 */ /* 0x000fe80008000406 */
[----:B----4-:R1:W-:Y:S04]  /*82e0*/  STS.U16 [R14+UR6+0x1300], R27 ;  /* 0x0013001b0e007988 */ /* 0x0103e80008000406 */
[----:B------:R4:W-:Y:S04]  /*82f0*/  STS.U16 [R14+UR6+0x1280], R6 ;  /* 0x001280060e007988 */ /* 0x0009e80008000406 */
[----:B------:R4:W-:Y:S04]  /*8300*/  STS.U16 [R14+UR6+0x1380], R29 ;  /* 0x0013801d0e007988 */ /* 0x0009e80008000406 */
[----:B--2---:R-:W-:Y:S04]  /*8310*/  STL [R1+0xd7c], R24 ;  /* 0x000d7c1801007387 */ /* 0x004fe80000100800 */
[----:B0-----:R-:W2:Y:S04]  /*8320*/  LDL.LU R13, [R1+0x124] ;  /* 0x00012400010d7983 */ /* 0x001ea80000300800 */
[----:B-1----:R-:W2:Y:S04]  /*8330*/  LDL.LU R27, [R1+0x44c] ;  /* 0x00044c00011b7983 */ /* 0x002ea80000300800 */
[----:B----4-:R-:W4:Y:S04]  /*8340*/  LDL.LU R6, [R1+0x450] ;  /* 0x0004500001067983 */ /* 0x010f280000300800 */
[----:B------:R-:W4:Y:S04]  /*8350*/  LDL.LU R29, [R1+0x454] ;  /* 0x00045400011d7983 */ /* 0x000f280000300800 */
[----:B------:R0:W-:Y:S04]  /*8360*/  STS.U16 [R14+UR6+0x2380], R0 ;  /* 0x002380000e007988 */ /* 0x0001e80008000406 */
[----:B------:R1:W-:Y:S04]  /*8370*/  STS.U16 [R14+UR6+0x2300], R4 ;  /* 0x002300040e007988 */ /* 0x0003e80008000406 */
[----:B0-----:R-:W4:Y:S01]  /*8380*/  LDL.LU R0, [R1+0x448] ;  /* 0x0004480001007983 */ /* 0x001f220000300800 */
[----:B-1----:R-:W0:Y:S03]  /*8390*/  S2R R4, SR_TID.X ;  /* 0x0000000000047919 */ /* 0x002e260000002100 */
[----:B------:R1:W-:Y:S04]  /*83a0*/  STS.U16 [R14+UR6+0x280], R25 ;  /* 0x000280190e007988 */ /* 0x0003e80008000406 */
[----:B---3--:R3:W-:Y:S04]  /*83b0*/  STS.U16 [R14+UR6+0x3300], R12 ;  /* 0x0033000c0e007988 */ /* 0x0087e80008000406 */
[----:B------:R3:W-:Y:S01]  /*83c0*/  STS.U16 [R14+UR6+0x200], R7 ;  /* 0x000200070e007988 */ /* 0x0007e20008000406 */
[C---:B0-----:R-:W-:Y:S01]  /*83d0*/  IMAD.SHL.U32 R28, R4.reuse, 0x100, RZ ;  /* 0x00000100041c7824 */ /* 0x041fe200078e00ff */
[----:B-1----:R-:W-:-:S04]  /*83e0*/  LOP3.LUT R25, R4, 0x3f, RZ, 0xc0, !PT ;  /* 0x0000003f04197812 */ /* 0x002fc800078ec0ff */
[----:B------:R-:W-:Y:S02]  /*83f0*/  LOP3.LUT R28, R2, 0x1000, R28, 0xf8, !PT ;  /* 0x00001000021c7812 */ /* 0x000fe400078ef81c */
[----:B------:R-:W4:Y:S01]  /*8400*/  LDL.LU R2, [R1+0x3dc] ;  /* 0x0003dc0001027983 */ /* 0x000f220000300800 */
[----:B------:R-:W-:-:S03]  /*8410*/  IMAD.SHL.U32 R25, R25, 0x2, RZ ;  /* 0x0000000219197824 */ /* 0x000fc600078e00ff */
[----:B------:R-:W-:Y:S04]  /*8420*/  STL [R1+0xd80], R28 ;  /* 0x000d801c01007387 */ /* 0x000fe80000100800 */
[----:B---3--:R-:W3:Y:S04]  /*8430*/  LDL.LU R12, [R1+0x3e4] ;  /* 0x0003e400010c7983 */ /* 0x008ee80000300800 */
[----:B------:R-:W3:Y:S04]  /*8440*/  LDL.LU R10, [R1+0x3e8] ;  /* 0x0003e800010a7983 */ /* 0x000ee80000300800 */
[----:B------:R-:W3:Y:S04]  /*8450*/  LDL.LU R24, [R1+0x3d8] ;  /* 0x0003d80001187983 */ /* 0x000ee80000300800 */
[----:B------:R-:W3:Y:S01]  /*8460*/  LDL.LU R4, [R1+0x368] ;  /* 0x0003680001047983 */ /* 0x000ee20000300800 */
[----:B------:R-:W-:-:S03]  /*8470*/  LOP3.LUT R7, R25, 0x20, RZ, 0x3c, !PT ;  /* 0x0000002019077812 */ /* 0x000fc600078e3cff */
[----:B------:R-:W3:Y:S04]  /*8480*/  LDL.LU R15, [R1+0x370] ;  /* 0x00037000010f7983 */ /* 0x000ee80000300800 */
[----:B------:R-:W3:Y:S04]  /*8490*/  LDL.LU R23, [R1+0x374] ;  /* 0x0003740001177983 */ /* 0x000ee80000300800 */
[----:B------:R-:W3:Y:S04]  /*84a0*/  LDL.LU R22, [R1+0x364] ;  /* 0x0003640001167983 */ /* 0x000ee80000300800 */
[----:B------:R-:W3:Y:S04]  /*84b0*/  LDL.LU R21, [R1+0x68] ;  /* 0x0000680001157983 */ /* 0x000ee80000300800 */
[----:B------:R-:W3:Y:S04]  /*84c0*/  LDL.LU R20, [R1+0x6c] ;  /* 0x00006c0001147983 */ /* 0x000ee80000300800 */
[----:B------:R-:W-:Y:S04]  /*84d0*/  STS.U16 [R14+UR6+0x300], R26 ;  /* 0x0003001a0e007988 */ /* 0x000fe80008000406 */
[----:B------:R-:W-:Y:S04]  /*84e0*/  STS.U16 [R14+UR6+0x380], R16 ;  /* 0x000380100e007988 */ /* 0x000fe80008000406 */
[----:B------:R-:W-:Y:S04]  /*84f0*/  STS.U16 [R14+UR6+0x1200], R3 ;  /* 0x001200030e007988 */ /* 0x000fe80008000406 */
[----:B------:R-:W-:Y:S04]  /*8500*/  STS.U16 [R14+UR6+0x2200], R5 ;  /* 0x002200050e007988 */ /* 0x000fe80008000406 */
[----:B------:R-:W-:Y:S04]  /*8510*/  STS.U16 [R14+UR6+0x2280], R8 ;  /* 0x002280080e007988 */ /* 0x000fe80008000406 */
[----:B------:R-:W-:Y:S04]  /*8520*/  STS.U16 [R14+UR6+0x3200], R11 ;  /* 0x0032000b0e007988 */ /* 0x000fe80008000406 */
[----:B------:R-:W-:Y:S04]  /*8530*/  STS.U16 [R14+UR6+0x3280], R9 ;  /* 0x003280090e007988 */ /* 0x000fe80008000406 */
[----:B--2---:R0:W-:Y:S04]  /*8540*/  STS.U16 [R14+UR6+0x3380], R13 ;  /* 0x0033800d0e007988 */ /* 0x0041e80008000406 */
[----:B------:R1:W-:Y:S04]  /*8550*/  STS.U16 [R7+UR6+0x400], R27 ;  /* 0x0004001b07007988 */ /* 0x0003e80008000406 */
[----:B0-----:R-:W2:Y:S04]  /*8560*/  LDL.LU R13, [R1+0x120] ;  /* 0x00012000010d7983 */ /* 0x001ea80000300800 */
[----:B------:R-:W-:Y:S04]  /*8570*/  STL [R1+0xd84], R14 ;  /* 0x000d840e01007387 */ /* 0x000fe80000100800 */
[----:B-1----:R-:W2:Y:S04]  /*8580*/  LDL.LU R27, [R1+0x64] ;  /* 0x00006400011b7983 */ /* 0x002ea80000300800 */
[----:B------:R-:W2:Y:S04]  /*8590*/  LDL.LU R19, [R1+0x43c] ;  /* 0x00043c0001137983 */ /* 0x000ea80000300800 */
[----:B------:R-:W2:Y:S04]  /*85a0*/  LDL.LU R18, [R1+0x444] ;  /* 0x0004440001127983 */ /* 0x000ea80000300800 */
[----:B----4-:R0:W-:Y:S04]  /*85b0*/  STS.U16 [R7+UR6+0x500], R29 ;  /* 0x0005001d07007988 */ /* 0x0101e80008000406 */
[----:B------:R-:W4:Y:S04]  /*85c0*/  LDL.LU R17, [R1+0x440] ;  /* 0x0004400001117983 */ /* 0x000f280000300800 */
[----:B0-----:R-:W4:Y:S04]  /*85d0*/  LDL.LU R29, [R1+0x438] ;  /* 0x00043800011d7983 */ /* 0x001f280000300800 */
[----:B------:R-:W4:Y:S04]  /*85e0*/  LDL.LU R3, [R1+0x3cc] ;  /* 0x0003cc0001037983 */ /* 0x000f280000300800 */
[----:B------:R-:W4:Y:S04]  /*85f0*/  LDL.LU R5, [R1+0x3d4] ;  /* 0x0003d40001057983 */ /* 0x000f280000300800 */
[----:B------:R0:W-:Y:S04]  /*8600*/  STS.U16 [R7+UR6+0x580], R0 ;  /* 0x0005800007007988 */ /* 0x0001e80008000406 */
[----:B------:R-:W4:Y:S04]  /*8610*/  LDL.LU R8, [R1+0x3d0] ;  /* 0x0003d00001087983 */ /* 0x000f280000300800 */
[----:B0-----:R-:W4:Y:S04]  /*8620*/  LDL.LU R0, [R1+0x3c8] ;  /* 0x0003c80001007983 */ /* 0x001f280000300800 */
[----:B------:R-:W4:Y:S04]  /*8630*/  LDL.LU R11, [R1+0x358] ;  /* 0x00035800010b7983 */ /* 0x000f280000300800 */
[----:B------:R0:W-:Y:S04]  /*8640*/  STS.U16 [R7+UR6+0x480], R6 ;  /* 0x0004800607007988 */ /* 0x0001e80008000406 */
[----:B------:R-:W4:Y:S04]  /*8650*/  LDL.LU R9, [R1+0x360] ;  /* 0x0003600001097983 */ /* 0x000f280000300800 */
[----:B------:R1:W-:Y:S04]  /*8660*/  STS.U16 [R7+UR6+0x1400], R2 ;  /* 0x0014000207007988 */ /* 0x0003e80008000406 */
[----:B0-----:R-:W4:Y:S04]  /*8670*/  LDL.LU R6, [R1+0x35c] ;  /* 0x00035c0001067983 */ /* 0x001f280000300800 */
[----:B---3--:R0:W-:Y:S04]  /*8680*/  STS.U16 [R7+UR6+0x1480], R12 ;  /* 0x0014800c07007988 */ /* 0x0081e80008000406 */
[----:B-1----:R-:W3:Y:S04]  /*8690*/  LDL.LU R2, [R1+0x354] ;  /* 0x0003540001027983 */ /* 0x002ee80000300800 */
[----:B0-----:R-:W3:Y:S04]  /*86a0*/  LDL.LU R12, [R1+0x38] ;  /* 0x00003800010c7983 */ /* 0x001ee80000300800 */
[----:B------:R0:W-:Y:S04]  /*86b0*/  STS.U16 [R7+UR6+0x2400], R4 ;  /* 0x0024000407007988 */ /* 0x0001e80008000406 */
[----:B------:R1:W-:Y:S04]  /*86c0*/  STS.U16 [R7+UR6+0x2480], R15 ;  /* 0x0024800f07007988 */ /* 0x0003e80008000406 */
[----:B0-----:R-:W3:Y:S01]  /*86d0*/  LDL.LU R4, [R1+0x3c] ;  /* 0x00003c0001047983 */ /* 0x001ee20000300800 */
[----:B-1----:R-:W-:-:S03]  /*86e0*/  LOP3.LUT R15, R25, 0x30, RZ, 0x3c, !PT ;  /* 0x00000030190f7812 */ /* 0x002fc600078e3cff */
[----:B------:R-:W-:Y:S04]  /*86f0*/  STS.U16 [R7+UR6+0x1500], R10 ;  /* 0x0015000a07007988 */ /* 0x000fe80008000406 */
[----:B------:R-:W-:Y:S04]  /*8700*/  STS.U16 [R7+UR6+0x1580], R24 ;  /* 0x0015801807007988 */ /* 0x000fe80008000406 */
[----:B------:R-:W-:Y:S04]  /*8710*/  STS.U16 [R7+UR6+0x2500], R23 ;  /* 0x0025001707007988 */ /* 0x000fe80008000406 */
[----:B------:R-:W-:Y:S04]  /*8720*/  STS.U16 [R7+UR6+0x2580], R22 ;  /* 0x0025801607007988 */ /* 0x000fe80008000406 */
[----:B------:R-:W-:Y:S04]  /*8730*/  STS.U16 [R7+UR6+0x3400], R21 ;  /* 0x0034001507007988 */ /* 0x000fe80008000406 */
[----:B------:R-:W-:Y:S04]  /*8740*/  STS.U16 [R7+UR6+0x3480], R20 ;  /* 0x0034801407007988 */ /* 0x000fe80008000406 */
[----:B--2---:R0:W-:Y:S04]  /*8750*/  STS.U16 [R7+UR6+0x3500], R13 ;  /* 0x0035000d07007988 */ /* 0x0041e80008000406 */
[----:B0-----:R-:W2:Y:S04]  /*8760*/  LDL.LU R13, [R1+0x60] ;  /* 0x00006000010d7983 */ /* 0x001ea80000300800 */
[----:B------:R0:W-:Y:S04]  /*8770*/  STS.U16 [R7+UR6+0x3580], R27 ;  /* 0x0035801b07007988 */ /* 0x0001e80008000406 */
[----:B0-----:R-:W2:Y:S04]  /*8780*/  LDL.LU R27, [R1+0x34] ;  /* 0x00003400011b7983 */ /* 0x001ea80000300800 */
[----:B------:R-:W-:Y:S04]  /*8790*/  STL [R1+0xd88], R7 ;  /* 0x000d880701007387 */ /* 0x000fe80000100800 */
[----:B----4-:R0:W-:Y:S04]  /*87a0*/  STS.U16 [R15+UR6+0x780], R29 ;  /* 0x0007801d0f007988 */ /* 0x0101e80008000406 */
[----:B0-----:R-:W4:Y:S04]  /*87b0*/  LDL.LU R29, [R1+0x42c] ;  /* 0x00042c00011d7983 */ /* 0x001f280000300800 */
[----:B------:R0:W-:Y:S04]  /*87c0*/  STS.U16 [R15+UR6+0x1780], R0 ;  /* 0x001780000f007988 */ /* 0x0001e80008000406 */
[----:B0-----:R-:W4:Y:S04]  /*87d0*/  LDL.LU R0, [R1+0x430] ;  /* 0x0004300001007983 */ /* 0x001f280000300800 */
[----:B------:R-:W4:Y:S04]  /*87e0*/  LDL.LU R7, [R1+0x434] ;  /* 0x0004340001077983 */ /* 0x000f280000300800 */
[----:B------:R-:W4:Y:S01]  /*87f0*/  LDL.LU R14, [R1+0x428] ;  /* 0x00042800010e7983 */ /* 0x000f220000300800 */
[----:B------:R-:W-:-:S03]  /*8800*/  LOP3.LUT R16, R25, 0x40, RZ, 0x3c, !PT ;  /* 0x0000004019107812 */ /* 0x000fc600078e3cff */
[----:B------:R-:W-:Y:S04]  /*8810*/  STS.U16 [R15+UR6+0x600], R19 ;  /* 0x000600130f007988 */ /* 0x000fe80008000406 */
[----:B---3--:R0:W-:Y:S04]  /*8820*/  STS.U16 [R15+UR6+0x3600], R12 ;  /* 0x0036000c0f007988 */ /* 0x0081e80008000406 */
[----:B0-----:R-:W3:Y:S04]  /*8830*/  LDL.LU R12, [R1+0x3bc] ;  /* 0x0003bc00010c7983 */ /* 0x001ee80000300800 */
[----:B------:R-:W3:Y:S04]  /*8840*/  LDL.LU R28, [R1+0x3c0] ;  /* 0x0003c000011c7983 */ /* 0x000ee80000300800 */
[----:B------:R-:W3:Y:S04]  /*8850*/  LDL.LU R26, [R1+0x3c4] ;  /* 0x0003c400011a7983 */ /* 0x000ee80000300800 */
[----:B------:R-:W3:Y:S04]  /*8860*/  LDL.LU R10, [R1+0x3b8] ;  /* 0x0003b800010a7983 */ /* 0x000ee80000300800 */
        /* <DEDUP_REMOVED lines=17> */
[----:B------:R-:W2:Y:S04]  /*8980*/  LDL.LU R19, [R1+0x30] ;  /* 0x0000300001137983 */ /* 0x000ea80000300800 */
[----:B------:R-:W2:Y:S04]  /*8990*/  LDL.LU R18, [R1+0x24] ;  /* 0x0000240001127983 */ /* 0x000ea80000300800 */
[----:B------:R0:W-:Y:S04]  /*89a0*/  STS.U16 [R15+UR6+0x3780], R27 ;  /* 0x0037801b0f007988 */ /* 0x0001e80008000406 */
[----:B------:R-:W2:Y:S04]  /*89b0*/  LDL.LU R17, [R1+0x41c] ;  /* 0x00041c0001117983 */ /* 0x000ea80000300800 */
[----:B0-----:R-:W2:Y:S04]  /*89c0*/  LDL.LU R27, [R1+0x424] ;  /* 0x00042400011b7983 */ /* 0x001ea80000300800 */
[----:B------:R-:W2:Y:S04]  /*89d0*/  LDL.LU R3, [R1+0x420] ;  /* 0x0004200001037983 */ /* 0x000ea80000300800 */
[----:B------:R-:W2:Y:S04]  /*89e0*/  LDL.LU R5, [R1+0x414] ;  /* 0x0004140001057983 */ /* 0x000ea80000300800 */
[----:B----4-:R0:W-:Y:S04]  /*89f0*/  STS.U16 [R16+UR6+0x800], R29 ;  /* 0x0008001d10007988 */ /* 0x0101e80008000406 */
[----:B------:R-:W4:Y:S04]  /*8a00*/  LDL.LU R8, [R1+0x3ac] ;  /* 0x0003ac0001087983 */ /* 0x000f280000300800 */
[----:B0-----:R-:W4:Y:S04]  /*8a10*/  LDL.LU R29, [R1+0x3b4] ;  /* 0x0003b400011d7983 */ /* 0x001f280000300800 */
[----:B------:R-:W4:Y:S04]  /*8a20*/  LDL.LU R11, [R1+0x3b0] ;  /* 0x0003b000010b7983 */ /* 0x000f280000300800 */
[----:B------:R-:W4:Y:S04]  /*8a30*/  LDL.LU R9, [R1+0x3a4] ;  /* 0x0003a40001097983 */ /* 0x000f280000300800 */
[----:B------:R-:W4:Y:S04]  /*8a40*/  LDL.LU R6, [R1+0x338] ;  /* 0x0003380001067983 */ /* 0x000f280000300800 */
[----:B------:R-:W4:Y:S04]  /*8a50*/  LDL.LU R2, [R1+0x340] ;  /* 0x0003400001027983 */ /* 0x000f280000300800 */
[----:B------:R0:W-:Y:S04]  /*8a60*/  STS.U16 [R16+UR6+0x880], R0 ;  /* 0x0008800010007988 */ /* 0x0001e80008000406 */
[----:B------:R-:W4:Y:S04]  /*8a70*/  LDL.LU R4, [R1+0x33c] ;  /* 0x00033c0001047983 */ /* 0x000f280000300800 */
[----:B0-----:R-:W4:Y:S04]  /*8a80*/  LDL.LU R0, [R1+0x330] ;  /* 0x0003300001007983 */ /* 0x001f280000300800 */
[----:B---3--:R-:W-:Y:S04]  /*8a90*/  STS.U16 [R16+UR6+0x1800], R12 ;  /* 0x0018000c10007988 */ /* 0x008fe80008000406 */
[----:B------:R0:W-:Y:S04]  /*8aa0*/  STS.U16 [R16+UR6+0x1900], R26 ;  /* 0x0019001a10007988 */ /* 0x0001e80008000406 */
[----:B------:R-:W-:Y:S04]  /*8ab0*/  STS.U16 [R16+UR6+0x900], R7 ;  /* 0x0009000710007988 */ /* 0x000fe80008000406 */
[----:B------:R-:W-:Y:S01]  /*8ac0*/  STS.U16 [R16+UR6+0x980], R14 ;  /* 0x0009800e10007988 */ /* 0x000fe20008000406 */
[----:B0-----:R-:W-:-:S03]  /*8ad0*/  LOP3.LUT R26, R25, 0x50, RZ, 0x3c, !PT ;  /* 0x00000050191a7812 */ /* 0x001fc600078e3cff */
        /* <DEDUP_REMOVED lines=9> */
[----:B------:R-:W-:Y:S04]  /*8b70*/  STS.U16 [R16+UR6+0x3900], R19 ;  /* 0x0039001310007988 */ /* 0x000fe80008000406 */
[----:B------:R-:W-:Y:S04]  /*8b80*/  STS.U16 [R16+UR6+0x3980], R18 ;  /* 0x0039801210007988 */ /* 0x000fe80008000406 */
[----:B0-----:R-:W2:Y:S04]  /*8b90*/  LDL.LU R13, [R1+0x1c] ;  /* 0x00001c00010d7983 */ /* 0x001ea80000300800 */
[----:B------:R0:W-:Y:S04]  /*8ba0*/  STS.U16 [R26+UR6+0xa80], R27 ;  /* 0x000a801b1a007988 */ /* 0x0001e80008000406 */
[----:B0-----:R-:W2:Y:S04]  /*8bb0*/  LDL.LU R27, [R1+0x20] ;  /* 0x00002000011b7983 */ /* 0x001ea80000300800 */
[----:B----4-:R0:W-:Y:S04]  /*8bc0*/  STS.U16 [R26+UR6+0x1a80], R29 ;  /* 0x001a801d1a007988 */ /* 0x0101e80008000406 */
[----:B0-----:R-:W4:Y:S04]  /*8bd0*/  LDL.LU R29, [R1+0x14] ;  /* 0x00001400011d7983 */ /* 0x001f280000300800 */
[----:B------:R-:W4:Y:S01]  /*8be0*/  LDL.LU R7, [R1+0x40c] ;  /* 0x00040c0001077983 */ /* 0x000f220000300800 */
[----:B------:R-:W-:-:S03]  /*8bf0*/  LOP3.LUT R16, R25, 0x60, RZ, 0x3c, !PT ;  /* 0x0000006019107812 */ /* 0x000fc600078e3cff */
[----:B------:R0:W-:Y:S04]  /*8c00*/  STS.U16 [R26+UR6+0x2b80], R0 ;  /* 0x002b80001a007988 */ /* 0x0001e80008000406 */
[----:B0-----:R-:W4:Y:S04]  /*8c10*/  LDL.LU R0, [R1+0x410] ;  /* 0x0004100001007983 */ /* 0x001f280000300800 */
[----:B------:R-:W4:Y:S04]  /*8c20*/  LDL.LU R14, [R1+0x418] ;  /* 0x00041800010e7983 */ /* 0x000f280000300800 */
        /* <DEDUP_REMOVED lines=9> */
[----:B------:R0:W-:Y:S04]  /*8cc0*/  STS.U16 [R26+UR6+0xa00], R17 ;  /* 0x000a00111a007988 */ /* 0x0001e80008000406 */
[----:B------:R1:W-:Y:S04]  /*8cd0*/  STS.U16 [R26+UR6+0xb00], R3 ;  /* 0x000b00031a007988 */ /* 0x0003e80008000406 */
[----:B------:R3:W-:Y:S04]  /*8ce0*/  STS.U16 [R26+UR6+0xb80], R5 ;  /* 0x000b80051a007988 */ /* 0x0007e80008000406 */
[----:B0-----:R-:W4:Y:S04]  /*8cf0*/  LDL.LU R17, [R1+0x8] ;  /* 0x0000080001117983 */ /* 0x001f280000300800 */
[----:B-1----:R-:W4:Y:S04]  /*8d00*/  LDL.LU R3, [R1+0xc] ;  /* 0x00000c0001037983 */ /* 0x002f280000300800 */
[----:B------:R0:W-:Y:S04]  /*8d10*/  STS.U16 [R26+UR6+0x1a00], R8 ;  /* 0x001a00081a007988 */ /* 0x0001e80008000406 */
[----:B---3--:R-:W3:Y:S04]  /*8d20*/  LDL.LU R5, [R1+0x10] ;  /* 0x0000100001057983 */ /* 0x008ee80000300800 */
[----:B------:R1:W-:Y:S04]  /*8d30*/  STS.U16 [R26+UR6+0x1b00], R11 ;  /* 0x001b000b1a007988 */ /* 0x0003e80008000406 */
[----:B0-----:R-:W3:Y:S04]  /*8d40*/  LDL.LU R8, [R1+0x4] ;  /* 0x0000040001087983 */ /* 0x001ee80000300800 */
[----:B------:R0:W-:Y:S04]  /*8d50*/  STS.U16 [R26+UR6+0x1b80], R9 ;  /* 0x001b80091a007988 */ /* 0x0001e80008000406 */
[----:B-1----:R-:W3:Y:S04]  /*8d60*/  LDL.LU R11, [R1+0x3fc] ;  /* 0x0003fc00010b7983 */ /* 0x002ee80000300800 */
        /* <DEDUP_REMOVED lines=8> */
[----:B0-----:R-:W3:Y:S04]  /*8df0*/  LDL.LU R12, [R1+0x394] ;  /* 0x00039400010c7983 */ /* 0x001ee80000300800 */
[----:B--2---:R0:W-:Y:S04]  /*8e00*/  STS.U16 [R26+UR6+0x3a80], R13 ;  /* 0x003a800d1a007988 */ /* 0x0041e80008000406 */
[----:B0-----:R-:W2:Y:S04]  /*8e10*/  LDL.LU R13, [R1+0x390] ;  /* 0x00039000010d7983 */ /* 0x001ea80000300800 */
[----:B------:R0:W-:Y:S04]  /*8e20*/  STS.U16 [R26+UR6+0x3b00], R27 ;  /* 0x003b001b1a007988 */ /* 0x0001e80008000406 */
[----:B0-----:R-:W2:Y:S04]  /*8e30*/  LDL.LU R27, [R1+0x388] ;  /* 0x00038800011b7983 */ /* 0x001ea80000300800 */
[----:B----4-:R0:W-:Y:S04]  /*8e40*/  STS.U16 [R26+UR6+0x3b80], R29 ;  /* 0x003b801d1a007988 */ /* 0x0101e80008000406 */
[----:B0-----:R-:W4:Y:S04]  /*8e50*/  LDL.LU R29, [R1+0x318] ;  /* 0x00031800011d7983 */ /* 0x001f280000300800 */
[----:B------:R-:W4:Y:S04]  /*8e60*/  LDL.LU R10, [R1+0x320] ;  /* 0x00032000010a7983 */ /* 0x000f280000300800 */
[----:B------:R-:W4:Y:S04]  /*8e70*/  LDL.LU R26, [R1+0x314] ;  /* 0x00031400011a7983 */ /* 0x000f280000300800 */
[----:B------:R0:W-:Y:S04]  /*8e80*/  STS.U16 [R16+UR6+0xc00], R7 ;  /* 0x000c000710007988 */ /* 0x0001e80008000406 */
[----:B------:R1:W-:Y:S04]  /*8e90*/  STS.U16 [R16+UR6+0xc80], R0 ;  /* 0x000c800010007988 */ /* 0x0003e80008000406 */
[----:B0-----:R-:W4:Y:S04]  /*8ea0*/  LDL.LU R7, [R1+0xd88] ;  /* 0x000d880001077983 */ /* 0x001f280000300800 */
[----:B------:R0:W-:Y:S04]  /*8eb0*/  STS.U16 [R16+UR6+0x2d80], R25 ;  /* 0x002d801910007988 */ /* 0x0001e80008000406 */
[----:B-1----:R-:W4:Y:S01]  /*8ec0*/  LDL.LU R0, [R1] ;  /* 0x0000000001007983 */ /* 0x002f220000300800 */
[----:B0-----:R-:W0:Y:S03]  /*8ed0*/  S2R R25, SR_TID.X ;  /* 0x0000000000197919 */ /* 0x001e260000002100 */
[----:B------:R1:W-:Y:S04]  /*8ee0*/  STS.U16 [R16+UR6+0xd00], R14 ;  /* 0x000d000e10007988 */ /* 0x0003e80008000406 */
[----:B------:R1:W-:Y:S04]  /*8ef0*/  STS.U16 [R16+UR6+0xd80], R28 ;  /* 0x000d801c10007988 */ /* 0x0003e80008000406 */
[----:B------:R1:W-:Y:S04]  /*8f00*/  STS.U16 [R16+UR6+0x1c00], R24 ;  /* 0x001c001810007988 */ /* 0x0003e80008000406 */
[----:B-1----:R-:W4:Y:S04]  /*8f10*/  LDL.LU R14, [R1+0xd84] ;  /* 0x000d8400010e7983 */ /* 0x002f280000300800 */
[----:B------:R-:W4:Y:S04]  /*8f20*/  LDL.LU R28, [R1+0xd80] ;  /* 0x000d8000011c7983 */ /* 0x000f280000300800 */
[----:B------:R-:W4:Y:S04]  /*8f30*/  LDL.LU R24, [R1+0xd7c] ;  /* 0x000d7c0001187983 */ /* 0x000f280000300800 */
[----:B------:R1:W-:Y:S01]  /*8f40*/  STS.U16 [R16+UR6+0x1c80], R23 ;  /* 0x001c801710007988 */ /* 0x0003e20008000406 */
[----:B0-----:R-:W-:-:S03]  /*8f50*/  LOP3.LUT R25, R25, 0x3f, RZ, 0xc0, !PT ;  /* 0x0000003f19197812 */ /* 0x001fc600078ec0ff */
[----:B------:R0:W-:Y:S02]  /*8f60*/  STS.U16 [R16+UR6+0x1d00], R22 ;  /* 0x001d001610007988 */ /* 0x0001e40008000406 */
[----:B------:R-:W-:Y:S02]  /*8f70*/  IMAD.SHL.U32 R25, R25, 0x2, RZ ;  /* 0x0000000219197824 */ /* 0x000fe400078e00ff */
[----:B-1----:R-:W4:Y:S04]  /*8f80*/  LDL.LU R23, [R1+0xd78] ;  /* 0x000d780001177983 */ /* 0x002f280000300800 */
[----:B------:R1:W-:Y:S04]  /*8f90*/  STS.U16 [R16+UR6+0x1d80], R21 ;  /* 0x001d801510007988 */ /* 0x0003e80008000406 */
[----:B0-----:R-:W4:Y:S01]  /*8fa0*/  LDL.LU R22, [R1+0xd74] ;  /* 0x000d740001167983 */ /* 0x001f220000300800 */
[----:B------:R-:W-:-:S03]  /*8fb0*/  LOP3.LUT R25, R25, 0x70, RZ, 0x3c, !PT ;  /* 0x0000007019197812 */ /* 0x000fc600078e3cff */
[----:B------:R0:W-:Y:S04]  /*8fc0*/  STS.U16 [R16+UR6+0x2c00], R20 ;  /* 0x002c001410007988 */ /* 0x0001e80008000406 */
[----:B-1----:R-:W4:Y:S04]  /*8fd0*/  LDL.LU R21, [R1+0xd70] ;  /* 0x000d700001157983 */ /* 0x002f280000300800 */
[----:B------:R1:W-:Y:S04]  /*8fe0*/  STS.U16 [R16+UR6+0x2c80], R19 ;  /* 0x002c801310007988 */ /* 0x0003e80008000406 */
[----:B0-----:R-:W4:Y:S04]  /*8ff0*/  LDL.LU R20, [R1+0xd6c] ;  /* 0x000d6c0001147983 */ /* 0x001f280000300800 */
[----:B------:R0:W-:Y:S04]  /*9000*/  STS.U16 [R16+UR6+0x2d00], R18 ;  /* 0x002d001210007988 */ /* 0x0001e80008000406 */
[----:B-1----:R-:W4:Y:S04]  /*9010*/  LDL.LU R19, [R1+0xd68] ;  /* 0x000d680001137983 */ /* 0x002f280000300800 */
[----:B------:R1:W-:Y:S04]  /*9020*/  STS.U16 [R16+UR6+0x3c00], R17 ;  /* 0x003c001110007988 */ /* 0x0003e80008000406 */
[----:B0-----:R-:W4:Y:S04]  /*9030*/  LDL.LU R18, [R1+0xd64] ;  /* 0x000d640001127983 */ /* 0x001f280000300800 */
[----:B------:R0:W-:Y:S04]  /*9040*/  STS.U16 [R16+UR6+0x3c80], R3 ;  /* 0x003c800310007988 */ /* 0x0001e80008000406 */
[----:B-1----:R-:W4:Y:S04]  /*9050*/  LDL.LU R17, [R1+0xd60] ;  /* 0x000d600001117983 */ /* 0x002f280000300800 */
[----:B---3--:R1:W-:Y:S04]  /*9060*/  STS.U16 [R16+UR6+0x3d00], R5 ;  /* 0x003d000510007988 */ /* 0x0083e80008000406 */
[----:B0-----:R-:W3:Y:S04]  /*9070*/  LDL.LU R3, [R1+0xd5c] ;  /* 0x000d5c0001037983 */ /* 0x001ee80000300800 */
[----:B------:R0:W-:Y:S04]  /*9080*/  STS.U16 [R16+UR6+0x3d80], R8 ;  /* 0x003d800810007988 */ /* 0x0001e80008000406 */
[----:B-1----:R-:W3:Y:S04]  /*9090*/  LDL.LU R5, [R1+0xd58] ;  /* 0x000d580001057983 */ /* 0x002ee80000300800 */
[----:B------:R1:W-:Y:S04]  /*90a0*/  STS.U16 [R25+UR6+0xe00], R11 ;  /* 0x000e000b19007988 */ /* 0x0003e80008000406 */
[----:B0-----:R-:W3:Y:S04]  /*90b0*/  LDL.LU R8, [R1+0xd54] ;  /* 0x000d540001087983 */ /* 0x001ee80000300800 */
[----:B------:R-:W3:Y:S04]  /*90c0*/  LDL.LU R16, [R1+0x31c] ;  /* 0x00031c0001107983 */ /* 0x000ee80000300800 */
[----:B-1----:R-:W3:Y:S04]  /*90d0*/  LDL.LU R11, [R1+0xd50] ;  /* 0x000d5000010b7983 */ /* 0x002ee80000300800 */
[----:B------:R0:W-:Y:S04]  /*90e0*/  STS.U16 [R25+UR6+0xe80], R9 ;  /* 0x000e800919007988 */ /* 0x0001e80008000406 */
[----:B------:R1:W-:Y:S04]  /*90f0*/  STS.U16 [R25+UR6+0xf00], R6 ;  /* 0x000f000619007988 */ /* 0x0003e80008000406 */
[----:B------:R1:W-:Y:S04]  /*9100*/  STS.U16 [R25+UR6+0xf80], R2 ;  /* 0x000f800219007988 */ /* 0x0003e80008000406 */
[----:B0-----:R-:W3:Y:S04]  /*9110*/  LDL.LU R9, [R1+0xd4c] ;  /* 0x000d4c0001097983 */ /* 0x001ee80000300800 */
[----:B-1----:R-:W3:Y:S04]  /*9120*/  LDL.LU R6, [R1+0xd48] ;  /* 0x000d480001067983 */ /* 0x002ee80000300800 */
[----:B------:R-:W3:Y:S04]  /*9130*/  LDL.LU R2, [R1+0xd44] ;  /* 0x000d440001027983 */ /* 0x000ee80000300800 */
[----:B------:R0:W-:Y:S04]  /*9140*/  STS.U16 [R25+UR6+0x1e00], R4 ;  /* 0x001e000419007988 */ /* 0x0001e80008000406 */
[----:B------:R1:W-:Y:S04]  /*9150*/  STS.U16 [R25+UR6+0x1e80], R12 ;  /* 0x001e800c19007988 */ /* 0x0003e80008000406 */
[----:B0-----:R-:W3:Y:S04]  /*9160*/  LDL.LU R4, [R1+0xd40] ;  /* 0x000d400001047983 */ /* 0x001ee80000300800 */
[----:B-1----:R-:W3:Y:S04]  /*9170*/  LDL.LU R12, [R1+0xd3c] ;  /* 0x000d3c00010c7983 */ /* 0x002ee80000300800 */
[----:B--2---:R0:W-:Y:S04]  /*9180*/  STS.U16 [R25+UR6+0x1f00], R13 ;  /* 0x001f000d19007988 */ /* 0x0041e80008000406 */
[----:B0-----:R-:W2:Y:S04]  /*9190*/  LDL.LU R13, [R1+0xd38] ;  /* 0x000d3800010d7983 */ /* 0x001ea80000300800 */
[----:B------:R0:W-:Y:S04]  /*91a0*/  STS.U16 [R25+UR6+0x1f80], R27 ;  /* 0x001f801b19007988 */ /* 0x0001e80008000406 */
[----:B0-----:R-:W2:Y:S04]  /*91b0*/  LDL.LU R27, [R1+0xd34] ;  /* 0x000d3400011b7983 */ /* 0x001ea80000300800 */
[----:B----4-:R0:W-:Y:S04]  /*91c0*/  STS.U16 [R25+UR6+0x2e00], R29 ;  /* 0x002e001d19007988 */ /* 0x0101e80008000406 */
[----:B0-----:R-:W4:Y:S04]  /*91d0*/  LDL.LU R29, [R1+0xd30] ;  /* 0x000d3000011d7983 */ /* 0x001f280000300800 */
[----:B------:R0:W-:Y:S02]  /*91e0*/  STS.U16 [R25+UR6+0x2e80], R10 ;  /* 0x002e800a19007988 */ /* 0x0001e40008000406 */
[----:B0-----:R-:W0:Y:S01]  /*91f0*/  S2R R10, SR_TID.X ;  /* 0x00000000000a7919 */ /* 0x001e220000002100 */
[----:B------:R-:W1:Y:S01]  /*9200*/  S2UR UR8, SR_CgaCtaId ;  /* 0x00000000000879c3 */ /* 0x000e620000008800 */
[----:B------:R-:W-:Y:S01]  /*9210*/  STS.U16 [R25+UR6+0x2f80], R26 ;  /* 0x002f801a19007988 */ /* 0x000fe20008000406 */
[----:B------:R-:W-:Y:S01]  /*9220*/  UMOV UR7, 0x400 ;  /* 0x0000040000077882 */ /* 0x000fe20000000000 */
[----:B0-----:R-:W-:-:S05]  /*9230*/  LOP3.LUT R10, R10, 0x3f, RZ, 0xc0, !PT ;  /* 0x0000003f0a0a7812 */ /* 0x001fca00078ec0ff */
[----:B------:R-:W-:Y:S01]  /*9240*/  IMAD.SHL.U32 R10, R10, 0x2, RZ ;  /* 0x000000020a0a7824 */ /* 0x000fe200078e00ff */
[----:B------:R-:W-:Y:S01]  /*9250*/  STS.U16 [R25+UR6+0x3f00], R0 ;  /* 0x003f000019007988 */ /* 0x000fe20008000406 */
[----:B-1----:R-:W-:-:S03]  /*9260*/  ULEA UR7, UR8, UR7, 0x18 ;  /* 0x0000000708077291 */ /* 0x002fc6000f8ec03f */
[----:B---3--:R-:W-:Y:S04]  /*9270*/  STS.U16 [R25+UR6+0x2f00], R16 ;  /* 0x002f001019007988 */ /* 0x008fe80008000406 */
[----:B--2---:R-:W-:Y:S04]  /*9280*/  STS.U16 [R25+UR6+0x3f80], R13 ;  /* 0x003f800d19007988 */ /* 0x004fe80008000406 */
[----:B------:R-:W-:Y:S04]  /*9290*/  STS.U16 [R25+UR6+0x3e00], R27 ;  /* 0x003e001b19007988 */ /* 0x000fe80008000406 */
[----:B----4-:R-:W-:Y:S04]  /*92a0*/  STS.U16 [R25+UR6+0x3e80], R29 ;  /* 0x003e801d19007988 */ /* 0x010fe80008000406 */
        /* <DEDUP_REMOVED lines=13> */
[----:B------:R0:W-:Y:S04]  /*9380*/  STS.U16 [R15+UR6+0x4380], R3 ;  /* 0x004380030f007988 */ /* 0x0001e80008000406 */
[----:B------:R-:W-:Y:S04]  /*9390*/  STS.U16 [R15+UR6+0x4580], R20 ;  /* 0x004580140f007988 */ /* 0x000fe80008000406 */
[----:B------:R-:W-:Y:S01]  /*93a0*/  STS.U16 [R15+UR6+0x4780], R24 ;  /* 0x004780180f007988 */ /* 0x000fe20008000406 */
[----:B------:R-:W-:Y:S01]  /*93b0*/  BAR.SYNC.DEFER_BLOCKING 0x0 ;  /* 0x0000000000007b1d */ /* 0x000fe20000010000 */
[----:B0-----:R-:W-:-:S05]  /*93c0*/  LOP3.LUT R3, R28, 0x40, RZ, 0x3c, !PT ;  /* 0x000000401c037812 */ /* 0x001fca00078e3cff */
[----:B------:R-:W0:Y:S04]  /*93d0*/  LDSM.16.MT88.4 R8, [R28+UR7] ;  /* 0x000000071c08783b */ /* 0x000e280008004200 */
[----:B------:R-:W1:Y:S04]  /*93e0*/  LDSM.16.M88.4 R4, [R2+UR7+0x4200] ;  /* 0x004200070204783b */ /* 0x000e680008000200 */
[----:B------:R-:W2:Y:S04]  /*93f0*/  LDSM.16.M88.4 R20, [R2+UR7+0x4400] ;  /* 0x004400070214783b */ /* 0x000ea80008000200 */
[----:B------:R-:W3:Y:S04]  /*9400*/  LDSM.16.M88.4 R12, [R2+UR7+0x4600] ;  /* 0x00460007020c783b */ /* 0x000ee80008000200 */
[----:B------:R-:W4:Y:S04]  /*9410*/  LDSM.16.MT88.4 R16, [R3+UR7] ;  /* 0x000000070310783b */ /* 0x000f280008004200 */
[----:B------:R-:W-:Y:S04]  /*9420*/  LDSM.16.MT88.4 R24, [R3+UR7+0x100] ;  /* 0x000100070318783b */ /* 0x000fe80008004200 */
[----:B0-----:R-:W-:Y:S04]  /*9430*/  STL.64 [R1], R8 ;  /* 0x0000000801007387 */ /* 0x001fe80000100a00 */
[----:B-1----:R-:W-:Y:S04]  /*9440*/  STL [R1+0xcc0], R6 ;  /* 0x000cc00601007387 */ /* 0x002fe80000100800 */
[----:B------:R-:W-:Y:S04]  /*9450*/  STL [R1+0xcbc], R7 ;  /* 0x000cbc0701007387 */ /* 0x000fe80000100800 */
[----:B--2---:R-:W-:Y:S04]  /*9460*/  STL [R1+0xb68], R23 ;  /* 0x000b681701007387 */ /* 0x004fe80000100800 */
[----:B---3--:R-:W-:Y:S04]  /*9470*/  STL [R1+0xaec], R14 ;  /* 0x000aec0e01007387 */ /* 0x008fe80000100800 */
[----:B------:R-:W-:Y:S04]  /*9480*/  STL [R1+0xae8], R15 ;  /* 0x000ae80f01007387 */ /* 0x000fe80000100800 */
[----:B------:R-:W-:Y:S04]  /*9490*/  STL.64 [R1+0xd18], R12 ;  /* 0x000d180c01007387 */ /* 0x000fe80000100a00 */
[----:B----4-:R-:W-:Y:S04]  /*94a0*/  STL.64 [R1+0xd00], R18 ;  /* 0x000d001201007387 */ /* 0x010fe80000100a00 */
[----:B------:R-:W-:Y:S04]  /*94b0*/  STL.64 [R1+0xcf8], R16 ;  /* 0x000cf81001007387 */ /* 0x000fe80000100a00 */
[----:B------:R-:W0:Y:S04]  /*94c0*/  LDSM.16.MT88.4 R16, [R28+UR7+0x80] ;  /* 0x000080071c10783b */ /* 0x000e280008004200 */
[----:B------:R-:W1:Y:S04]  /*94d0*/  LDSM.16.MT88.4 R12, [R3+UR7+0x80] ;  /* 0x00008007030c783b */ /* 0x000e680008004200 */
[----:B0-----:R-:W-:Y:S04]  /*94e0*/  STL.64 [R1+0x30], R16 ;  /* 0x0000301001007387 */ /* 0x001fe80000100a00 */
[----:B------:R-:W-:Y:S04]  /*94f0*/  STL.64 [R1+0x38], R18 ;  /* 0x0000381201007387 */ /* 0x000fe80000100a00 */
[----:B------:R-:W0:Y:S01]  /*9500*/  LDSM.16.MT88.4 R16, [R28+UR7+0x100] ;  /* 0x000100071c10783b */ /* 0x000e220008004200 */
[----:B-1----:R-:W-:-:S02]  /*9510*/  IMAD.MOV.U32 R6, RZ, RZ, R13 ;  /* 0x000000ffff067224 */ /* 0x002fc400078e000d */
[----:B------:R-:W-:Y:S01]  /*9520*/  IMAD.MOV.U32 R7, RZ, RZ, R14 ;  /* 0x000000ffff077224 */ /* 0x000fe200078e000e */
[----:B------:R-:W-:Y:S01]  /*9530*/  STL [R1+0x10], R12 ;  /* 0x0000100c01007387 */ /* 0x000fe20000100800 */
[----:B------:R-:W-:-:S03]  /*9540*/  IMAD.MOV.U32 R0, RZ, RZ, R10 ;  /* 0x000000ffff007224 */ /* 0x000fc600078e000a */
[----:B------:R-:W-:Y:S01]  /*9550*/  STL.64 [R1+0xd28], R6 ;  /* 0x000d280601007387 */ /* 0x000fe20000100a00 */
[----:B------:R-:W-:-:S03]  /*9560*/  IMAD.MOV.U32 R23, RZ, RZ, R15 ;  /* 0x000000ffff177224 */ /* 0x000fc600078e000f */
[----:B------:R1:W-:Y:S01]  /*9570*/  STL.64 [R1+0xd20], R4 ;  /* 0x000d200401007387 */ /* 0x0003e20000100a00 */
[----:B------:R-:W-:-:S03]  /*9580*/  IMAD.MOV.U32 R29, RZ, RZ, R11 ;  /* 0x000000ffff1d7224 */ /* 0x000fc600078e000b */
[----:B------:R2:W3:Y:S04]  /*9590*/  LDSM.16.M88.4 R8, [R2+UR7+0x4000] ;  /* 0x004000070208783b */ /* 0x0004e80008000200 */
[----:B-1----:R-:W3:Y:S04]  /*95a0*/  LDL.LU.64 R4, [R1+0x250] ;  /* 0x0002500001047983 */ /* 0x002ee80000300a00 */
[----:B------:R-:W3:Y:S01]  /*95b0*/  LDL.LU.64 R6, [R1+0x258] ;  /* 0x0002580001067983 */ /* 0x000ee20000300a00 */
[----:B--2---:R-:W-:-:S03]  /*95c0*/  IMAD.MOV.U32 R2, RZ, RZ, R0 ;  /* 0x000000ffff027224 */ /* 0x004fc600078e0000 */
[----:B------:R-:W2:Y:S04]  /*95d0*/  LDL.LU.64 R12, [R1+0x240] ;  /* 0x00024000010c7983 */ /* 0x000ea80000300a00 */
[----:B------:R-:W2:Y:S04]  /*95e0*/  LDL.LU.64 R14, [R1+0x248] ;  /* 0x00024800010e7983 */ /* 0x000ea80000300a00 */
[----:B0-----:R0:W-:Y:S01]  /*95f0*/  STL.64 [R1+0x20], R16 ;  /* 0x0000201001007387 */ /* 0x0011e20000100a00 */
[----:B------:R-:W-:-:S03]  /*9600*/  IMAD.MOV.U32 R0, RZ, RZ, R19 ;  /* 0x000000ffff007224 */ /* 0x000fc600078e0013 */
[----:B------:R1:W-:Y:S04]  /*9610*/  STL [R1+0x28], R18 ;  /* 0x0000281201007387 */ /* 0x0003e80000100800 */
[----:B0-----:R-:W4:Y:S04]  /*9620*/  LDL.LU.64 R16, [R1+0x220] ;  /* 0x0002200001107983 */ /* 0x001f280000300a00 */
[----:B-1----:R-:W3:Y:S04]  /*9630*/  LDL.LU.64 R18, [R1+0x228] ;  /* 0x0002280001127983 */ /* 0x002ee80000300a00 */
[----:B---3--:R-:W-:Y:S04]  /*9640*/  STL.64 [R1+0xd10], R18 ;  /* 0x000d101201007387 */ /* 0x008fe80000100a00 */
[----:B----4-:R0:W-:Y:S04]  /*9650*/  STL.64 [R1+0xd08], R16 ;  /* 0x000d081001007387 */ /* 0x0101e80000100a00 */
[----:B0-----:R-:W3:Y:S04]  /*9660*/  LDL.LU.64 R16, [R1+0x230] ;  /* 0x0002300001107983 */ /* 0x001ee80000300a00 */
[----:B------:R-:W3:Y:S04]  /*9670*/  LDL.LU.64 R18, [R1+0x238] ;  /* 0x0002380001127983 */ /* 0x000ee80000300a00 */
[----:B------:R-:W-:Y:S04]  /*9680*/  STL.64 [R1+0xbe8], R26 ;  /* 0x000be81a01007387 */ /* 0x000fe80000100a00 */
[----:B------:R0:W-:Y:S04]  /*9690*/  STL.64 [R1+0xbe0], R24 ;  /* 0x000be01801007387 */ /* 0x0001e80000100a00 */
[----:B0-----:R-:W4:Y:S04]  /*96a0*/  LDL.LU R24, [R1] ;  /* 0x0000000001187983 */ /* 0x001f280000300800 */
[----:B------:R-:W4:Y:S01]  /*96b0*/  LDL.LU R25, [R1+0x4] ;  /* 0x0000040001197983 */ /* 0x000f220000300800 */
[----:B------:R-:W-:-:S02]  /*96c0*/  IMAD.MOV.U32 R26, RZ, RZ, R2 ;  /* 0x000000ffff1a7224 */ /* 0x000fc400078e0002 */
[----:B------:R-:W-:-:S07]  /*96d0*/  IMAD.MOV.U32 R27, RZ, RZ, R29 ;  /* 0x000000ffff1b7224 */ /* 0x000fce00078e001d */
[----:B----4-:R-:W-:-:S15]  /*96e0*/  HMMA.16816.F32 R4, R24, R8, R4 ;  /* 0x000000081804723c */ /* 0x010fde0000001804 */
[----:B------:R-:W-:-:S08]  /*96f0*/  NOP ;  /* 0x0000000000007918 */ /* 0x000fd00000000000 */
[----:B------:R-:W-:Y:S04]  /*9700*/  STL.64 [R1+0x250], R4 ;  /* 0x0002500401007387 */ /* 0x000fe80000100a00 */
[----:B------:R0:W-:Y:S04]  /*9710*/  STL.64 [R1+0x258], R6 ;  /* 0x0002580601007387 */ /* 0x0001e80000100a00 */
[----:B0-----:R-:W4:Y:S04]  /*9720*/  LDL.LU.64 R6, [R1+0xd28] ;  /* 0x000d280001067983 */ /* 0x001f280000300a00 */
[----:B------:R-:W2:Y:S01]  /*9730*/  LDL.LU.64 R4, [R1+0xd20] ;  /* 0x000d200001047983 */ /* 0x000ea20000300a00 */
[----:B---3--:R-:W-:-:S15]  /*9740*/  HMMA.16816.F32 R16, R24, R20, R16 ;  /* 0x000000141810723c */ /* 0x008fde0000001810 */
[----:B------:R-:W-:-:S09]  /*9750*/  NOP ;  /* 0x0000000000007918 */ /* 0x000fd20000000000 */
[----:B------:R-:W-:Y:S02]  /*9760*/  IMAD.MOV.U32 R29, RZ, RZ, R18 ;  /* 0x000000ffff1d7224 */ /* 0x000fe400078e0012 */
[----:B------:R-:W-:Y:S01]  /*9770*/  IMAD.MOV.U32 R2, RZ, RZ, R19 ;  /* 0x000000ffff027224 */ /* 0x000fe200078e0013 */
[----:B--2---:R-:W-:-:S15]  /*9780*/  HMMA.16816.F32 R12, R24, R4, R12 ;  /* 0x00000004180c723c */ /* 0x004fde000000180c */
[----:B------:R-:W-:-:S08]  /*9790*/  NOP ;  /* 0x0000000000007918 */ /* 0x000fd00000000000 */
[----:B------:R0:W-:Y:S04]  /*97a0*/  STL.64 [R1+0x240], R12 ;  /* 0x0002400c01007387 */ /* 0x0001e80000100a00 */
[----:B------:R1:W-:Y:S04]  /*97b0*/  STL.64 [R1+0x248], R14 ;  /* 0x0002480e01007387 */ /* 0x0003e80000100a00 */
[----:B0-----:R-:W2:Y:S04]  /*97c0*/  LDL.LU.64 R12, [R1+0xd18] ;  /* 0x000d1800010c7983 */ /* 0x001ea80000300a00 */
[----:B----4-:R-:W-:Y:S01]  /*97d0*/  STL.64 [R1+0xcf0], R6 ;  /* 0x000cf00601007387 */ /* 0x010fe20000100a00 */
[----:B-1----:R-:W-:-:S03]  /*97e0*/  IMAD.MOV.U32 R14, RZ, RZ, R16 ;  /* 0x000000ffff0e7224 */ /* 0x002fc600078e0010 */
[----:B------:R0:W-:Y:S01]  /*97f0*/  STL.64 [R1+0xce8], R4 ;  /* 0x000ce80401007387 */ /* 0x0001e20000100a00 */
[----:B------:R-:W-:-:S03]  /*9800*/  IMAD.MOV.U32 R15, RZ, RZ, R17 ;  /* 0x000000ffff0f7224 */ /* 0x000fc600078e0011 */
[----:B0-----:R-:W3:Y:S04]  /*9810*/  LDL.LU.64 R4, [R1+0x210] ;  /* 0x0002100001047983 */ /* 0x001ee80000300a00 */
[----:B------:R-:W3:Y:S04]  /*9820*/  LDL.LU.64 R6, [R1+0x218] ;  /* 0x0002180001067983 */ /* 0x000ee80000300a00 */
[----:B------:R-:W2:Y:S04]  /*9830*/  LDL.LU.64 R18, [R1+0xd10] ;  /* 0x000d100001127983 */ /* 0x000ea80000300a00 */
[----:B------:R-:W2:Y:S04]  /*9840*/  LDL.LU.64 R16, [R1+0xd08] ;  /* 0x000d080001107983 */ /* 0x000ea80000300a00 */
[----:B------:R-:W-:Y:S04]  /*9850*/  STL [R1+0xafc], R2 ;  /* 0x000afc0201007387 */ /* 0x000fe80000100800 */
[----:B------:R-:W-:Y:S04]  /*9860*/  STL [R1+0xaf8], R29 ;  /* 0x000af81d01007387 */ /* 0x000fe80000100800 */
[----:B------:R-:W-:Y:S04]  /*9870*/  STL [R1+0xaf4], R15 ;  /* 0x000af40f01007387 */ /* 0x000fe80000100800 */
[----:B------:R-:W-:Y:S01]  /*9880*/  STL [R1+0xaf0], R14 ;  /* 0x000af00e01007387 */ /* 0x000fe20000100800 */
[----:B--2---:R-:W-:Y:S03]  /*9890*/  HMMA.16816.F32 R24, R24, R12, R16 ;  /* 0x0000000c1818723c */ /* 0x004fe60000001810 */
[----:B------:R-:W3:Y:S04]  /*98a0*/  LDL.LU.64 R18, [R1+0xd00] ;  /* 0x000d000001127983 */ /* 0x000ee80000300a00 */
[----:B------:R-:W3:-:S15]  /*98b0*/  LDL.LU.64 R16, [R1+0xcf8] ;  /* 0x000cf80001107983 */ /* 0x000ede0000300a00 */
[----:B------:R-:W-:-:S01]  /*98c0*/  NOP ;  /* 0x0000000000007918 */ /* 0x000fc20000000000 */
[----:B------:R0:W-:Y:S04]  /*98d0*/  STL.64 [R1+0x220], R24 ;  /* 0x0002201801007387 */ /* 0x0001e80000100a00 */
[----:B------:R1:W-:Y:S04]  /*98e0*/  STL.64 [R1+0x228], R26 ;  /* 0x0002281a01007387 */ /* 0x0003e80000100a00 */
[----:B0-----:R-:W2:Y:S04]  /*98f0*/  LDL.LU.64 R24, [R1+0x1f0] ;  /* 0x0001f00001187983 */ /* 0x001ea80000300a00 */
[----:B-1----:R-:W2:Y:S01]  /*9900*/  LDL.LU.64 R26, [R1+0x1f8] ;  /* 0x0001f800011a7983 */ /* 0x002ea20000300a00 */
[----:B---3--:R-:W-:-:S15]  /*9910*/  HMMA.16816.F32 R4, R16, R8, R4 ;  /* 0x000000081004723c */ /* 0x008fde0000001804 */
[----:B------:R-:W-:-:S09]  /*9920*/  NOP ;  /* 0x0000000000007918 */ /* 0x000fd20000000000 */
[----:B------:R-:W-:Y:S02]  /*9930*/  IMAD.MOV.U32 R15, RZ, RZ, R6 ;  /* 0x000000ffff0f7224 */ /* 0x000fe400078e0006 */
[----:B------:R-:W-:Y:S02]  /*9940*/  IMAD.MOV.U32 R14, RZ, RZ, R7 ;  /* 0x000000ffff0e7224 */ /* 0x000fe400078e0007 */
[----:B------:R-:W-:Y:S01]  /*9950*/  IMAD.MOV.U32 R2, RZ, RZ, R4 ;  /* 0x000000ffff027224 */ /* 0x000fe200078e0004 */
[----:B------:R-:W3:Y:S01]  /*9960*/  LDL.LU.64 R6, [R1+0xcf0] ;  /* 0x000cf00001067983 */ /* 0x000ee20000300a00 */
[----:B------:R-:W-:-:S03]  /*9970*/  IMAD.MOV.U32 R29, RZ, RZ, R5 ;  /* 0x000000ffff1d7224 */ /* 0x000fc600078e0005 */
[----:B------:R-:W4:Y:S04]  /*9980*/  LDL.LU.64 R4, [R1+0xce8] ;  /* 0x000ce80001047983 */ /* 0x000f280000300a00 */
[----:B------:R-:W-:Y:S04]  /*9990*/  STL.64 [R1+0xce0], R10 ;  /* 0x000ce00a01007387 */ /* 0x000fe80000100a00 */
[----:B------:R0:W-:Y:S04]  /*99a0*/  STL.64 [R1+0xcd8], R8 ;  /* 0x000cd80801007387 */ /* 0x0001e80000100a00 */
[----:B0-----:R-:W2:Y:S04]  /*99b0*/  LDL.LU.64 R8, [R1+0x200] ;  /* 0x0002000001087983 */ /* 0x001ea80000300a00 */
[----:B------:R-:W2:Y:S04]  /*99c0*/  LDL.LU.64 R10, [R1+0x208] ;  /* 0x00020800010a7983 */ /* 0x000ea80000300a00 */
[----:B------:R-:W-:Y:S04]  /*99d0*/  STL [R1+0xb0c], R14 ;  /* 0x000b0c0e01007387 */ /* 0x000fe80000100800 */
[----:B------:R-:W-:Y:S04]  /*99e0*/  STL [R1+0xb08], R15 ;  /* 0x000b080f01007387 */ /* 0x000fe80000100800 */
[----:B------:R-:W-:Y:S04]  /*99f0*/  STL [R1+0xb04], R29 ;  /* 0x000b041d01007387 */ /* 0x000fe80000100800 */
[----:B------:R-:W-:Y:S04]  /*9a00*/  STL [R1+0xb00], R2 ;  /* 0x000b000201007387 */ /* 0x000fe80000100800 */
[----:B---3--:R-:W-:Y:S04]  /*9a10*/  STL.64 [R1+0xcd0], R6 ;  /* 0x000cd00601007387 */ /* 0x008fe80000100a00 */
[----:B----4-:R0:W-:Y:S01]  /*9a20*/  STL.64 [R1+0xcc8], R4 ;  /* 0x000cc80401007387 */ /* 0x0101e20000100a00 */
[----:B--2---:R-:W-:-:S15]  /*9a30*/  HMMA.16816.F32 R8, R16, R4, R8 ;  /* 0x000000041008723c */ /* 0x004fde0000001808 */
[----:B------:R-:W-:-:S08]  /*9a40*/  NOP ;  /* 0x0000000000007918 */ /* 0x000fd00000000000 */
[----:B------:R-:W-:Y:S04]  /*9a50*/  STL.64 [R1+0x200], R8 ;  /* 0x0002000801007387 */ /* 0x000fe80000100a00 */
[----:B------:R1:W-:Y:S04]  /*9a60*/  STL.64 [R1+0x208], R10 ;  /* 0x0002080a01007387 */ /* 0x0003e80000100a00 */
[----:B0-----:R-:W2:Y:S04]  /*9a70*/  LDL.LU.64 R4, [R1+0x30] ;  /* 0x0000300001047983 */ /* 0x001ea80000300a00 */
[----:B------:R-:W3:Y:S01]  /*9a80*/  LDL.LU.64 R6, [R1+0x38] ;  /* 0x0000380001067983 */ /* 0x000ee20000300a00 */
[----:B-1----:R-:W-:-:S15]  /*9a90*/  HMMA.16816.F32 R8, R16, R20, R24 ;  /* 0x000000141008723c */ /* 0x002fde0000001818 */
[----:B------:R-:W-:-:S09]  /*9aa0*/  NOP ;  /* 0x0000000000007918 */ /* 0x000fd20000000000 */
[----:B------:R-:W-:Y:S02]  /*9ab0*/  IMAD.MOV.U32 R14, RZ, RZ, R8 ;  /* 0x000000ffff0e7224 */ /* 0x000fe400078e0008 */
[----:B------:R-:W-:Y:S02]  /*9ac0*/  IMAD.MOV.U32 R15, RZ, RZ, R9 ;  /* 0x000000ffff0f7224 */ /* 0x000fe400078e0009 */
[----:B------:R-:W-:Y:S01]  /*9ad0*/  IMAD.MOV.U32 R29, RZ, RZ, R10 ;  /* 0x000000ffff1d7224 */ /* 0x000fe200078e000a */
[----:B------:R-:W4:Y:S01]  /*9ae0*/  LDL.LU.64 R8, [R1+0x1e0] ;  /* 0x0001e00001087983 */ /* 0x000f220000300a00 */
[----:B------:R-:W-:-:S03]  /*9af0*/  IMAD.MOV.U32 R2, RZ, RZ, R11 ;  /* 0x000000ffff027224 */ /* 0x000fc600078e000b */
[----:B------:R-:W4:Y:S04]  /*9b00*/  LDL.LU.64 R10, [R1+0x1e8] ;  /* 0x0001e800010a7983 */ /* 0x000f280000300a00 */
[----:B------:R-:W-:Y:S04]  /*9b10*/  STL [R1+0xcb8], R22 ;  /* 0x000cb81601007387 */ /* 0x000fe80000100800 */
[----:B------:R-:W-:Y:S04]  /*9b20*/  STL.64 [R1+0xcb0], R20 ;  /* 0x000cb01401007387 */ /* 0x000fe80000100a00 */
[----:B------:R-:W2:Y:S04]  /*9b30*/  LDL.LU R24, [R1+0x20] ;  /* 0x0000200001187983 */ /* 0x000ea80000300800 */
[----:B------:R-:W2:Y:S04]  /*9b40*/  LDL.LU R25, [R1+0x24] ;  /* 0x0000240001197983 */ /* 0x000ea80000300800 */
[----:B------:R-:W3:Y:S01]  /*9b50*/  LDL.LU R26, [R1+0x28] ;  /* 0x00002800011a7983 */ /* 0x000ee20000300800 */
[----:B------:R-:W-:Y:S01]  /*9b60*/  IMAD.MOV.U32 R27, RZ, RZ, R0 ;  /* 0x000000ffff1b7224 */ /* 0x000fe200078e0000 */
[----:B----4-:R-:W-:Y:S04]  /*9b70*/  HMMA.16816.F32 R16, R16, R12, R8 ;  /* 0x0000000c1010723c */ /* 0x010fe80000001808 */
[----:B---3--:R-:W-:Y:S04]  /*9b80*/  STL.64 [R1+0xc38], R26 ;  /* 0x000c381a01007387 */ /* 0x008fe80000100a00 */
[----:B--2---:R0:W-:Y:S04]  /*9b90*/  STL.64 [R1+0xc30], R24 ;  /* 0x000c301801007387 */ /* 0x0041e80000100a00 */
[----:B0-----:R-:W2:Y:S04]  /*9ba0*/  LDL.LU.64 R24, [R1+0x1d0] ;  /* 0x0001d00001187983 */ /* 0x001ea80000300a00 */
[----:B------:R-:W2:Y:S04]  /*9bb0*/  LDL.LU.64 R26, [R1+0x1d8] ;  /* 0x0001d800011a7983 */ /* 0x000ea80000300a00 */
[----:B------:R-:W-:Y:S04]  /*9bc0*/  STL [R1+0xb1c], R2 ;  /* 0x000b1c0201007387 */ /* 0x000fe80000100800 */
[----:B------:R-:W-:Y:S04]  /*9bd0*/  STL [R1+0xb18], R29 ;  /* 0x000b181d01007387 */ /* 0x000fe80000100800 */
[----:B------:R-:W-:Y:S04]  /*9be0*/  STL [R1+0xb14], R15 ;  /* 0x000b140f01007387 */ /* 0x000fe80000100800 */
[----:B------:R-:W-:Y:S04]  /*9bf0*/  STL [R1+0xb10], R14 ;  /* 0x000b100e01007387 */ /* 0x000fe80000100800 */
[----:B------:R-:W3:Y:S04]  /*9c00*/  LDL.LU.64 R10, [R1+0xce0] ;  /* 0x000ce000010a7983 */ /* 0x000ee80000300a00 */
[----:B------:R-:W2:Y:S04]  /*9c10*/  LDL.LU.64 R8, [R1+0xcd8] ;  /* 0x000cd80001087983 */ /* 0x000ea80000300a00 */
[----:B------:R-:W-:Y:S04]  /*9c20*/  STL.64 [R1+0x1e0], R16 ;  /* 0x0001e01001007387 */ /* 0x000fe80000100a00 */
[----:B------:R-:W-:Y:S04]  /*9c30*/  STL.64 [R1+0x1e8], R18 ;  /* 0x0001e81201007387 */ /* 0x000fe80000100a00 */
[----:B------:R-:W0:Y:S01]  /*9c40*/  LDSM.16.MT88.4 R16, [R28+UR7+0x180] ;  /* 0x000180071c10783b */ /* 0x000e220008004200 */
[----:B------:R-:W-:-:S03]  /*9c50*/  IMAD.MOV.U32 R0, RZ, RZ, R7 ;  /* 0x000000ffff007224 */ /* 0x000fc600078e0007 */
[----:B0-----:R0:W-:Y:S04]  /*9c60*/  STL.64 [R1+0xbc8], R18 ;  /* 0x000bc81201007387 */ /* 0x0011e80000100a00 */
[----:B------:R1:W-:Y:S01]  /*9c70*/  STL.64 [R1+0xbc0], R16 ;  /* 0x000bc01001007387 */ /* 0x0003e20000100a00 */
[----:B0-----:R-:W-:Y:S02]  /*9c80*/  IMAD.MOV.U32 R18, RZ, RZ, R4 ;  /* 0x000000ffff127224 */ /* 0x001fe400078e0004 */
[----:B-1----:R-:W-:Y:S02]  /*9c90*/  IMAD.MOV.U32 R16, RZ, RZ, R6 ;  /* 0x000000ffff107224 */ /* 0x002fe400078e0006 */
[----:B------:R-:W-:Y:S01]  /*9ca0*/  IMAD.MOV.U32 R17, RZ, RZ, R5 ;  /* 0x000000ffff117224 */ /* 0x000fe200078e0005 */
[----:B--2---:R-:W-:Y:S01]  /*9cb0*/  HMMA.16816.F32 R24, R4, R8, R24 ;  /* 0x000000080418723c */ /* 0x004fe20000001818 */
[----:B------:R-:W2:Y:S04]  /*9cc0*/  LDL.LU.64 R6, [R1+0xcd0] ;  /* 0x000cd00001067983 */ /* 0x000ea80000300a00 */
[----:B------:R-:W4:Y:S04]  /*9cd0*/  LDL.LU.64 R4, [R1+0xcc8] ;  /* 0x000cc80001047983 */ /* 0x000f280000300a00 */
[----:B---3--:R-:W-:Y:S04]  /*9ce0*/  STL.64 [R1+0xc88], R10 ;  /* 0x000c880a01007387 */ /* 0x008fe80000100a00 */
[----:B------:R-:W-:Y:S11]  /*9cf0*/  STL.64 [R1+0xc80], R8 ;  /* 0x000c800801007387 */ /* 0x000ff60000100a00 */
[----:B------:R-:W-:-:S02]  /*9d00*/  IMAD.MOV.U32 R2, RZ, RZ, R24 ;  /* 0x000000ffff027224 */ /* 0x000fc400078e0018 */
[----:B------:R-:W3:Y:S01]  /*9d10*/  LDL.LU R24, [R1+0x10] ;  /* 0x0000100001187983 */ /* 0x000ee20000300800 */
[----:B------:R-:W-:Y:S02]  /*9d20*/  IMAD.MOV.U32 R15, RZ, RZ, R26 ;  /* 0x000000ffff0f7224 */ /* 0x000fe400078e001a */
[----:B------:R-:W-:Y:S02]  /*9d30*/  IMAD.MOV.U32 R14, RZ, RZ, R27 ;  /* 0x000000ffff0e7224 */ /* 0x000fe400078e001b */
[----:B------:R-:W-:Y:S02]  /*9d40*/  IMAD.MOV.U32 R29, RZ, RZ, R25 ;  /* 0x000000ffff1d7224 */ /* 0x000fe400078e0019 */
[----:B------:R-:W-:Y:S02]  /*9d50*/  IMAD.MOV.U32 R27, RZ, RZ, R23 ;  /* 0x000000ffff1b7224 */ /* 0x000fe400078e0017 */
[----:B--2---:R-:W-:Y:S02]  /*9d60*/  IMAD.MOV.U32 R26, RZ, RZ, R7 ;  /* 0x000000ffff1a7224 */ /* 0x004fe400078e0007 */
[----:B------:R-:W-:-:S02]  /*9d70*/  IMAD.MOV.U32 R25, RZ, RZ, R6 ;  /* 0x000000ffff197224 */ /* 0x000fc400078e0006 */
[----:B------:R-:W2:Y:S04]  /*9d80*/  LDL.LU R6, [R1+0xcc0] ;  /* 0x000cc00001067983 */ /* 0x000ea80000300800 */
[----:B------:R-:W2:Y:S04]  /*9d90*/  LDL.LU R7, [R1+0xcbc] ;  /* 0x000cbc0001077983 */ /* 0x000ea80000300800 */
[----:B------:R-:W-:Y:S04]  /*9da0*/  STL.64 [R1+0xc98], R26 ;  /* 0x000c981a01007387 */ /* 0x000fe80000100a00 */
[----:B---3--:R0:W-:Y:S04]  /*9db0*/  STL.64 [R1+0xc90], R24 ;  /* 0x000c901801007387 */ /* 0x0081e80000100a00 */
[----:B------:R-:W4:Y:S04]  /*9dc0*/  LDL.LU.64 R20, [R1+0x1c0] ;  /* 0x0001c00001147983 */ /* 0x000f280000300a00 */
[----:B------:R-:W4:Y:S04]  /*9dd0*/  LDL.LU.64 R22, [R1+0x1c8] ;  /* 0x0001c80001167983 */ /* 0x000f280000300a00 */
[----:B0-----:R-:W3:Y:S04]  /*9de0*/  LDL.LU.64 R24, [R1+0x1a0] ;  /* 0x0001a00001187983 */ /* 0x001ee80000300a00 */
[----:B------:R-:W2:Y:S01]  /*9df0*/  LDL.LU.64 R26, [R1+0x1a8] ;  /* 0x0001a800011a7983 */ /* 0x000ea20000300a00 */
[----:B------:R-:W-:-:S02]  /*9e00*/  IMAD.MOV.U32 R9, RZ, RZ, R17 ;  /* 0x000000ffff097224 */ /* 0x000fc400078e0011 */
[----:B------:R-:W-:Y:S02]  /*9e10*/  IMAD.MOV.U32 R10, RZ, RZ, R16 ;  /* 0x000000ffff0a7224 */ /* 0x000fe400078e0010 */
[----:B------:R-:W-:Y:S01]  /*9e20*/  IMAD.MOV.U32 R8, RZ, RZ, R18 ;  /* 0x000000ffff087224 */ /* 0x000fe200078e0012 */
[----:B--2---:R-:W-:Y:S04]  /*9e30*/  STL.64 [R1+0xca8], R26 ;  /* 0x000ca81a01007387 */ /* 0x004fe80000100a00 */
[----:B---3--:R0:W-:Y:S04]  /*9e40*/  STL.64 [R1+0xca0], R24 ;  /* 0x000ca01801007387 */ /* 0x0081e80000100a00 */
[----:B0-----:R-:W2:Y:S04]  /*9e50*/  LDL.LU.64 R24, [R1+0x1b0] ;  /* 0x0001b00001187983 */ /* 0x001ea80000300a00 */
[----:B------:R-:W2:Y:S04]  /*9e60*/  LDL.LU.64 R26, [R1+0x1b8] ;  /* 0x0001b800011a7983 */ /* 0x000ea80000300a00 */
[----:B------:R-:W3:Y:S04]  /*9e70*/  LDL.LU.64 R16, [R1+0x100] ;  /* 0x0001000001107983 */ /* 0x000ee80000300a00 */
[----:B------:R-:W4:Y:S04]  /*9e80*/  LDL.LU.64 R18, [R1+0x108] ;  /* 0x0001080001127983 */ /* 0x000f280000300a00 */
[----:B----4-:R-:W-:Y:S04]  /*9e90*/  STL.64 [R1+0xbd8], R18 ;  /* 0x000bd81201007387 */ /* 0x010fe80000100a00 */
[----:B---3--:R0:W-:Y:S04]  /*9ea0*/  STL.64 [R1+0xbd0], R16 ;  /* 0x000bd01001007387 */ /* 0x0081e80000100a00 */
[----:B0-----:R-:W3:Y:S04]  /*9eb0*/  LDL.LU.64 R16, [R1+0x110] ;  /* 0x0001100001107983 */ /* 0x001ee80000300a00 */
        /* <DEDUP_REMOVED lines=24> */
[----:B------:R-:W4:Y:S01]  /*a040*/  LDL.LU.64 R18, [R1+0x178] ;  /* 0x0001780001127983 */ /* 0x000f220000300a00 */
[----:B------:R-:W-:-:S07]  /*a050*/  IMAD.MOV.U32 R11, RZ, RZ, R0 ;  /* 0x000000ffff0b7224 */ /* 0x000fce00078e0000 */
[C---:B------:R-:W-:Y:S01]  /*a060*/  HMMA.16816.F32 R20, R8.reuse, R4, R20 ;  /* 0x000000040814723c */ /* 0x040fe20000001814 */
[----:B----4-:R-:W-:Y:S04]  /*a070*/  STL.64 [R1+0xc68], R18 ;  /* 0x000c681201007387 */ /* 0x010fe80000100a00 */
[----:B---3--:R0:W-:Y:S04]  /*a080*/  STL.64 [R1+0xc60], R16 ;  /* 0x000c601001007387 */ /* 0x0081e80000100a00 */
[----:B0-----:R-:W3:Y:S04]  /*a090*/  LDL.LU.64 R16, [R1+0x180] ;  /* 0x0001800001107983 */ /* 0x001ee80000300a00 */
[----:B------:R-:W4:Y:S04]  /*a0a0*/  LDL.LU.64 R18, [R1+0x188] ;  /* 0x0001880001127983 */ /* 0x000f280000300a00 */
[----:B----4-:R-:W-:Y:S04]  /*a0b0*/  STL.64 [R1+0xc78], R18 ;  /* 0x000c781201007387 */ /* 0x010fe80000100a00 */
[----:B---3--:R0:W-:Y:S04]  /*a0c0*/  STL.64 [R1+0xc70], R16 ;  /* 0x000c701001007387 */ /* 0x0081e80000100a00 */
[----:B0-----:R-:W3:Y:S04]  /*a0d0*/  LDL.LU.64 R16, [R1+0x190] ;  /* 0x0001900001107983 */ /* 0x001ee80000300a00 */
[----:B------:R-:W3:Y:S04]  /*a0e0*/  LDL.LU.64 R18, [R1+0x198] ;  /* 0x0001980001127983 */ /* 0x000ee80000300a00 */
[----:B------:R-:W-:Y:S04]  /*a0f0*/  STL [R1+0xb2c], R2 ;  /* 0x000b2c0201007387 */ /* 0x000fe80000100800 */
[----:B------:R-:W-:Y:S04]  /*a100*/  STL [R1+0xb28], R29 ;  /* 0x000b281d01007387 */ /* 0x000fe80000100800 */
[----:B------:R-:W-:Y:S04]  /*a110*/  STL [R1+0xb24], R15 ;  /* 0x000b240f01007387 */ /* 0x000fe80000100800 */
[----:B------:R-:W-:Y:S04]  /*a120*/  STL [R1+0xb20], R14 ;  /* 0x000b200e01007387 */ /* 0x000fe80000100800 */
[----:B------:R-:W-:Y:S04]  /*a130*/  STL.64 [R1+0x1c0], R20 ;  /* 0x0001c01401007387 */ /* 0x000fe80000100a00 */
[----:B------:R0:W-:Y:S04]  /*a140*/  STL.64 [R1+0x1c8], R22 ;  /* 0x0001c81601007387 */ /* 0x0001e80000100a00 */
[----:B0-----:R-:W4:Y:S04]  /*a150*/  LDL.LU R22, [R1+0xcb8] ;  /* 0x000cb80001167983 */ /* 0x001f280000300800 */
[----:B------:R-:W2:Y:S02]  /*a160*/  LDL.LU.64 R20, [R1+0xcb0] ;  /* 0x000cb00001147983 */ /* 0x000ea40000300a00 */
[----:B--2---:R-:W-:-:S15]  /*a170*/  HMMA.16816.F32 R24, R8, R20, R24 ;  /* 0x000000140818723c */ /* 0x004fde0000001818 */
[----:B------:R-:W-:-:S08]  /*a180*/  NOP ;  /* 0x0000000000007918 */ /* 0x000fd00000000000 */
[----:B------:R-:W-:Y:S04]  /*a190*/  STL.64 [R1+0x1b0], R24 ;  /* 0x0001b01801007387 */ /* 0x000fe80000100a00 */
[----:B------:R0:W-:Y:S04]  /*a1a0*/  STL.64 [R1+0x1b8], R26 ;  /* 0x0001b81a01007387 */ /* 0x0001e80000100a00 */
[----:B0-----:R-:W2:Y:S04]  /*a1b0*/  LDL.LU.64 R26, [R1+0xca8] ;  /* 0x000ca800011a7983 */ /* 0x001ea80000300a00 */
[----:B------:R-:W2:Y:S02]  /*a1c0*/  LDL.LU.64 R24, [R1+0xca0] ;  /* 0x000ca00001187983 */ /* 0x000ea40000300a00 */
[----:B--2---:R-:W-:Y:S02]  /*a1d0*/  HMMA.16816.F32 R8, R8, R12, R24 ;  /* 0x0000000c0808723c */ /* 0x004fe40000001818 */
[----:B------:R-:W3:Y:S04]  /*a1e0*/  LDL.LU.64 R26, [R1+0xc98] ;  /* 0x000c9800011a7983 */ /* 0x000ee80000300a00 */
[----:B------:R-:W3:-:S15]  /*a1f0*/  LDL.LU.64 R24, [R1+0xc90] ;  /* 0x000c900001187983 */ /* 0x000ede0000300a00 */
[----:B------:R-:W-:-:S02]  /*a200*/  NOP ;  /* 0x0000000000007918 */ /* 0x000fc40000000000 */
[----:B------:R-:W-:Y:S04]  /*a210*/  STL.64 [R1+0x1a0], R8 ;  /* 0x0001a00801007387 */ /* 0x000fe80000100a00 */
[----:B------:R-:W-:Y:S04]  /*a220*/  STL.64 [R1+0x1a8], R10 ;  /* 0x0001a80a01007387 */ /* 0x000fe80000100a00 */
[----:B------:R-:W0:Y:S04]  /*a230*/  LDSM.16.MT88.4 R8, [R3+UR7+0x180] ;  /* 0x000180070308783b */ /* 0x000e280008004200 */
[----:B0-----:R-:W-:Y:S04]  /*a240*/  STL.64 [R1+0x60], R8 ;  /* 0x0000600801007387 */ /* 0x001fe80000100a00 */
[----:B------:R0:W-:Y:S04]  /*a250*/  STL.64 [R1+0x68], R10 ;  /* 0x0000680a01007387 */ /* 0x0001e80000100a00 */
[----:B0-----:R-:W2:Y:S04]  /*a260*/  LDL.LU.64 R10, [R1+0xc88] ;  /* 0x000c8800010a7983 */ /* 0x001ea80000300a00 */
[----:B------:R-:W3:Y:S02]  /*a270*/  LDL.LU.64 R8, [R1+0xc80] ;  /* 0x000c800001087983 */ /* 0x000ee40000300a00 */
[----:B---3--:R-:W-:-:S15]  /*a280*/  HMMA.16816.F32 R16, R24, R8, R16 ;  /* 0x000000081810723c */ /* 0x008fde0000001810 */
[----:B------:R-:W-:-:S08]  /*a290*/  NOP ;  /* 0x0000000000007918 */ /* 0x000fd00000000000 */
[----:B------:R-:W-:Y:S04]  /*a2a0*/  STL.64 [R1+0x190], R16 ;  /* 0x0001901001007387 */ /* 0x000fe80000100a00 */
[----:B------:R0:W-:Y:S04]  /*a2b0*/  STL.64 [R1+0x198], R18 ;  /* 0x0001981201007387 */ /* 0x0001e80000100a00 */
[----:B0-----:R-:W3:Y:S04]  /*a2c0*/  LDL.LU.64 R18, [R1+0xc78] ;  /* 0x000c780001127983 */ /* 0x001ee80000300a00 */
        /* <DEDUP_REMOVED lines=13> */
[----:B---3--:R-:W-:Y:S02]  /*a3a0*/  HMMA.16816.F32 R24, R24, R12, R16 ;  /* 0x0000000c1818723c */ /* 0x008fe40000001810 */
[----:B------:R-:W3:Y:S04]  /*a3b0*/  LDL.LU.64 R18, [R1+0xc48] ;  /* 0x000c480001127983 */ /* 0x000ee80000300a00 */
[----:B------:R-:W3:-:S15]  /*a3c0*/  LDL.LU.64 R16, [R1+0xc40] ;  /* 0x000c400001107983 */ /* 0x000ede0000300a00 */
[----:B------:R-:W-:-:S02]  /*a3d0*/  NOP ;  /* 0x0000000000007918 */ /* 0x000fc40000000000 */
        /* <DEDUP_REMOVED lines=35> */
[----:B------:R-:W3:Y:S04]  /*a610*/  LDL.LU.64 R16, [R1+0xbd0] ;  /* 0x000bd00001107983 */ /* 0x000ee80000300a00 */
[----:B------:R-:W-:Y:S04]  /*a620*/  STL.64 [R1+0xbb8], R6 ;  /* 0x000bb80601007387 */ /* 0x000fe80000100a00 */
[----:B------:R0:W-:Y:S01]  /*a630*/  STL.64 [R1+0xbb0], R4 ;  /* 0x000bb00401007387 */ /* 0x0001e20000100a00 */
[----:B---3--:R-:W-:-:S15]  /*a640*/  HMMA.16816.F32 R16, R24, R4, R16 ;  /* 0x000000041810723c */ /* 0x008fde0000001810 */
[----:B------:R-:W-:-:S08]  /*a650*/  NOP ;  /* 0x0000000000007918 */ /* 0x000fd00000000000 */
[----:B------:R-:W-:Y:S04]  /*a660*/  STL.64 [R1+0x100], R16 ;  /* 0x0001001001007387 */ /* 0x000fe80000100a00 */
[----:B------:R-:W-:Y:S04]  /*a670*/  STL.64 [R1+0x108], R18 ;  /* 0x0001081201007387 */ /* 0x000fe80000100a00 */
[----:B0-----:R-:W3:Y:S04]  /*a680*/  LDL.LU.64 R4, [R1+0xf0] ;  /* 0x0000f00001047983 */ /* 0x001ee80000300a00 */
[----:B------:R-:W3:Y:S04]  /*a690*/  LDL.LU.64 R6, [R1+0xf8] ;  /* 0x0000f80001067983 */ /* 0x000ee80000300a00 */
[----:B------:R-:W0:Y:S02]  /*a6a0*/  LDSM.16.MT88.4 R16, [R28+UR7+0x2000] ;  /* 0x002000071c10783b */ /* 0x000e240008004200 */
[----:B0-----:R-:W-:-:S02]  /*a6b0*/  IMAD.MOV.U32 R14, RZ, RZ, R19 ;  /* 0x000000ffff0e7224 */ /* 0x001fc400078e0013 */
[----:B------:R-:W-:Y:S02]  /*a6c0*/  IMAD.MOV.U32 R15, RZ, RZ, R18 ;  /* 0x000000ffff0f7224 */ /* 0x000fe400078e0012 */
[----:B------:R-:W-:Y:S01]  /*a6d0*/  IMAD.MOV.U32 R29, RZ, RZ, R17 ;  /* 0x000000ffff1d7224 */ /* 0x000fe200078e0011 */
[----:B------:R-:W2:Y:S01]  /*a6e0*/  LDL.LU.64 R18, [R1+0xbc8] ;  /* 0x000bc80001127983 */ /* 0x000ea20000300a00 */
[----:B------:R-:W-:-:S03]  /*a6f0*/  IMAD.MOV.U32 R2, RZ, RZ, R16 ;  /* 0x000000ffff027224 */ /* 0x000fc600078e0010 */
[----:B------:R-:W2:Y:S04]  /*a700*/  LDL.LU.64 R16, [R1+0xbc0] ;  /* 0x000bc00001107983 */ /* 0x000ea80000300a00 */
[----:B------:R-:W-:Y:S04]  /*a710*/  STL [R1+0xb3c], R14 ;  /* 0x000b3c0e01007387 */ /* 0x000fe80000100800 */
[----:B------:R-:W-:Y:S04]  /*a720*/  STL [R1+0xb38], R15 ;  /* 0x000b380f01007387 */ /* 0x000fe80000100800 */
[----:B------:R-:W-:Y:S04]  /*a730*/  STL [R1+0xb34], R29 ;  /* 0x000b341d01007387 */ /* 0x000fe80000100800 */
[----:B------:R-:W-:Y:S04]  /*a740*/  STL [R1+0xb30], R2 ;  /* 0x000b300201007387 */ /* 0x000fe80000100800 */
[----:B----4-:R-:W-:Y:S04]  /*a750*/  STL [R1+0xba8], R22 ;  /* 0x000ba81601007387 */ /* 0x010fe80000100800 */
        /* <DEDUP_REMOVED lines=17> */
[----:B------:R-:W-:Y:S01]  /*a870*/  STL [R1+0xb40], R14 ;  /* 0x000b400e01007387 */ /* 0x000fe20000100800 */
[----:B---3--:R-:W-:Y:S03]  /*a880*/  HMMA.16816.F32 R24, R24, R12, R20 ;  /* 0x0000000c1818723c */ /* 0x008fe60000001814 */
[----:B------:R-:W3:Y:S04]  /*a890*/  LDL.LU.64 R20, [R1+0xc0] ;  /* 0x0000c00001147983 */ /* 0x000ee80000300a00 */
[----:B------:R-:W3:-:S15]  /*a8a0*/  LDL.LU.64 R22, [R1+0xc8] ;  /* 0x0000c80001167983 */ /* 0x000ede0000300a00 */
[----:B------:R-:W-:-:S01]  /*a8b0*/  NOP ;  /* 0x0000000000007918 */ /* 0x000fc20000000000 */
[----:B------:R-:W-:Y:S04]  /*a8c0*/  STL.64 [R1+0xe0], R24 ;  /* 0x0000e01801007387 */ /* 0x000fe80000100a00 */
[----:B------:R-:W-:Y:S04]  /*a8d0*/  STL.64 [R1+0xe8], R26 ;  /* 0x0000e81a01007387 */ /* 0x000fe80000100a00 */
[----:B------:R-:W0:Y:S01]  /*a8e0*/  LDSM.16.MT88.4 R24, [R28+UR7+0x2080] ;  /* 0x002080071c18783b */ /* 0x000e220008004200 */
[----:B--2---:R-:W-:Y:S01]  /*a8f0*/  HMMA.16816.F32 R4, R16, R8, R4 ;  /* 0x000000081004723c */ /* 0x004fe20000001804 */
[----:B0-----:R-:W-:-:S02]  /*a900*/  IMAD.MOV.U32 R14, RZ, RZ, R27 ;  /* 0x000000ffff0e7224 */ /* 0x001fc400078e001b */
[----:B------:R-:W-:Y:S02]  /*a910*/  IMAD.MOV.U32 R15, RZ, RZ, R26 ;  /* 0x000000ffff0f7224 */ /* 0x000fe400078e001a */
[----:B------:R-:W-:Y:S02]  /*a920*/  IMAD.MOV.U32 R2, RZ, RZ, R24 ;  /* 0x000000ffff027224 */ /* 0x000fe400078e0018 */
[----:B------:R-:W-:Y:S02]  /*a930*/  IMAD.MOV.U32 R29, RZ, RZ, R25 ;  /* 0x000000ffff1d7224 */ /* 0x000fe400078e0019 */
[----:B------:R-:W2:Y:S04]  /*a940*/  LDL.LU.64 R24, [R1+0xa0] ;  /* 0x0000a00001187983 */ /* 0x000ea80000300a00 */
[----:B------:R-:W2:Y:S04]  /*a950*/  LDL.LU.64 R26, [R1+0xa8] ;  /* 0x0000a800011a7983 */ /* 0x000ea80000300a00 */
[----:B------:R-:W-:Y:S04]  /*a960*/  STL [R1+0xb5c], R14 ;  /* 0x000b5c0e01007387 */ /* 0x000fe80000100800 */
[----:B------:R-:W-:Y:S04]  /*a970*/  STL [R1+0xb58], R15 ;  /* 0x000b580f01007387 */ /* 0x000fe80000100800 */
[----:B------:R-:W-:Y:S04]  /*a980*/  STL [R1+0xb54], R29 ;  /* 0x000b541d01007387 */ /* 0x000fe80000100800 */
[----:B------:R-:W-:Y:S04]  /*a990*/  STL [R1+0xb50], R2 ;  /* 0x000b500201007387 */ /* 0x000fe80000100800 */
[----:B------:R-:W-:Y:S04]  /*a9a0*/  STL.64 [R1+0xd0], R4 ;  /* 0x0000d00401007387 */ /* 0x000fe80000100a00 */
[----:B------:R0:W-:Y:S04]  /*a9b0*/  STL.64 [R1+0xd8], R6 ;  /* 0x0000d80601007387 */ /* 0x0001e80000100a00 */
[----:B0-----:R-:W4:Y:S04]  /*a9c0*/  LDL.LU.64 R6, [R1+0xbb8] ;  /* 0x000bb80001067983 */ /* 0x001f280000300a00 */
[----:B------:R-:W3:Y:S04]  /*a9d0*/  LDL.LU.64 R4, [R1+0xbb0] ;  /* 0x000bb00001047983 */ /* 0x000ee80000300a00 */
[----:B------:R-:W-:Y:S04]  /*a9e0*/  STL.64 [R1+0xb98], R10 ;  /* 0x000b980a01007387 */ /* 0x000fe80000100a00 */
[----:B------:R0:W-:Y:S04]  /*a9f0*/  STL.64 [R1+0xb90], R8 ;  /* 0x000b900801007387 */ /* 0x0001e80000100a00 */
[----:B0-----:R-:W2:Y:S04]  /*aa00*/  LDL.LU.64 R8, [R1+0xb0] ;  /* 0x0000b00001087983 */ /* 0x001ea80000300a00 */
[----:B------:R-:W2:Y:S01]  /*aa10*/  LDL.LU.64 R10, [R1+0xb8] ;  /* 0x0000b800010a7983 */ /* 0x000ea20000300a00 */
[----:B---3--:R-:W-:-:S15]  /*aa20*/  HMMA.16816.F32 R20, R16, R4, R20 ;  /* 0x000000041014723c */ /* 0x008fde0000001814 */
[----:B------:R-:W-:-:S08]  /*aa30*/  NOP ;  /* 0x0000000000007918 */ /* 0x000fd00000000000 */
[----:B------:R-:W-:Y:S04]  /*aa40*/  STL.64 [R1+0xc0], R20 ;  /* 0x0000c01401007387 */ /* 0x000fe80000100a00 */
[----:B------:R0:W-:Y:S04]  /*aa50*/  STL.64 [R1+0xc8], R22 ;  /* 0x0000c81601007387 */ /* 0x0001e80000100a00 */
[----:B0-----:R-:W3:Y:S04]  /*aa60*/  LDL.LU R22, [R1+0xba8] ;  /* 0x000ba80001167983 */ /* 0x001ee80000300800 */
[----:B------:R-:W2:Y:S02]  /*aa70*/  LDL.LU.64 R20, [R1+0xba0] ;  /* 0x000ba00001147983 */ /* 0x000ea40000300a00 */
[----:B--2---:R-:W-:Y:S02]  /*aa80*/  HMMA.16816.F32 R8, R16, R20, R8 ;  /* 0x000000141008723c */ /* 0x004fe40000001808 */
[----:B---3--:R-:W-:Y:S04]  /*aa90*/  STL [R1+0xb88], R22 ;  /* 0x000b881601007387 */ /* 0x008fe80000100800 */
[----:B------:R-:W-:-:S15]  /*aaa0*/  STL.64 [R1+0xb80], R20 ;  /* 0x000b801401007387 */ /* 0x000fde0000100a00 */
[----:B------:R-:W-:-:S02]  /*aab0*/  NOP ;  /* 0x0000000000007918 */ /* 0x000fc40000000000 */
[----:B------:R-:W-:Y:S04]  /*aac0*/  STL.64 [R1+0xb0], R8 ;  /* 0x0000b00801007387 */ /* 0x000fe80000100a00 */
[----:B------:R-:W-:Y:S04]  /*aad0*/  STL.64 [R1+0xb8], R10 ;  /* 0x0000b80a01007387 */ /* 0x000fe80000100a00 */
[----:B------:R-:W0:Y:S02]  /*aae0*/  LDSM.16.MT88.4 R8, [R3+UR7+0x2080] ;  /* 0x002080070308783b */ /* 0x000e240008004200 */
[----:B0-----:R-:W-:-:S02]  /*aaf0*/  IMAD.MOV.U32 R14, RZ, RZ, R8 ;  /* 0x000000ffff0e7224 */ /* 0x001fc400078e0008 */
[----:B------:R-:W-:Y:S02]  /*ab00*/  IMAD.MOV.U32 R15, RZ, RZ, R9 ;  /* 0x000000ffff0f7224 */ /* 0x000fe400078e0009 */
[----:B------:R-:W-:Y:S02]  /*ab10*/  IMAD.MOV.U32 R29, RZ, RZ, R10 ;  /* 0x000000ffff1d7224 */ /* 0x000fe400078e000a */
[----:B------:R-:W-:Y:S02]  /*ab20*/  IMAD.MOV.U32 R2, RZ, RZ, R11 ;  /* 0x000000ffff027224 */ /* 0x000fe400078e000b */
[----:B------:R-:W-:Y:S01]  /*ab30*/  HMMA.16816.F32 R8, R16, R12, R24 ;  /* 0x0000000c1008723c */ /* 0x000fe20000001818 */
[----:B------:R-:W-:Y:S04]  /*ab40*/  STL [R1+0xb64], R15 ;  /* 0x000b640f01007387 */ /* 0x000fe80000100800 */
[----:B------:R-:W-:-:S15]  /*ab50*/  STL [R1+0xb60], R14 ;  /* 0x000b600e01007387 */ /* 0x000fde0000100800 */
[----:B------:R-:W-:-:S03]  /*ab60*/  NOP ;  /* 0x0000000000007918 */ /* 0x000fc60000000000 */
[----:B------:R-:W-:Y:S01]  /*ab70*/  STL.64 [R1+0xa0], R8 ;  /* 0x0000a00801007387 */ /* 0x000fe20000100a00 */
[----:B------:R-:W-:-:S03]  /*ab80*/  IMAD.MOV.U32 R0, RZ, RZ, R11 ;  /* 0x000000ffff007224 */ /* 0x000fc600078e000b */
[----:B------:R-:W-:Y:S04]  /*ab90*/  STL [R1+0xa8], R10 ;  /* 0x0000a80a01007387 */ /* 0x000fe80000100800 */
[----:B------:R-:W0:Y:S04]  /*aba0*/  LDSM.16.MT88.4 R8, [R28+UR7+0x2100] ;  /* 0x002100071c08783b */ /* 0x000e280008004200 */
[----:B------:R-:W2:Y:S04]  /*abb0*/  LDL.LU.64 R16, [R1+0x90] ;  /* 0x0000900001107983 */ /* 0x000ea80000300a00 */
[----:B------:R-:W2:Y:S04]  /*abc0*/  LDL.LU.64 R18, [R1+0x98] ;  /* 0x0000980001127983 */ /* 0x000ea80000300a00 */
[----:B------:R-:W3:Y:S04]  /*abd0*/  LDL.LU.64 R20, [R1+0x80] ;  /* 0x0000800001147983 */ /* 0x000ee80000300a00 */
[----:B------:R-:W3:Y:S04]  /*abe0*/  LDL.LU.64 R22, [R1+0x88] ;  /* 0x0000880001167983 */ /* 0x000ee80000300a00 */
[----:B------:R-:W-:Y:S01]  /*abf0*/  STL [R1+0x918], R0 ;  /* 0x0009180001007387 */ /* 0x000fe20000100800 */
[----:B0-----:R-:W-:-:S02]  /*ac00*/  IMAD.MOV.U32 R27, RZ, RZ, R8 ;  /* 0x000000ffff1b7224 */ /* 0x001fc400078e0008 */
[----:B------:R-:W-:Y:S02]  /*ac10*/  IMAD.MOV.U32 R26, RZ, RZ, R9 ;  /* 0x000000ffff1a7224 */ /* 0x000fe400078e0009 */
[----:B------:R-:W-:Y:S02]  /*ac20*/  IMAD.MOV.U32 R25, RZ, RZ, R10 ;  /* 0x000000ffff197224 */ /* 0x000fe400078e000a */
[----:B------:R-:W-:Y:S02]  /*ac30*/  IMAD.MOV.U32 R24, RZ, RZ, R11 ;  /* 0x000000ffff187224 */ /* 0x000fe400078e000b */
[----:B------:R-:W4:Y:S04]  /*ac40*/  LDL.LU.64 R10, [R1+0xb98] ;  /* 0x000b9800010a7983 */ /* 0x000f280000300a00 */
[----:B------:R-:W2:Y:S04]  /*ac50*/  LDL.LU.64 R8, [R1+0xb90] ;  /* 0x000b900001087983 */ /* 0x000ea80000300a00 */
[----:B------:R-:W-:Y:S04]  /*ac60*/  STL.64 [R1+0xb78], R26 ;  /* 0x000b781a01007387 */ /* 0x000fe80000100a00 */
[----:B------:R0:W-:Y:S04]  /*ac70*/  STL.64 [R1+0xb70], R24 ;  /* 0x000b701801007387 */ /* 0x0001e80000100a00 */
[----:B0-----:R-:W2:Y:S04]  /*ac80*/  LDL.LU.64 R24, [R1+0x60] ;  /* 0x0000600001187983 */ /* 0x001ea80000300a00 */
[----:B------:R-:W2:Y:S02]  /*ac90*/  LDL.LU.64 R26, [R1+0x68] ;  /* 0x00006800011a7983 */ /* 0x000ea40000300a00 */
[----:B--2---:R-:W-:-:S15]  /*aca0*/  HMMA.16816.F32 R16, R24, R8, R16 ;  /* 0x000000081810723c */ /* 0x004fde0000001810 */
[----:B------:R-:W-:-:S08]  /*acb0*/  NOP ;  /* 0x0000000000007918 */ /* 0x000fd00000000000 */
[----:B------:R-:W-:Y:S01]  /*acc0*/  STL.64 [R1+0x90], R16 ;  /* 0x0000901001007387 */ /* 0x000fe20000100a00 */
[----:B------:R-:W-:-:S03]  /*acd0*/  IMAD.MOV.U32 R0, RZ, RZ, R18 ;  /* 0x000000ffff007224 */ /* 0x000fc600078e0012 */
[----:B------:R-:W-:Y:S04]  /*ace0*/  STL [R1+0x9c], R19 ;  /* 0x00009c1301007387 */ /* 0x000fe80000100800 */
[----:B------:R-:W0:Y:S01]  /*acf0*/  LDSM.16.MT88.4 R16, [R3+UR7+0x2100] ;  /* 0x002100070310783b */ /* 0x000e220008004200 */
[----:B---3--:R-:W-:Y:S03]  /*ad00*/  HMMA.16816.F32 R20, R24, R4, R20 ;  /* 0x000000041814723c */ /* 0x008fe60000001814 */
[----:B------:R1:W-:Y:S03]  /*ad10*/  STL [R1+0x91c], R0 ;  /* 0x00091c0001007387 */ /* 0x0003e60000100800 */
[----:B------:R-:W-:-:S02]  /*ad20*/  IMAD.MOV.U32 R15, RZ, RZ, R25 ;  /* 0x000000ffff0f7224 */ /* 0x000fc400078e0019 */
[----:B------:R-:W-:Y:S02]  /*ad30*/  IMAD.MOV.U32 R14, RZ, RZ, R26 ;  /* 0x000000ffff0e7224 */ /* 0x000fe400078e001a */
[----:B-1----:R-:W-:Y:S01]  /*ad40*/  IMAD.MOV.U32 R0, RZ, RZ, R27 ;  /* 0x000000ffff007224 */ /* 0x002fe200078e001b */
[----:B0-----:R-:W-:Y:S04]  /*ad50*/  STL.64 [R1+0x948], R18 ;  /* 0x0009481201007387 */ /* 0x001fe80000100a00 */
[----:B------:R0:W-:Y:S04]  /*ad60*/  STL.64 [R1+0x940], R16 ;  /* 0x0009401001007387 */ /* 0x0001e80000100a00 */
[----:B0-----:R-:W2:Y:S04]  /*ad70*/  LDL.LU.64 R16, [R1+0x70] ;  /* 0x0000700001107983 */ /* 0x001ea80000300a00 */
[----:B------:R-:W2:Y:S04]  /*ad80*/  LDL.LU.64 R18, [R1+0x78] ;  /* 0x0000780001127983 */ /* 0x000ea80000300a00 */
[----:B------:R-:W-:Y:S04]  /*ad90*/  STL.64 [R1+0x80], R20 ;  /* 0x0000801401007387 */ /* 0x000fe80000100a00 */
[----:B------:R0:W-:Y:S02]  /*ada0*/  STL.64 [R1+0x88], R22 ;  /* 0x0000881601007387 */ /* 0x0001e40000100a00 */
[----:B0-----:R-:W-:-:S02]  /*adb0*/  IMAD.MOV.U32 R23, RZ, RZ, R24 ;  /* 0x000000ffff177224 */ /* 0x001fc400078e0018 */
[----:B------:R-:W3:Y:S04]  /*adc0*/  LDL.LU R22, [R1+0xb88] ;  /* 0x000b880001167983 */ /* 0x000ee80000300800 */
[----:B------:R-:W0:Y:S04]  /*add0*/  LDSM.16.MT88.4 R24, [R28+UR7+0x2180] ;  /* 0x002180071c18783b */ /* 0x000e280008004200 */
[----:B------:R-:W2:Y:S01]  /*ade0*/  LDL.LU.64 R20, [R1+0xb80] ;  /* 0x000b800001147983 */ /* 0x000ea20000300a00 */
[----:B0-----:R-:W-:Y:S02]  /*adf0*/  IMAD.MOV.U32 R5, RZ, RZ, R26 ;  /* 0x000000ffff057224 */ /* 0x001fe400078e001a */
[----:B------:R-:W-:-:S02]  /*ae00*/  IMAD.MOV.U32 R4, RZ, RZ, R27 ;  /* 0x000000ffff047224 */ /* 0x000fc400078e001b */
[----:B------:R-:W-:Y:S01]  /*ae10*/  IMAD.MOV.U32 R9, RZ, RZ, R24 ;  /* 0x000000ffff097224 */ /* 0x000fe200078e0018 */
[----:B------:R-:W3:Y:S01]  /*ae20*/  LDL.LU.64 R26, [R1+0xb78] ;  /* 0x000b7800011a7983 */ /* 0x000ee20000300a00 */
[----:B------:R-:W-:-:S03]  /*ae30*/  IMAD.MOV.U32 R8, RZ, RZ, R25 ;  /* 0x000000ffff087224 */ /* 0x000fc600078e0019 */
[----:B------:R-:W3:Y:S04]  /*ae40*/  LDL.LU.64 R24, [R1+0xb70] ;  /* 0x000b700001187983 */ /* 0x000ee80000300a00 */
[----:B----4-:R-:W-:Y:S04]  /*ae50*/  STL.64 [R1+0xad0], R10 ;  /* 0x000ad00a01007387 */ /* 0x010fe80000100a00 */
[----:B------:R0:W-:Y:S02]  /*ae60*/  STL.64 [R1+0xac8], R8 ;  /* 0x000ac80801007387 */ /* 0x0001e40000100a00 */
[----:B0-----:R-:W-:-:S02]  /*ae70*/  IMAD.MOV.U32 R8, RZ, RZ, R23 ;  /* 0x000000ffff087224 */ /* 0x001fc400078e0017 */
[----:B------:R-:W4:Y:S01]  /*ae80*/  LDL.LU R23, [R1+0xb68] ;  /* 0x000b680001177983 */ /* 0x000f220000300800 */
[----:B------:R-:W-:Y:S02]  /*ae90*/  IMAD.MOV.U32 R9, RZ, RZ, R15 ;  /* 0x000000ffff097224 */ /* 0x000fe400078e000f */
[----:B------:R-:W-:Y:S01]  /*aea0*/  IMAD.MOV.U32 R10, RZ, RZ, R14 ;  /* 0x000000ffff0a7224 */ /* 0x000fe200078e000e */
[----:B------:R-:W4:Y:S01]  /*aeb0*/  LDL.LU R15, [R1+0xb64] ;  /* 0x000b6400010f7983 */ /* 0x000f220000300800 */
[----:B------:R-:W-:-:S03]  /*aec0*/  IMAD.MOV.U32 R11, RZ, RZ, R0 ;  /* 0x000000ffff0b7224 */ /* 0x000fc600078e0000 */
[----:B------:R-:W4:Y:S04]  /*aed0*/  LDL.LU R14, [R1+0xb60] ;  /* 0x000b6000010e7983 */ /* 0x000f280000300800 */
[----:B------:R-:W-:Y:S04]  /*aee0*/  STL.64 [R1+0xac0], R6 ;  /* 0x000ac00601007387 */ /* 0x000fe80000100a00 */
[----:B------:R-:W-:Y:S01]  /*aef0*/  STL.64 [R1+0xab8], R4 ;  /* 0x000ab80401007387 */ /* 0x000fe20000100a00 */
[----:B--2---:R-:W-:-:S15]  /*af00*/  HMMA.16816.F32 R16, R8, R20, R16 ;  /* 0x000000140810723c */ /* 0x004fde0000001810 */
[----:B------:R-:W-:-:S08]  /*af10*/  NOP ;  /* 0x0000000000007918 */ /* 0x000fd00000000000 */
[----:B------:R3:W-:Y:S01]  /*af20*/  STL.64 [R1+0x70], R16 ;  /* 0x0000701001007387 */ /* 0x0007e20000100a00 */
[----:B------:R-:W-:-:S03]  /*af30*/  IMAD.MOV.U32 R0, RZ, RZ, R19 ;  /* 0x000000ffff007224 */ /* 0x000fc600078e0013 */
[----:B------:R0:W-:Y:S01]  /*af40*/  STL [R1+0x78], R18 ;  /* 0x0000781201007387 */ /* 0x0001e20000100800 */
[----:B---3--:R-:W-:Y:S02]  /*af50*/  IMAD.MOV.U32 R16, RZ, RZ, R27 ;  /* 0x000000ffff107224 */ /* 0x008fe400078e001b */
[----:B------:R-:W-:Y:S02]  /*af60*/  IMAD.MOV.U32 R17, RZ, RZ, R26 ;  /* 0x000000ffff117224 */ /* 0x000fe400078e001a */
[----:B0-----:R-:W-:Y:S02]  /*af70*/  IMAD.MOV.U32 R18, RZ, RZ, R25 ;  /* 0x000000ffff127224 */ /* 0x001fe400078e0019 */
[----:B------:R-:W-:Y:S02]  /*af80*/  IMAD.MOV.U32 R19, RZ, RZ, R24 ;  /* 0x000000ffff137224 */ /* 0x000fe400078e0018 */
[----:B------:R-:W0:Y:S04]  /*af90*/  LDSM.16.MT88.4 R24, [R3+UR7+0x2180] ;  /* 0x002180070318783b */ /* 0x000e280008004200 */
[----:B----4-:R-:W-:Y:S04]  /*afa0*/  STL.64 [R1+0xab0], R22 ;  /* 0x000ab01601007387 */ /* 0x010fe80000100a00 */
[----:B------:R-:W-:Y:S04]  /*afb0*/  STL.64 [R1+0x998], R18 ;  /* 0x0009981201007387 */ /* 0x000fe80000100a00 */
[----:B------:R-:W-:Y:S04]  /*afc0*/  STL.64 [R1+0x990], R16 ;  /* 0x0009901001007387 */ /* 0x000fe80000100a00 */
[----:B0-----:R-:W-:Y:S04]  /*afd0*/  STL.64 [R1+0x8d0], R26 ;  /* 0x0008d01a01007387 */ /* 0x001fe80000100a00 */
[----:B------:R0:W-:Y:S04]  /*afe0*/  STL.64 [R1+0x8c8], R24 ;  /* 0x0008c81801007387 */ /* 0x0001e80000100a00 */
[----:B0-----:R-:W2:Y:S04]  /*aff0*/  LDL.LU R24, [R1+0x100] ;  /* 0x0001000001187983 */ /* 0x001ea80000300800 */
[----:B------:R-:W2:Y:S04]  /*b000*/  LDL.LU R25, [R1+0x104] ;  /* 0x0001040001197983 */ /* 0x000ea80000300800 */
[----:B------:R-:W3:Y:S04]  /*b010*/  LDL.LU R26, [R1+0x108] ;  /* 0x00010800011a7983 */ /* 0x000ee80000300800 */
[----:B------:R-:W3:Y:S04]  /*b020*/  LDL.LU R27, [R1+0x10c] ;  /* 0x00010c00011b7983 */ /* 0x000ee80000300800 */
[----:B---3--:R-:W-:Y:S04]  /*b030*/  STL.64 [R1+0x938], R26 ;  /* 0x0009381a01007387 */ /* 0x008fe80000100a00 */
[----:B--2---:R0:W-:Y:S04]  /*b040*/  STL.64 [R1+0x930], R24 ;  /* 0x0009301801007387 */ /* 0x0041e80000100a00 */
[----:B0-----:R-:W2:Y:S04]  /*b050*/  LDL.LU R24, [R1+0x110] ;  /* 0x0001100001187983 */ /* 0x001ea80000300800 */
[----:B------:R-:W2:Y:S04]  /*b060*/  LDL.LU R25, [R1+0x114] ;  /* 0x0001140001197983 */ /* 0x000ea80000300800 */
[----:B------:R-:W3:Y:S04]  /*b070*/  LDL.LU R26, [R1+0x118] ;  /* 0x00011800011a7983 */ /* 0x000ee80000300800 */
[----:B------:R-:W3:Y:S01]  /*b080*/  LDL.LU R27, [R1+0x11c] ;  /* 0x00011c00011b7983 */ /* 0x000ee20000300800 */
[----:B------:R-:W-:-:S03]  /*b090*/  IMAD.MOV.U32 R16, RZ, RZ, R14 ;  /* 0x000000ffff107224 */ /* 0x000fc600078e000e */
[----:B---3--:R-:W-:Y:S04]  /*b0a0*/  STL.64 [R1+0x958], R26 ;  /* 0x0009581a01007387 */ /* 0x008fe80000100a00 */
[----:B--2---:R0:W-:Y:S04]  /*b0b0*/  STL.64 [R1+0x950], R24 ;  /* 0x0009501801007387 */ /* 0x0041e80000100a00 */
[----:B0-----:R-:W2:Y:S04]  /*b0c0*/  LDL.LU R24, [R1+0x120] ;  /* 0x0001200001187983 */ /* 0x001ea80000300800 */
[----:B------:R-:W2:Y:S04]  /*b0d0*/  LDL.LU R25, [R1+0x124] ;  /* 0x0001240001197983 */ /* 0x000ea80000300800 */
[----:B------:R-:W3:Y:S04]  /*b0e0*/  LDL.LU R26, [R1+0x128] ;  /* 0x00012800011a7983 */ /* 0x000ee80000300800 */
[----:B------:R-:W3:Y:S01]  /*b0f0*/  LDL.LU R27, [R1+0x12c] ;  /* 0x00012c00011b7983 */ /* 0x000ee20000300800 */
[----:B------:R-:W-:-:S02]  /*b100*/  IMAD.MOV.U32 R18, RZ, RZ, R29 ;  /* 0x000000ffff127224 */ /* 0x000fc400078e001d */
[----:B------:R-:W-:Y:S01]  /*b110*/  IMAD.MOV.U32 R19, RZ, RZ, R2 ;  /* 0x000000ffff137224 */ /* 0x000fe200078e0002 */
[----:B------:R-:W4:Y:S01]  /*b120*/  LDL.LU R14, [R1+0xb5c] ;  /* 0x000b5c00010e7983 */ /* 0x000f220000300800 */
[----:B------:R-:W-:-:S03]  /*b130*/  IMAD.MOV.U32 R17, RZ, RZ, R15 ;  /* 0x000000ffff117224 */ /* 0x000fc600078e000f */
[----:B------:R-:W4:Y:S04]  /*b140*/  LDL.LU R15, [R1+0xb58] ;  /* 0x000b5800010f7983 */ /* 0x000f280000300800 */
[----:B------:R-:W4:Y:S04]  /*b150*/  LDL.LU R29, [R1+0xb54] ;  /* 0x000b5400011d7983 */ /* 0x000f280000300800 */
[----:B------:R-:W4:Y:S04]  /*b160*/  LDL.LU R2, [R1+0xb50] ;  /* 0x000b500001027983 */ /* 0x000f280000300800 */
[----:B------:R-:W-:Y:S04]  /*b170*/  STL.64 [R1+0x9e8], R18 ;  /* 0x0009e81201007387 */ /* 0x000fe80000100a00 */
[----:B------:R-:W-:Y:S04]  /*b180*/  STL.64 [R1+0x9e0], R16 ;  /* 0x0009e01001007387 */ /* 0x000fe80000100a00 */
[----:B---3--:R-:W-:Y:S04]  /*b190*/  STL.64 [R1+0x968], R26 ;  /* 0x0009681a01007387 */ /* 0x008fe80000100a00 */
[----:B--2---:R0:W-:Y:S04]  /*b1a0*/  STL.64 [R1+0x960], R24 ;  /* 0x0009601801007387 */ /* 0x0041e80000100a00 */
        /* <DEDUP_REMOVED lines=10> */
[----:B----4-:R-:W-:-:S03]  /*b250*/  IMAD.MOV.U32 R16, RZ, RZ, R2 ;  /* 0x000000ffff107224 */ /* 0x010fc600078e0002 */
        /* <DEDUP_REMOVED lines=61> */
[----:B----4-:R-:W-:-:S02]  /*b630*/  IMAD.MOV.U32 R16, RZ, RZ, R2 ;  /* 0x000000ffff107224 */ /* 0x010fc400078e0002 */
[----:B------:R-:W-:Y:S02]  /*b640*/  IMAD.MOV.U32 R17, RZ, RZ, R29 ;  /* 0x000000ffff117224 */ /* 0x000fe400078e001d */
[----:B------:R-:W-:Y:S02]  /*b650*/  IMAD.MOV.U32 R18, RZ, RZ, R15 ;  /* 0x000000ffff127224 */ /* 0x000fe400078e000f */
[----:B------:R-:W-:Y:S01]  /*b660*/  IMAD.MOV.U32 R19, RZ, RZ, R14 ;  /* 0x000000ffff137224 */ /* 0x000fe200078e000e */
[----:B---3--:R-:W-:Y:S04]  /*b670*/  STL.64 [R1+0xa18], R26 ;  /* 0x000a181a01007387 */ /* 0x008fe80000100a00 */
[----:B--2---:R0:W-:Y:S04]  /*b680*/  STL.64 [R1+0xa10], R24 ;  /* 0x000a101801007387 */ /* 0x0041e80000100a00 */
[----:B0-----:R-:W2:Y:S04]  /*b690*/  LDL.LU R24, [R1+0x1c0] ;  /* 0x0001c00001187983 */ /* 0x001ea80000300800 */
[----:B------:R-:W2:Y:S04]  /*b6a0*/  LDL.LU R25, [R1+0x1c4] ;  /* 0x0001c40001197983 */ /* 0x000ea80000300800 */
[----:B------:R-:W3:Y:S04]  /*b6b0*/  LDL.LU R26, [R1+0x1c8] ;  /* 0x0001c800011a7983 */ /* 0x000ee80000300800 */
[----:B------:R-:W3:Y:S04]  /*b6c0*/  LDL.LU R27, [R1+0x1cc] ;  /* 0x0001cc00011b7983 */ /* 0x000ee80000300800 */
[----:B------:R-:W4:Y:S04]  /*b6d0*/  LDL.LU R2, [R1+0xb2c] ;  /* 0x000b2c0001027983 */ /* 0x000f280000300800 */
[----:B------:R-:W4:Y:S04]  /*b6e0*/  LDL.LU R29, [R1+0xb28] ;  /* 0x000b2800011d7983 */ /* 0x000f280000300800 */
[----:B------:R-:W4:Y:S04]  /*b6f0*/  LDL.LU R15, [R1+0xb24] ;  /* 0x000b2400010f7983 */ /* 0x000f280000300800 */
[----:B------:R-:W4:Y:S04]  /*b700*/  LDL.LU R14, [R1+0xb20] ;  /* 0x000b2000010e7983 */ /* 0x000f280000300800 */
[----:B------:R-:W-:Y:S04]  /*b710*/  STL.64 [R1+0xae0], R18 ;  /* 0x000ae01201007387 */ /* 0x000fe80000100a00 */
[----:B------:R-:W-:Y:S04]  /*b720*/  STL.64 [R1+0xad8], R16 ;  /* 0x000ad81001007387 */ /* 0x000fe80000100a00 */
[----:B---3--:R4:W-:Y:S04]  /*b730*/  STL.64 [R1+0xa28], R26 ;  /* 0x000a281a01007387 */ /* 0x0089e80000100a00 */
[----:B--2---:R0:W-:Y:S01]  /*b740*/  STL.64 [R1+0xa20], R24 ;  /* 0x000a201801007387 */ /* 0x0041e20000100a00 */
[----:B----4-:R-:W-:-:S02]  /*b750*/  IMAD.MOV.U32 R26, RZ, RZ, R15 ;  /* 0x000000ffff1a7224 */ /* 0x010fc400078e000f */
[----:B0-----:R-:W-:Y:S02]  /*b760*/  IMAD.MOV.U32 R24, RZ, RZ, R2 ;  /* 0x000000ffff187224 */ /* 0x001fe400078e0002 */
[----:B------:R-:W-:Y:S01]  /*b770*/  IMAD.MOV.U32 R27, RZ, RZ, R14 ;  /* 0x000000ffff1b7224 */ /* 0x000fe200078e000e */
[----:B------:R-:W2:Y:S01]  /*b780*/  LDL.LU R2, [R1+0xb1c] ;  /* 0x000b1c0001027983 */ /* 0x000ea20000300800 */
[----:B------:R-:W-:-:S03]  /*b790*/  IMAD.MOV.U32 R25, RZ, RZ, R29 ;  /* 0x000000ffff197224 */ /* 0x000fc600078e001d */
[----:B------:R-:W3:Y:S04]  /*b7a0*/  LDL.LU R29, [R1+0xb18] ;  /* 0x000b1800011d7983 */ /* 0x000ee80000300800 */
[----:B------:R-:W4:Y:S04]  /*b7b0*/  LDL.LU R15, [R1+0xb14] ;  /* 0x000b1400010f7983 */ /* 0x000f280000300800 */
[----:B------:R-:W4:Y:S04]  /*b7c0*/  LDL.LU R14, [R1+0xb10] ;  /* 0x000b1000010e7983 */ /* 0x000f280000300800 */
[----:B------:R-:W-:Y:S04]  /*b7d0*/  STL.64 [R1+0xa48], R26 ;  /* 0x000a481a01007387 */ /* 0x000fe80000100a00 */
[----:B------:R0:W-:Y:S04]  /*b7e0*/  STL.64 [R1+0xa40], R24 ;  /* 0x000a401801007387 */ /* 0x0001e80000100a00 */
        /* <DEDUP_REMOVED lines=12> */
[----:B------:R-:W4:Y:S04]  /*b8b0*/  LDL.LU.64 R16, [R1+0x270] ;  /* 0x0002700001107983 */ /* 0x000f280000300a00 */
[----:B------:R-:W4:Y:S04]  /*b8c0*/  LDL.LU.64 R18, [R1+0x278] ;  /* 0x0002780001127983 */ /* 0x000f280000300a00 */
[----:B---3--:R0:W-:Y:S04]  /*b8d0*/  STL.64 [R1+0xa58], R26 ;  /* 0x000a581a01007387 */ /* 0x0081e80000100a00 */
[----:B--2---:R4:W-:Y:S01]  /*b8e0*/  STL.64 [R1+0xa50], R24 ;  /* 0x000a501801007387 */ /* 0x0049e20000100a00 */
[----:B0-----:R-:W-:-:S02]  /*b8f0*/  IMAD.MOV.U32 R26, RZ, RZ, R29 ;  /* 0x000000ffff1a7224 */ /* 0x001fc400078e001d */
[----:B------:R-:W-:Y:S02]  /*b900*/  IMAD.MOV.U32 R27, RZ, RZ, R2 ;  /* 0x000000ffff1b7224 */ /* 0x000fe400078e0002 */
[----:B----4-:R-:W-:Y:S02]  /*b910*/  IMAD.MOV.U32 R24, RZ, RZ, R14 ;  /* 0x000000ffff187224 */ /* 0x010fe400078e000e */
        /* <DEDUP_REMOVED lines=10> */
[----:B------:R-:W3:Y:S01]  /*b9c0*/  LDL.LU R27, [R1+0x20c] ;  /* 0x00020c00011b7983 */ /* 0x000ee20000300800 */
[----:B------:R-:W-:Y:S03]  /*b9d0*/  HMMA.16816.F32 R8, R8, R12, R16 ;  /* 0x0000000c0808723c */ /* 0x000fe60000001810 */
        /* <DEDUP_REMOVED lines=9> */
[----:B------:R-:W2:Y:S04]  /*ba70*/  LDL.LU R14, [R1+0xaf0] ;  /* 0x000af000010e7983 */ /* 0x000ea80000300800 */
[----:B------:R-:W-:Y:S04]  /*ba80*/  STL.64 [R1+0xa98], R26 ;  /* 0x000a981a01007387 */ /* 0x000fe80000100a00 */
[----:B------:R0:W-:Y:S04]  /*ba90*/  STL.64 [R1+0xa90], R24 ;  /* 0x000a901801007387 */ /* 0x0001e80000100a00 */
[----:B0-----:R-:W3:Y:S04]  /*baa0*/  LDL.LU R24, [R1+0x220] ;  /* 0x0002200001187983 */ /* 0x001ee80000300800 */
[----:B------:R-:W3:Y:S04]  /*bab0*/  LDL.LU R25, [R1+0x224] ;  /* 0x0002240001197983 */ /* 0x000ee80000300800 */
[----:B------:R-:W4:Y:S04]  /*bac0*/  LDL.LU R26, [R1+0x228] ;  /* 0x00022800011a7983 */ /* 0x000f280000300800 */
[----:B------:R-:W4:Y:S01]  /*bad0*/  LDL.LU R27, [R1+0x22c] ;  /* 0x00022c00011b7983 */ /* 0x000f220000300800 */
[----:B------:R-:W-:-:S03]  /*bae0*/  IMAD.MOV.U32 R3, RZ, RZ, R11 ;  /* 0x000000ffff037224 */ /* 0x000fc600078e000b */
[----:B----4-:R-:W-:Y:S04]  /*baf0*/  STL.64 [R1+0xaa8], R26 ;  /* 0x000aa81a01007387 */ /* 0x010fe80000100a00 */
[----:B---3--:R2:W-:Y:S02]  /*bb00*/  STL.64 [R1+0xaa0], R24 ;  /* 0x000aa01801007387 */ /* 0x0085e40000100a00 */
[----:B--2---:R-:W-:Y:S02]  /*bb10*/  IMAD.MOV.U32 R24, RZ, RZ, R14 ;  /* 0x000000ffff187224 */ /* 0x004fe400078e000e */
[----:B------:R-:W2:Y:S01]  /*bb20*/  LDL.LU R14, [R1+0xaec] ;  /* 0x000aec00010e7983 */ /* 0x000ea20000300800 */
[----:B------:R-:W-:-:S03]  /*bb30*/  IMAD.MOV.U32 R25, RZ, RZ, R15 ;  /* 0x000000ffff197224 */ /* 0x000fc600078e000f */
[----:B------:R-:W2:Y:S04]  /*bb40*/  LDL.LU R15, [R1+0xae8] ;  /* 0x000ae800010f7983 */ /* 0x000ea80000300800 */
[----:B------:R-:W3:Y:S04]  /*bb50*/  LDL.LU.64 R18, [R1+0xae0] ;  /* 0x000ae00001127983 */ /* 0x000ee80000300a00 */
[----:B------:R-:W3:Y:S04]  /*bb60*/  LDL.LU.64 R16, [R1+0xad8] ;  /* 0x000ad80001107983 */ /* 0x000ee80000300a00 */
[----:B------:R-:W-:Y:S04]  /*bb70*/  STL.64 [R1+0x60], R8 ;  /* 0x0000600801007387 */ /* 0x000fe80000100a00 */
[----:B------:R0:W-:Y:S04]  /*bb80*/  STL [R1+0x68], R10 ;  /* 0x0000680a01007387 */ /* 0x0001e80000100800 */
[----:B0-----:R-:W3:Y:S04]  /*bb90*/  LDL.LU.64 R10, [R1+0xad0] ;  /* 0x000ad000010a7983 */ /* 0x001ee80000300a00 */
[----:B------:R-:W4:Y:S01]  /*bba0*/  LDL.LU.64 R8, [R1+0xac8] ;  /* 0x000ac80001087983 */ /* 0x000f220000300a00 */
[----:B---3--:R-:W-:-:S15]  /*bbb0*/  HMMA.16816.F32 R4, R16, R10, R4 ;  /* 0x0000000a1004723c */ /* 0x008fde0000001804 */
[----:B------:R-:W-:-:S08]  /*bbc0*/  NOP ;  /* 0x0000000000007918 */ /* 0x000fd00000000000 */
[----:B------:R-:W-:Y:S04]  /*bbd0*/  STL.64 [R1+0x250], R4 ;  /* 0x0002500401007387 */ /* 0x000fe80000100a00 */
[----:B------:R0:W-:Y:S04]  /*bbe0*/  STL.64 [R1+0x258], R6 ;  /* 0x0002580601007387 */ /* 0x0001e80000100a00 */
[----:B0-----:R-:W3:Y:S04]  /*bbf0*/  LDL.LU.64 R6, [R1+0xac0] ;  /* 0x000ac00001067983 */ /* 0x001ee80000300a00 */
[----:B------:R-:W4:Y:S01]  /*bc00*/  LDL.LU.64 R4, [R1+0xab8] ;  /* 0x000ab80001047983 */ /* 0x000f220000300a00 */
[----:B---3--:R-:W-:-:S15]  /*bc10*/  HMMA.16816.F32 R20, R16, R6, R20 ;  /* 0x000000061014723c */ /* 0x008fde0000001814 */
[----:B------:R-:W-:-:S08]  /*bc20*/  NOP ;  /* 0x0000000000007918 */ /* 0x000fd00000000000 */
[----:B------:R-:W-:Y:S04]  /*bc30*/  STL.64 [R1+0x240], R20 ;  /* 0x0002401401007387 */ /* 0x000fe80000100a00 */
[----:B------:R0:W-:Y:S04]  /*bc40*/  STL.64 [R1+0x248], R22 ;  /* 0x0002481601007387 */ /* 0x0001e80000100a00 */
[----:B0-----:R-:W3:Y:S01]  /*bc50*/  LDL.LU.64 R22, [R1+0xab0] ;  /* 0x000ab00001167983 */ /* 0x001ee20000300a00 */
[----:B------:R-:W-:Y:S02]  /*bc60*/  IMAD.MOV.U32 R26, RZ, RZ, R29 ;  /* 0x000000ffff1a7224 */ /* 0x000fe400078e001d */
[----:B------:R-:W-:-:S02]  /*bc70*/  IMAD.MOV.U32 R27, RZ, RZ, R2 ;  /* 0x000000ffff1b7224 */ /* 0x000fc400078e0002 */
[----:B------:R-:W0:Y:S05]  /*bc80*/  LDC R2, c[0x0][0x23c] ;  /* 0x00008f00ff027b82 */ /* 0x000e2a0000000800 */
[----:B---3--:R-:W-:-:S15]  /*bc90*/  HMMA.16816.F32 R24, R16, R22, R24 ;  /* 0x000000161018723c */ /* 0x008fde0000001818 */
[----:B------:R-:W-:-:S08]  /*bca0*/  NOP ;  /* 0x0000000000007918 */ /* 0x000fd00000000000 */
[----:B------:R-:W-:Y:S04]  /*bcb0*/  STL.64 [R1+0x230], R24 ;  /* 0x0002301801007387 */ /* 0x000fe80000100a00 */
[----:B------:R1:W-:Y:S04]  /*bcc0*/  STL.64 [R1+0x238], R26 ;  /* 0x0002381a01007387 */ /* 0x0003e80000100a00 */
[----:B-1----:R-:W2:Y:S04]  /*bcd0*/  LDL.LU.64 R26, [R1+0xaa8] ;  /* 0x000aa800011a7983 */ /* 0x002ea80000300a00 */
[----:B------:R-:W2:Y:S02]  /*bce0*/  LDL.LU.64 R24, [R1+0xaa0] ;  /* 0x000aa00001187983 */ /* 0x000ea40000300a00 */
[----:B--2---:R-:W-:Y:S02]  /*bcf0*/  HMMA.16816.F32 R16, R16, R14, R24 ;  /* 0x0000000e1010723c */ /* 0x004fe40000001818 */
[----:B------:R-:W2:Y:S04]  /*bd00*/  LDL.LU.64 R26, [R1+0xa98] ;  /* 0x000a9800011a7983 */ /* 0x000ea80000300a00 */
[----:B------:R-:W2:-:S15]  /*bd10*/  LDL.LU.64 R24, [R1+0xa90] ;  /* 0x000a900001187983 */ /* 0x000e9e0000300a00 */
[----:B------:R-:W-:-:S02]  /*bd20*/  NOP ;  /* 0x0000000000007918 */ /* 0x000fc40000000000 */
[----:B------:R-:W-:Y:S04]  /*bd30*/  STL.64 [R1+0x220], R16 ;  /* 0x0002201001007387 */ /* 0x000fe80000100a00 */
[----:B------:R1:W-:Y:S04]  /*bd40*/  STL.64 [R1+0x228], R18 ;  /* 0x0002281201007387 */ /* 0x0003e80000100a00 */
[----:B-1----:R-:W2:Y:S04]  /*bd50*/  LDL.LU.64 R18, [R1+0xa88] ;  /* 0x000a880001127983 */ /* 0x002ea80000300a00 */
[----:B------:R-:W2:Y:S02]  /*bd60*/  LDL.LU.64 R16, [R1+0xa80] ;  /* 0x000a800001107983 */ /* 0x000ea40000300a00 */
[----:B--2---:R-:W-:-:S15]  /*bd70*/  HMMA.16816.F32 R24, R16, R10, R24 ;  /* 0x0000000a1018723c */ /* 0x004fde0000001818 */
[----:B------:R-:W-:-:S08]  /*bd80*/  NOP ;  /* 0x0000000000007918 */ /* 0x000fd00000000000 */
        /* <DEDUP_REMOVED lines=87> */
[----:B------:R-:W2:Y:S04]  /*c300*/  LDL.LU.64 R24, [R1+0x970] ;  /* 0x0009700001187983 */ /* 0x000ea80000300a00 */
[----:B------:R-:W3:Y:S04]  /*c310*/  LDL.LU.64 R28, [R1+0x288] ;  /* 0x00028800011c7983 */ /* 0x000ee80000300a00 */
[----:B---3--:R1:W-:Y:S04]  /*c320*/  STL.64 [R1+0x878], R28 ;  /* 0x0008781c01007387 */ /* 0x0083e80000100a00 */
[----:B-1----:R-:W3:Y:S01]  /*c330*/  LDL.LU.64 R28, [R1+0x280] ;  /* 0x00028000011c7983 */ /* 0x002ee20000300a00 */
[----:B--2---:R-:W-:Y:S03]  /*c340*/  HMMA.16816.F32 R24, R16, R22, R24 ;  /* 0x000000161018723c */ /* 0x004fe60000001818 */
[----:B---3--:R1:W-:Y:S04]  /*c350*/  STL.64 [R1+0x880], R28 ;  /* 0x0008801c01007387 */ /* 0x0083e80000100a00 */
[----:B-1----:R-:W2:-:S15]  /*c360*/  LDL.LU.64 R28, [R1+0x268] ;  /* 0x00026800011c7983 */ /* 0x002e9e0000300a00 */
[----:B------:R-:W-:-:S01]  /*c370*/  NOP ;  /* 0x0000000000007918 */ /* 0x000fc20000000000 */
[----:B------:R-:W-:Y:S04]  /*c380*/  STL.64 [R1+0x50], R24 ;  /* 0x0000501801007387 */ /* 0x000fe80000100a00 */
[----:B------:R1:W-:Y:S04]  /*c390*/  STL.64 [R1+0x58], R26 ;  /* 0x0000581a01007387 */ /* 0x0003e80000100a00 */
[----:B-1----:R-:W3:Y:S04]  /*c3a0*/  LDL.LU.64 R26, [R1+0x968] ;  /* 0x00096800011a7983 */ /* 0x002ee80000300a00 */
[----:B------:R-:W3:Y:S02]  /*c3b0*/  LDL.LU.64 R24, [R1+0x960] ;  /* 0x0009600001187983 */ /* 0x000ee40000300a00 */
[----:B---3--:R-:W-:Y:S02]  /*c3c0*/  HMMA.16816.F32 R16, R16, R14, R24 ;  /* 0x0000000e1010723c */ /* 0x008fe40000001818 */
[----:B------:R-:W3:Y:S04]  /*c3d0*/  LDL.LU.64 R26, [R1+0x958] ;  /* 0x00095800011a7983 */ /* 0x000ee80000300a00 */
[----:B------:R-:W3:-:S15]  /*c3e0*/  LDL.LU.64 R24, [R1+0x950] ;  /* 0x0009500001187983 */ /* 0x000ede0000300a00 */
[----:B------:R-:W-:-:S02]  /*c3f0*/  NOP ;  /* 0x0000000000007918 */ /* 0x000fc40000000000 */
[----:B------:R-:W-:Y:S04]  /*c400*/  STL.64 [R1+0x40], R16 ;  /* 0x0000401001007387 */ /* 0x000fe80000100a00 */
[----:B------:R1:W-:Y:S04]  /*c410*/  STL.64 [R1+0x48], R18 ;  /* 0x0000481201007387 */ /* 0x0003e80000100a00 */
[----:B-1----:R-:W3:Y:S04]  /*c420*/  LDL.LU.64 R18, [R1+0x948] ;  /* 0x0009480001127983 */ /* 0x002ee80000300a00 */
[----:B------:R-:W3:Y:S02]  /*c430*/  LDL.LU.64 R16, [R1+0x940] ;  /* 0x0009400001107983 */ /* 0x000ee40000300a00 */
[----:B---3--:R-:W-:-:S15]  /*c440*/  HMMA.16816.F32 R24, R16, R10, R24 ;  /* 0x0000000a1018723c */ /* 0x008fde0000001818 */
[----:B------:R-:W-:-:S08]  /*c450*/  NOP ;  /* 0x0000000000007918 */ /* 0x000fd00000000000 */
[----:B------:R-:W-:Y:S04]  /*c460*/  STL.64 [R1+0x110], R24 ;  /* 0x0001101801007387 */ /* 0x000fe80000100a00 */
[----:B------:R1:W-:Y:S04]  /*c470*/  STL.64 [R1+0x118], R26 ;  /* 0x0001181a01007387 */ /* 0x0003e80000100a00 */
[----:B-1----:R-:W3:Y:S04]  /*c480*/  LDL.LU.64 R26, [R1+0x938] ;  /* 0x00093800011a7983 */ /* 0x002ee80000300a00 */
[----:B------:R-:W3:Y:S02]  /*c490*/  LDL.LU.64 R24, [R1+0x930] ;  /* 0x0009300001187983 */ /* 0x000ee40000300a00 */
[----:B---3--:R-:W-:-:S15]  /*c4a0*/  HMMA.16816.F32 R24, R16, R6, R24 ;  /* 0x000000061018723c */ /* 0x008fde0000001818 */
[----:B------:R-:W-:-:S08]  /*c4b0*/  NOP ;  /* 0x0000000000007918 */ /* 0x000fd00000000000 */
[----:B------:R4:W-:Y:S04]  /*c4c0*/  STL.64 [R1+0x100], R24 ;  /* 0x0001001801007387 */ /* 0x0009e80000100a00 */
[----:B------:R1:W-:Y:S01]  /*c4d0*/  STL.64 [R1+0x108], R26 ;  /* 0x0001081a01007387 */ /* 0x0003e20000100a00 */
[----:B----4-:R-:W-:Y:S02]  /*c4e0*/  IMAD.MOV.U32 R24, RZ, RZ, R9 ;  /* 0x000000ffff187224 */ /* 0x010fe400078e0009 */
[----:B------:R-:W-:Y:S02]  /*c4f0*/  IMAD.MOV.U32 R25, RZ, RZ, R8 ;  /* 0x000000ffff197224 */ /* 0x000fe400078e0008 */
[----:B-1----:R-:W-:Y:S02]  /*c500*/  IMAD.MOV.U32 R26, RZ, RZ, R5 ;  /* 0x000000ffff1a7224 */ /* 0x002fe400078e0005 */
[----:B------:R-:W-:-:S05]  /*c510*/  IMAD.MOV.U32 R27, RZ, RZ, R4 ;  /* 0x000000ffff1b7224 */ /* 0x000fca00078e0004 */
[----:B------:R-:W-:Y:S04]  /*c520*/  STL.64 [R1+0x928], R26 ;  /* 0x0009281a01007387 */ /* 0x000fe80000100a00 */
[----:B------:R1:W-:Y:S04]  /*c530*/  STL.64 [R1+0x920], R24 ;  /* 0x0009201801007387 */ /* 0x0003e80000100a00 */
[----:B-1----:R-:W3:Y:S04]  /*c540*/  LDL.LU R24, [R1+0xf0] ;  /* 0x0000f00001187983 */ /* 0x002ee80000300800 */
[----:B------:R-:W3:Y:S04]  /*c550*/  LDL.LU R25, [R1+0xf4] ;  /* 0x0000f40001197983 */ /* 0x000ee80000300800 */
[----:B------:R-:W3:Y:S04]  /*c560*/  LDL.LU R26, [R1+0xf8] ;  /* 0x0000f800011a7983 */ /* 0x000ee80000300800 */
[----:B------:R-:W3:Y:S04]  /*c570*/  LDL.LU R27, [R1+0xfc] ;  /* 0x0000fc00011b7983 */ /* 0x000ee80000300800 */
[----:B------:R-:W4:Y:S04]  /*c580*/  LDL.LU.64 R4, [R1+0x298] ;  /* 0x0002980001047983 */ /* 0x000f280000300a00 */
[----:B------:R-:W-:Y:S04]  /*c590*/  STL.64 [R1+0x910], R6 ;  /* 0x0009100601007387 */ /* 0x000fe80000100a00 */
[----:B----4-:R1:W-:Y:S04]  /*c5a0*/  STL.64 [R1+0x908], R4 ;  /* 0x0009080401007387 */ /* 0x0103e80000100a00 */
[----:B-1----:R-:W4:Y:S04]  /*c5b0*/  LDL.LU R4, [R1+0xe0] ;  /* 0x0000e00001047983 */ /* 0x002f280000300800 */
[----:B------:R-:W4:Y:S04]  /*c5c0*/  LDL.LU R5, [R1+0xe4] ;  /* 0x0000e40001057983 */ /* 0x000f280000300800 */
[----:B------:R-:W4:Y:S04]  /*c5d0*/  LDL.LU R6, [R1+0xe8] ;  /* 0x0000e80001067983 */ /* 0x000f280000300800 */
[----:B------:R-:W4:Y:S04]  /*c5e0*/  LDL.LU R7, [R1+0xec] ;  /* 0x0000ec0001077983 */ /* 0x000f280000300800 */
[----:B------:R-:W2:Y:S04]  /*c5f0*/  LDL.LU.64 R8, [R1+0x2a8] ;  /* 0x0002a80001087983 */ /* 0x000ea80000300a00 */
[----:B------:R-:W2:Y:S04]  /*c600*/  LDL.LU.64 R12, [R1+0x2d0] ;  /* 0x0002d000010c7983 */ /* 0x000ea80000300a00 */
[----:B------:R-:W2:Y:S01]  /*c610*/  LDL.LU.64 R20, [R1+0x300] ;  /* 0x0003000001147983 */ /* 0x000ea20000300a00 */
[----:B---3--:R-:W-:-:S15]  /*c620*/  HMMA.16816.F32 R24, R16, R22, R24 ;  /* 0x000000161018723c */ /* 0x008fde0000001818 */
[----:B------:R-:W-:-:S08]  /*c630*/  NOP ;  /* 0x0000000000007918 */ /* 0x000fd00000000000 */
[----:B------:R-:W-:Y:S04]  /*c640*/  STL.64 [R1+0xf0], R24 ;  /* 0x0000f01801007387 */ /* 0x000fe80000100a00 */
[----:B------:R1:W-:Y:S04]  /*c650*/  STL.64 [R1+0xf8], R26 ;  /* 0x0000f81a01007387 */ /* 0x0003e80000100a00 */
[----:B-1----:R-:W3:Y:S04]  /*c660*/  LDL.LU.64 R26, [R1+0x928] ;  /* 0x00092800011a7983 */ /* 0x002ee80000300a00 */
[----:B------:R-:W3:Y:S04]  /*c670*/  LDL.LU.64 R24, [R1+0x920] ;  /* 0x0009200001187983 */ /* 0x000ee80000300a00 */
[----:B------:R-:W-:Y:S01]  /*c680*/  STL.64 [R1+0x900], R22 ;  /* 0x0009001601007387 */ /* 0x000fe20000100a00 */
[----:B----4-:R-:W-:Y:S03]  /*c690*/  HMMA.16816.F32 R4, R16, R14, R4 ;  /* 0x0000000e1004723c */ /* 0x010fe60000001804 */
[----:B--2---:R-:W-:Y:S04]  /*c6a0*/  STL.64 [R1+0x8f8], R20 ;  /* 0x0008f81401007387 */ /* 0x004fe80000100a00 */
[----:B------:R-:W-:Y:S04]  /*c6b0*/  STL.64 [R1+0x8f0], R14 ;  /* 0x0008f00e01007387 */ /* 0x000fe80000100a00 */
[----:B------:R1:W-:-:S12]  /*c6c0*/  STL.64 [R1+0x8e8], R12 ;  /* 0x0008e80c01007387 */ /* 0x0003d80000100a00 */
[----:B------:R2:W-:Y:S04]  /*c6d0*/  STL.64 [R1+0xe0], R4 ;  /* 0x0000e00401007387 */ /* 0x0005e80000100a00 */
[----:B------:R4:W-:Y:S04]  /*c6e0*/  STL.64 [R1+0xe8], R6 ;  /* 0x0000e80601007387 */ /* 0x0009e80000100a00 */
[----:B-1----:R-:W3:Y:S04]  /*c6f0*/  LDL.LU R12, [R1+0xb0] ;  /* 0x0000b000010c7983 */ /* 0x002ee80000300800 */
[----:B------:R-:W3:Y:S04]  /*c700*/  LDL.LU R13, [R1+0xb4] ;  /* 0x0000b400010d7983 */ /* 0x000ee80000300800 */
[----:B------:R-:W3:Y:S04]  /*c710*/  LDL.LU R14, [R1+0xb8] ;  /* 0x0000b800010e7983 */ /* 0x000ee80000300800 */
[----:B------:R-:W3:Y:S04]  /*c720*/  LDL.LU R15, [R1+0xbc] ;  /* 0x0000bc00010f7983 */ /* 0x000ee80000300800 */
[----:B------:R-:W3:Y:S04]  /*c730*/  LDL.LU R20, [R1+0xc0] ;  /* 0x0000c00001147983 */ /* 0x000ee80000300800 */
[----:B------:R-:W3:Y:S04]  /*c740*/  LDL.LU R21, [R1+0xc4] ;  /* 0x0000c40001157983 */ /* 0x000ee80000300800 */
[----:B------:R-:W3:Y:S04]  /*c750*/  LDL.LU R22, [R1+0xc8] ;  /* 0x0000c80001167983 */ /* 0x000ee80000300800 */
[----:B------:R-:W3:Y:S04]  /*c760*/  LDL.LU R23, [R1+0xcc] ;  /* 0x0000cc0001177983 */ /* 0x000ee80000300800 */
[----:B--2---:R-:W3:Y:S04]  /*c770*/  LDL.LU R4, [R1+0xd0] ;  /* 0x0000d00001047983 */ /* 0x004ee80000300800 */
[----:B------:R-:W3:Y:S04]  /*c780*/  LDL.LU R5, [R1+0xd4] ;  /* 0x0000d40001057983 */ /* 0x000ee80000300800 */
[----:B----4-:R-:W3:Y:S04]  /*c790*/  LDL.LU R6, [R1+0xd8] ;  /* 0x0000d80001067983 */ /* 0x010ee80000300800 */
[----:B------:R-:W3:Y:S04]  /*c7a0*/  LDL.LU R7, [R1+0xdc] ;  /* 0x0000dc0001077983 */ /* 0x000ee80000300800 */
[----:B------:R-:W2:Y:S04]  /*c7b0*/  LDL.LU.64 R16, [R1+0x2e0] ;  /* 0x0002e00001107983 */ /* 0x000ea80000300a00 */
[----:B------:R-:W4:Y:S04]  /*c7c0*/  LDL.LU.64 R18, [R1+0x308] ;  /* 0x0003080001127983 */ /* 0x000f280000300a00 */
[----:B----4-:R-:W-:Y:S04]  /*c7d0*/  STL.64 [R1+0x890], R18 ;  /* 0x0008901201007387 */ /* 0x010fe80000100a00 */
[----:B--2---:R1:W-:Y:S04]  /*c7e0*/  STL.64 [R1+0x888], R16 ;  /* 0x0008881001007387 */ /* 0x0043e80000100a00 */
[----:B-1----:R-:W2:Y:S04]  /*c7f0*/  LDL.LU R16, [R1+0x60] ;  /* 0x0000600001107983 */ /* 0x002ea80000300800 */
[----:B------:R-:W2:Y:S04]  /*c800*/  LDL.LU R17, [R1+0x64] ;  /* 0x0000640001117983 */ /* 0x000ea80000300800 */
[----:B------:R-:W4:Y:S01]  /*c810*/  LDL.LU R18, [R1+0x68] ;  /* 0x0000680001127983 */ /* 0x000f220000300800 */
[----:B------:R-:W-:-:S05]  /*c820*/  IMAD.MOV.U32 R19, RZ, RZ, R3 ;  /* 0x000000ffff137224 */ /* 0x000fca00078e0003 */
[----:B----4-:R-:W-:Y:S04]  /*c830*/  STL.64 [R1+0x8a0], R18 ;  /* 0x0008a01201007387 */ /* 0x010fe80000100a00 */
[----:B--2---:R1:W-:Y:S04]  /*c840*/  STL.64 [R1+0x898], R16 ;  /* 0x0008981001007387 */ /* 0x0043e80000100a00 */
[----:B-1----:R-:W2:Y:S04]  /*c850*/  LDL.LU R16, [R1+0x70] ;  /* 0x0000700001107983 */ /* 0x002ea80000300800 */
[----:B------:R-:W2:Y:S04]  /*c860*/  LDL.LU R17, [R1+0x74] ;  /* 0x0000740001117983 */ /* 0x000ea80000300800 */
[----:B------:R-:W4:Y:S01]  /*c870*/  LDL.LU R18, [R1+0x78] ;  /* 0x0000780001127983 */ /* 0x000f220000300800 */
[----:B------:R-:W-:-:S03]  /*c880*/  IMAD.MOV.U32 R19, RZ, RZ, R0 ;  /* 0x000000ffff137224 */ /* 0x000fc600078e0000 */
[----:B------:R-:W3:Y:S04]  /*c890*/  LDL.LU R0, [R1+0x91c] ;  /* 0x00091c0001007983 */ /* 0x000ee80000300800 */
[----:B----4-:R-:W-:Y:S04]  /*c8a0*/  STL.64 [R1+0x8b0], R18 ;  /* 0x0008b01201007387 */ /* 0x010fe80000100a00 */
[----:B--2---:R1:W-:Y:S04]  /*c8b0*/  STL.64 [R1+0x8a8], R16 ;  /* 0x0008a81001007387 */ /* 0x0043e80000100a00 */
[----:B-1----:R-:W2:Y:S04]  /*c8c0*/  LDL.LU R16, [R1+0x80] ;  /* 0x0000800001107983 */ /* 0x002ea80000300800 */
[----:B------:R-:W2:Y:S04]  /*c8d0*/  LDL.LU R17, [R1+0x84] ;  /* 0x0000840001117983 */ /* 0x000ea80000300800 */
[----:B------:R-:W4:Y:S04]  /*c8e0*/  LDL.LU R18, [R1+0x88] ;  /* 0x0000880001127983 */ /* 0x000f280000300800 */
[----:B------:R-:W4:Y:S01]  /*c8f0*/  LDL.LU R19, [R1+0x8c] ;  /* 0x00008c0001137983 */ /* 0x000f220000300800 */
[----:B---3--:R-:W-:Y:S03]  /*c900*/  HMMA.16816.F32 R4, R24, R10, R4 ;  /* 0x0000000a1804723c */ /* 0x008fe60000001804 */
[----:B----4-:R1:W-:Y:S04]  /*c910*/  STL.64 [R1+0x8c0], R18 ;  /* 0x0008c01201007387 */ /* 0x0103e80000100a00 */
[----:B--2---:R2:W-:Y:S01]  /*c920*/  STL.64 [R1+0x8b8], R16 ;  /* 0x0008b81001007387 */ /* 0x0045e20000100a00 */
[----:B-1----:R-:W-:-:S03]  /*c930*/  IMAD.MOV.U32 R18, RZ, RZ, R0 ;  /* 0x000000ffff127224 */ /* 0x002fc600078e0000 */
[----:B--2---:R-:W2:Y:S04]  /*c940*/  LDL.LU R16, [R1+0x90] ;  /* 0x0000900001107983 */ /* 0x004ea80000300800 */
[----:B------:R-:W2:Y:S04]  /*c950*/  LDL.LU R17, [R1+0x94] ;  /* 0x0000940001117983 */ /* 0x000ea80000300800 */
[----:B------:R-:W3:Y:S04]  /*c960*/  LDL.LU R0, [R1+0x918] ;  /* 0x0009180001007983 */ /* 0x000ee80000300800 */
[----:B------:R-:W4:Y:S04]  /*c970*/  LDL.LU R19, [R1+0x9c] ;  /* 0x00009c0001137983 */ /* 0x000f280000300800 */
[----:B----4-:R-:W-:Y:S04]  /*c980*/  STL.64 [R1+0x8e0], R18 ;  /* 0x0008e01201007387 */ /* 0x010fe80000100a00 */
[----:B--2---:R1:W-:Y:S04]  /*c990*/  STL.64 [R1+0x8d8], R16 ;  /* 0x0008d81001007387 */ /* 0x0043e80000100a00 */
[----:B-1----:R-:W2:Y:S04]  /*c9a0*/  LDL.LU R16, [R1+0xa0] ;  /* 0x0000a00001107983 */ /* 0x002ea80000300800 */
[----:B------:R-:W2:Y:S04]  /*c9b0*/  LDL.LU R17, [R1+0xa4] ;  /* 0x0000a40001117983 */ /* 0x000ea80000300800 */
[----:B------:R-:W2:Y:S04]  /*c9c0*/  LDL.LU R18, [R1+0xa8] ;  /* 0x0000a80001127983 */ /* 0x000ea80000300800 */
[----:B------:R-:W-:Y:S04]  /*c9d0*/  STL.64 [R1+0xd0], R4 ;  /* 0x0000d00401007387 */ /* 0x000fe80000100a00 */
[----:B------:R1:W-:Y:S04]  /*c9e0*/  STL.64 [R1+0xd8], R6 ;  /* 0x0000d80601007387 */ /* 0x0003e80000100a00 */
[----:B-1----:R-:W4:Y:S04]  /*c9f0*/  LDL.LU.64 R6, [R1+0x910] ;  /* 0x0009100001067983 */ /* 0x002f280000300a00 */
[----:B------:R-:W2:Y:S01]  /*ca00*/  LDL.LU.64 R4, [R1+0x908] ;  /* 0x0009080001047983 */ /* 0x000ea20000300a00 */
[----:B----4-:R-:W-:-:S15]  /*ca10*/  HMMA.16816.F32 R20, R24, R6, R20 ;  /* 0x000000061814723c */ /* 0x010fde0000001814 */
[----:B------:R-:W-:-:S08]  /*ca20*/  NOP ;  /* 0x0000000000007918 */ /* 0x000fd00000000000 */
        /* <DEDUP_REMOVED lines=8> */
[----:B-1----:R-:W2:Y:S01]  /*cab0*/  LDL.LU.64 R14, [R1+0x8f0] ;  /* 0x0008f000010e7983 */ /* 0x002ea20000300a00 */
[----:B---3--:R-:W-:-:S03]  /*cac0*/  IMAD.MOV.U32 R19, RZ, RZ, R0 ;  /* 0x000000ffff137224 */ /* 0x008fc600078e0000 */
[----:B------:R-:W3:Y:S04]  /*cad0*/  LDL.LU.64 R12, [R1+0x8e8] ;  /* 0x0008e800010c7983 */ /* 0x000ee80000300a00 */
[----:B--2---:R-:W-:Y:S01]  /*cae0*/  HMMA.16816.F32 R24, R24, R14, R16 ;  /* 0x0000000e1818723c */ /* 0x004fe20000001810 */
[----:B------:R-:W2:Y:S04]  /*caf0*/  LDL.LU.64 R18, [R1+0x8e0] ;  /* 0x0008e00001127983 */ /* 0x000ea80000300a00 */
[----:B------:R-:W2:-:S15]  /*cb00*/  LDL.LU.64 R16, [R1+0x8d8] ;  /* 0x0008d80001107983 */ /* 0x000e9e0000300a00 */
[----:B------:R-:W-:-:S03]  /*cb10*/  NOP ;  /* 0x0000000000007918 */ /* 0x000fc60000000000 */
        /* <DEDUP_REMOVED lines=10> */
[----:B------:R-:W4:Y:S01]  /*cbc0*/  LDL.LU.64 R10, [R1+0x2c8] ;  /* 0x0002c800010a7983 */ /* 0x000f220000300a00 */
[----:B--2---:R-:W-:-:S15]  /*cbd0*/  HMMA.16816.F32 R16, R24, R6, R16 ;  /* 0x000000061810723c */ /* 0x004fde0000001810 */
[----:B------:R-:W-:-:S08]  /*cbe0*/  NOP ;  /* 0x0000000000007918 */ /* 0x000fd00000000000 */
[----:B------:R-:W-:Y:S04]  /*cbf0*/  STL.64 [R1+0x80], R16 ;  /* 0x0000801001007387 */ /* 0x000fe80000100a00 */
[----:B------:R1:W-:Y:S04]  /*cc00*/  STL.64 [R1+0x88], R18 ;  /* 0x0000881201007387 */ /* 0x0003e80000100a00 */
[----:B-1----:R-:W2:Y:S04]  /*cc10*/  LDL.LU.64 R18, [R1+0x8b0] ;  /* 0x0008b00001127983 */ /* 0x002ea80000300a00 */
[----:B------:R-:W2:Y:S04]  /*cc20*/  LDL.LU.64 R16, [R1+0x8a8] ;  /* 0x0008a80001107983 */ /* 0x000ea80000300a00 */
[----:B------:R-:W3:Y:S01]  /*cc30*/  LDL.LU.64 R6, [R1+0x2a0] ;  /* 0x0002a00001067983 */ /* 0x000ee20000300a00 */
[----:B--2---:R-:W-:-:S15]  /*cc40*/  HMMA.16816.F32 R16, R24, R22, R16 ;  /* 0x000000161810723c */ /* 0x004fde0000001810 */
[----:B------:R-:W-:-:S08]  /*cc50*/  NOP ;  /* 0x0000000000007918 */ /* 0x000fd00000000000 */
[----:B------:R-:W-:Y:S04]  /*cc60*/  STL.64 [R1+0x70], R16 ;  /* 0x0000701001007387 */ /* 0x000fe80000100a00 */
[----:B------:R1:W-:Y:S04]  /*cc70*/  STL.64 [R1+0x78], R18 ;  /* 0x0000781201007387 */ /* 0x0003e80000100a00 */
[----:B-1----:R-:W2:Y:S04]  /*cc80*/  LDL.LU.64 R18, [R1+0x8a0] ;  /* 0x0008a00001127983 */ /* 0x002ea80000300a00 */
[----:B------:R-:W2:Y:S01]  /*cc90*/  LDL.LU.64 R16, [R1+0x898] ;  /* 0x0008980001107983 */ /* 0x000ea20000300a00 */
[----:B0-----:R-:W-:-:S03]  /*cca0*/  IMAD.SHL.U32 R0, R2, 0x20, RZ ;  /* 0x0000002002007824 */ /* 0x001fc600078e00ff */
[----:B------:R-:W4:Y:S01]  /*ccb0*/  LDL.LU.64 R22, [R1+0x2f8] ;  /* 0x0002f80001167983 */ /* 0x000f220000300a00 */
[----:B------:R-:W-:-:S03]  /*ccc0*/  IMAD.WIDE R28, R0, 0x2, R28 ;  /* 0x00000002001c7825 */ /* 0x000fc600078e021c */
[----:B------:R-:W3:Y:S01]  /*ccd0*/  LDL.LU.64 R2, [R1+0x290] ;  /* 0x0002900001027983 */ /* 0x000ee20000300a00 */
[----:B--2---:R-:W-:Y:S03]  /*cce0*/  HMMA.16816.F32 R24, R24, R14, R16 ;  /* 0x0000000e1818723c */ /* 0x004fe60000001810 */
[----:B------:R-:W2:Y:S04]  /*ccf0*/  LDL.LU.64 R18, [R1+0x890] ;  /* 0x0008900001127983 */ /* 0x000ea80000300a00 */
[----:B------:R-:W2:Y:S04]  /*cd00*/  LDL.LU.64 R16, [R1+0x888] ;  /* 0x0008880001107983 */ /* 0x000ea80000300a00 */
[----:B------:R-:W2:-:S12]  /*cd10*/  LDL.LU.64 R14, [R1+0x2d8] ;  /* 0x0002d800010e7983 */ /* 0x000e980000300a00 */
[----:B------:R0:W-:Y:S04]  /*cd20*/  STL.64 [R1+0x270], R24 ;  /* 0x0002701801007387 */ /* 0x0001e80000100a00 */
[----:B------:R1:W-:Y:S04]  /*cd30*/  STL.64 [R1+0x278], R26 ;  /* 0x0002781a01007387 */ /* 0x0003e80000100a00 */
[----:B0-----:R-:W2:Y:S04]  /*cd40*/  LDL.LU.64 R24, [R1+0x2f0] ;  /* 0x0002f00001187983 */ /* 0x001ea80000300a00 */
[----:B-1----:R-:W2:Y:S04]  /*cd50*/  LDL.LU.64 R26, [R1+0x2e8] ;  /* 0x0002e800011a7983 */ /* 0x002ea80000300a00 */
[----:B------:R0:W-:Y:S04]  /*cd60*/  STL.64 [R1+0x8], R28 ;  /* 0x0000081c01007387 */ /* 0x0001e80000100a00 */
[----:B0-----:R-:W4:Y:S02]  /*cd70*/  LDL.LU.64 R28, [R1+0x880] ;  /* 0x00088000011c7983 */ /* 0x001f240000300a00 */
[----:B----4-:R-:W-:-:S05]  /*cd80*/  IMAD.WIDE R28, R0, 0x2, R28 ;  /* 0x00000002001c7825 */ /* 0x010fca00078e021c */
[----:B------:R0:W-:Y:S04]  /*cd90*/  STL.64 [R1], R28 ;  /* 0x0000001c01007387 */ /* 0x0001e80000100a00 */
[----:B0-----:R-:W4:Y:S02]  /*cda0*/  LDL.LU.64 R28, [R1+0x878] ;  /* 0x00087800011c7983 */ /* 0x001f240000300a00 */
[----:B----4-:R-:W-:-:S05]  /*cdb0*/  IMAD.WIDE R28, R0, 0x2, R28 ;  /* 0x00000002001c7825 */ /* 0x010fca00078e021c */
[----:B------:R0:W-:Y:S04]  /*cdc0*/  STL.64 [R1+0x868], R28 ;  /* 0x0008681c01007387 */ /* 0x0001e80000100a00 */
[----:B0-----:R-:W4:Y:S04]  /*cdd0*/  LDL.LU.64 R28, [R1] ;  /* 0x00000000011c7983 */ /* 0x001f280000300a00 */
[----:B----4-:R0:W-:Y:S04]  /*cde0*/  STL.64 [R1+0x870], R28 ;  /* 0x0008701c01007387 */ /* 0x0101e80000100a00 */
[----:B0-----:R-:W4:Y:S01]  /*cdf0*/  LDL.LU.64 R28, [R1+0x8] ;  /* 0x00000800011c7983 */ /* 0x001f220000300a00 */
[----:B---3--:R-:W-:-:S04]  /*ce00*/  IMAD.WIDE R2, R0, 0x2, R2 ;  /* 0x0000000200027825 */ /* 0x008fc800078e0202 */
[----:B------:R-:W-:-:S04]  /*ce10*/  IMAD.WIDE R4, R0, 0x2, R4 ;  /* 0x0000000200047825 */ /* 0x000fc800078e0204 */
[----:B------:R-:W-:-:S04]  /*ce20*/  IMAD.WIDE R6, R0, 0x2, R6 ;  /* 0x0000000200067825 */ /* 0x000fc800078e0206 */
[----:B------:R-:W-:-:S04]  /*ce30*/  IMAD.WIDE R8, R0, 0x2, R8 ;  /* 0x0000000200087825 */ /* 0x000fc800078e0208 */
[----:B------:R-:W-:-:S04]  /*ce40*/  IMAD.WIDE R10, R0, 0x2, R10 ;  /* 0x00000002000a7825 */ /* 0x000fc800078e020a */
[----:B------:R-:W-:-:S04]  /*ce50*/  IMAD.WIDE R12, R0, 0x2, R12 ;  /* 0x00000002000c7825 */ /* 0x000fc800078e020c */
[----:B--2---:R-:W-:-:S04]  /*ce60*/  IMAD.WIDE R14, R0, 0x2, R14 ;  /* 0x00000002000e7825 */ /* 0x004fc800078e020e */
[----:B------:R-:W-:-:S04]  /*ce70*/  IMAD.WIDE R16, R0, 0x2, R16 ;  /* 0x0000000200107825 */ /* 0x000fc800078e0210 */
[----:B------:R-:W-:-:S04]  /*ce80*/  IMAD.WIDE R18, R0, 0x2, R18 ;  /* 0x0000000200127825 */ /* 0x000fc800078e0212 */
[----:B------:R-:W-:-:S04]  /*ce90*/  IMAD.WIDE R20, R0, 0x2, R20 ;  /* 0x0000000200147825 */ /* 0x000fc800078e0214 */
[----:B------:R-:W-:-:S04]  /*cea0*/  IMAD.WIDE R22, R0, 0x2, R22 ;  /* 0x0000000200167825 */ /* 0x000fc800078e0216 */
[----:B------:R-:W-:-:S04]  /*ceb0*/  IMAD.WIDE R24, R0, 0x2, R24 ;  /* 0x0000000200187825 */ /* 0x000fc800078e0218 */
[----:B------:R-:W-:Y:S01]  /*cec0*/  IMAD.WIDE R26, R0, 0x2, R26 ;  /* 0x00000002001a7825 */ /* 0x000fe200078e021a */
[----:B----4-:R0:W-:Y:S03]  /*ced0*/  STL [R1+0x848], R28 ;  /* 0x0008481c01007387 */ /* 0x0101e60000100800 */
[----:B------:R-:W-:Y:S02]  /*cee0*/  IMAD.MOV.U32 R0, RZ, RZ, R29 ;  /* 0x000000ffff007224 */ /* 0x000fe400078e001d */
[----:B0-----:R-:W2:Y:S04]  /*cef0*/  LDL.LU.64 R28, [R1+0x870] ;  /* 0x00087000011c7983 */ /* 0x001ea80000300a00 */
[----:B--2---:R-:W-:Y:S04]  /*cf00*/  STL [R1+0x840], R28 ;  /* 0x0008401c01007387 */ /* 0x004fe80000100800 */
[----:B------:R0:W-:Y:S02]  /*cf10*/  STL [R1+0x844], R0 ;  /* 0x0008440001007387 */ /* 0x0001e40000100800 */
[----:B0-----:R-:W-:-:S02]  /*cf20*/  IMAD.MOV.U32 R0, RZ, RZ, R29 ;  /* 0x000000ffff007224 */ /* 0x001fc400078e001d */
[----:B------:R-:W2:Y:S04]  /*cf30*/  LDL.LU.64 R28, [R1+0x868] ;  /* 0x00086800011c7983 */ /* 0x000ea80000300a00 */
[----:B------:R0:W-:Y:S04]  /*cf40*/  STL [R1+0x83c], R0 ;  /* 0x00083c0001007387 */ /* 0x0001e80000100800 */
[----:B0-----:R-:W3:Y:S04]  /*cf50*/  LDL.LU R0, [R1+0x860] ;  /* 0x0008600001007983 */ /* 0x001ee80000300800 */
[----:B--2---:R-:W-:Y:S04]  /*cf60*/  STL [R1+0x838], R28 ;  /* 0x0008381c01007387 */ /* 0x004fe80000100800 */
[----:B------:R-:W-:Y:S04]  /*cf70*/  STL [R1+0x834], R29 ;  /* 0x0008341d01007387 */ /* 0x000fe80000100800 */
[----:B------:R0:W-:Y:S04]  /*cf80*/  STL [R1+0x830], R2 ;  /* 0x0008300201007387 */ /* 0x0001e80000100800 */
[----:B------:R-:W-:Y:S04]  /*cf90*/  STL [R1+0x82c], R3 ;  /* 0x00082c0301007387 */ /* 0x000fe80000100800 */
[----:B------:R-:W-:Y:S04]  /*cfa0*/  STL [R1+0x828], R4 ;  /* 0x0008280401007387 */ /* 0x000fe80000100800 */
[----:B------:R-:W-:Y:S04]  /*cfb0*/  STL [R1+0x820], R5 ;  /* 0x0008200501007387 */ /* 0x000fe80000100800 */
[----:B------:R-:W-:Y:S04]  /*cfc0*/  STL [R1+0x824], R6 ;  /* 0x0008240601007387 */ /* 0x000fe80000100800 */
[----:B------:R-:W-:Y:S04]  /*cfd0*/  STL [R1+0x818], R7 ;  /* 0x0008180701007387 */ /* 0x000fe80000100800 */
[----:B0-----:R-:W2:Y:S04]  /*cfe0*/  LDL.LU R2, [R1+0x810] ;  /* 0x0008100001027983 */ /* 0x001ea80000300800 */
[----:B------:R-:W-:Y:S04]  /*cff0*/  STL [R1+0x81c], R8 ;  /* 0x00081c0801007387 */ /* 0x000fe80000100800 */
[----:B------:R0:W-:Y:S04]  /*d000*/  STL [R1+0x814], R9 ;  /* 0x0008140901007387 */ /* 0x0001e80000100800 */
[----:B------:R-:W-:Y:S04]  /*d010*/  STL [R1+0x2cc], R10 ;  /* 0x0002cc0a01007387 */ /* 0x000fe80000100800 */
[----:B------:R-:W-:Y:S04]  /*d020*/  STL [R1+0x2ac], R11 ;  /* 0x0002ac0b01007387 */ /* 0x000fe80000100800 */
[----:B------:R-:W-:Y:S04]  /*d030*/  STL [R1+0x2c8], R12 ;  /* 0x0002c80c01007387 */ /* 0x000fe80000100800 */
[----:B------:R-:W-:Y:S04]  /*d040*/  STL [R1+0x2a4], R13 ;  /* 0x0002a40d01007387 */ /* 0x000fe80000100800 */
[----:B------:R1:W-:Y:S04]  /*d050*/  STL [R1+0x2a8], R14 ;  /* 0x0002a80e01007387 */ /* 0x0003e80000100800 */
[----:B------:R4:W-:Y:S04]  /*d060*/  STL [R1+0x29c], R15 ;  /* 0x00029c0f01007387 */ /* 0x0009e80000100800 */
[----:B------:R0:W-:Y:S04]  /*d070*/  STL [R1+0x2a0], R16 ;  /* 0x0002a01001007387 */ /* 0x0001e80000100800 */
[----:B------:R1:W-:Y:S04]  /*d080*/  STL [R1+0x298], R17 ;  /* 0x0002981101007387 */ /* 0x0003e80000100800 */
[----:B------:R2:W-:Y:S01]  /*d090*/  STL [R1+0x284], R22 ;  /* 0x0002841601007387 */ /* 0x0005e20000100800 */
[----:B------:R-:W-:Y:S01]  /*d0a0*/  USHF.L.U32 UR6, UR12, 0x5, URZ ;  /* 0x000000050c067899 */ /* 0x000fe2000800063f */
[----:B0-----:R-:W-:-:S03]  /*d0b0*/  IMAD.MOV.U32 R9, RZ, RZ, R18 ;  /* 0x000000ffff097224 */ /* 0x001fc600078e0012 */
[----:B------:R-:W-:Y:S01]  /*d0c0*/  UIMAD.WIDE UR4, UR6, 0x2, UR4 ;  /* 0x00000002060478a5 */ /* 0x000fe2000f8e0204 */
[----:B------:R-:W-:Y:S02]  /*d0d0*/  IMAD.MOV.U32 R8, RZ, RZ, R19 ;  /* 0x000000ffff087224 */ /* 0x000fe400078e0013 */
[----:B-1----:R-:W-:Y:S02]  /*d0e0*/  IMAD.MOV.U32 R14, RZ, RZ, R20 ;  /* 0x000000ffff0e7224 */ /* 0x002fe400078e0014 */
[----:B------:R-:W-:Y:S02]  /*d0f0*/  IMAD.MOV.U32 R10, RZ, RZ, R21 ;  /* 0x000000ffff0a7224 */ /* 0x000fe400078e0015 */
[----:B----4-:R-:W-:Y:S02]  /*d100*/  IMAD.MOV.U32 R15, RZ, RZ, R23 ;  /* 0x000000ffff0f7224 */ /* 0x010fe400078e0017 */
[----:B---3--:R-:W-:Y:S02]  /*d110*/  VIADD R0, R0, 0xffffffe0 ;  /* 0xffffffe000007836 */ /* 0x008fe40000000000 */
[----:B--2---:R-:W-:-:S05]  /*d120*/  VIADD R2, R2, 0xffffffff ;  /* 0xffffffff02027836 */ /* 0x004fca0000000000 */
[----:B------:R1:W-:Y:S04]  /*d130*/  STL [R1+0x810], R2 ;  /* 0x0008100201007387 */ /* 0x0003e80000100800 */
[----:B------:R1:W-:Y:S04]  /*d140*/  STL [R1+0x28c], R24 ;  /* 0x00028c1801007387 */ /* 0x0003e80000100800 */
[----:B------:R1:W-:Y:S04]  /*d150*/  STL [R1+0x288], R25 ;  /* 0x0002881901007387 */ /* 0x0003e80000100800 */
[----:B------:R1:W-:Y:S04]  /*d160*/  STL [R1+0x294], R26 ;  /* 0x0002941a01007387 */ /* 0x0003e80000100800 */
[----:B------:R1:W-:Y:S01]  /*d170*/  STL [R1+0x290], R27 ;  /* 0x0002901b01007387 */ /* 0x0003e20000100800 */
[----:B------:R-:W-:-:S13]  /*d180*/  ISETP.NE.U32.AND P0, PT, R2, RZ, PT ;  /* 0x000000ff0200720c */ /* 0x000fda0003f05070 */
[----:B-1----:R-:W-:Y:S05]  /*d190*/  @P0 BRA `(.L_x_1) ;  /* 0xffffff6800580947 */ /* 0x002fea000383ffff */
[----:B------:R-:W2:Y:S04]  /*d1a0*/  LDL.LU R9, [R1+0xf4] ;  /* 0x0000f40001097983 */ /* 0x000ea80000300800 */
[----:B--2---:R0:W-:Y:S04]  /*d1b0*/  STL [R1+0x8f0], R9 ;  /* 0x0008f00901007387 */ /* 0x0041e80000100800 */
[----:B0-----:R-:W2:Y:S04]  /*d1c0*/  LDL.LU R9, [R1+0xfc] ;  /* 0x0000fc0001097983 */ /* 0x001ea80000300800 */
        /* <DEDUP_REMOVED lines=32> */
[----:B------:R-:W3:Y:S04]  /*d3d0*/  LDL.LU R14, [R1+0xbc] ;  /* 0x0000bc00010e7983 */ /* 0x000ee80000300800 */
[----:B---3--:R0:W-:Y:S04]  /*d3e0*/  STL [R1+0x8ec], R14 ;  /* 0x0008ec0e01007387 */ /* 0x0081e80000100800 */
[----:B0-----:R-:W3:Y:S04]  /*d3f0*/  LDL.LU R14, [R1+0x74] ;  /* 0x00007400010e7983 */ /* 0x001ee80000300800 */
        /* <DEDUP_REMOVED lines=33> */
[----:B0-----:R-:W2:Y:S04]  /*d610*/  LDL.LU R14, [R1+0x27c] ;  /* 0x00027c00010e7983 */ /* 0x001ea80000300800 */
[----:B------:R-:W3:Y:S04]  /*d620*/  LDL.LU R8, [R1+0x5c] ;  /* 0x00005c0001087983 */ /* 0x000ee80000300800 */
[----:B------:R-:W4:Y:S04]  /*d630*/  LDL.LU R10, [R1+0xb4] ;  /* 0x0000b400010a7983 */ /* 0x000f280000300800 */
[----:B------:R-:W4:Y:S04]  /*d640*/  LDL.LU R15, [R1+0x54] ;  /* 0x00005400010f7983 */ /* 0x000f280000300800 */
[----:B------:R-:W5:Y:S04]  /*d650*/  LDL.LU R0, [R1+0x17c] ;  /* 0x00017c0001007983 */ /* 0x000f680000300800 */
[----:B------:R-:W5:Y:S04]  /*d660*/  LDL.LU R26, [R1+0x1fc] ;  /* 0x0001fc00011a7983 */ /* 0x000f680000300800 */
        /* <DEDUP_REMOVED lines=16> */
[----:B------:R-:W5:Y:S04]  /*d770*/  LDL.LU R4, [R1+0x170] ;  /* 0x0001700001047983 */ /* 0x000f680000300800 */
[----:B------:R-:W5:Y:S04]  /*d780*/  LDL.LU R5, [R1+0x1f0] ;  /* 0x0001f00001057983 */ /* 0x000f680000300800 */
[----:B------:R-:W3:Y:S04]  /*d790*/  LDL.LU R2, [R1+0x1b8] ;  /* 0x0001b80001027983 */ /* 0x000ee80000300800 */
[----:B------:R-:W3:Y:S04]  /*d7a0*/  LDL.LU R3, [R1+0x238] ;  /* 0x0002380001037983 */ /* 0x000ee80000300800 */
[----:B------:R-:W3:Y:S04]  /*d7b0*/  LDL.LU R28, [R1+0x1b0] ;  /* 0x0001b000011c7983 */ /* 0x000ee80000300800 */
[----:B------:R-:W3:Y:S01]  /*d7c0*/  LDL.LU R29, [R1+0x230] ;  /* 0x00023000011d7983 */ /* 0x000ee20000300800 */
[----:B--2---:R-:W-:-:S03]  /*d7d0*/  F2FP.F16.F32.PACK_AB R9, R14, R9 ;  /* 0x000000090e09723e */ /* 0x004fc600000000ff */
[----:B------:R-:W2:Y:S04]  /*d7e0*/  LDL.LU R14, [R1+0x974] ;  /* 0x00097400010e7983 */ /* 0x000ea80000300800 */
[----:B------:R0:W-:Y:S04]  /*d7f0*/  STL [R1+0x13c], R9 ;  /* 0x00013c0901007387 */ /* 0x0001e80000100800 */
[----:B0-----:R-:W2:Y:S02]  /*d800*/  LDL.LU R9, [R1+0x970] ;  /* 0x0009700001097983 */ /* 0x001ea40000300800 */
[----:B--2---:R-:W-:-:S02]  /*d810*/  F2FP.F16.F32.PACK_AB R9, R14, R9 ;  /* 0x000000090e09723e */ /* 0x004fc400000000ff */
        /* <DEDUP_REMOVED lines=64> */
[----:B------:R-:W2:Y:S01]  /*dc20*/  LDL.LU R14, [R1+0x8ec] ;  /* 0x0008ec00010e7983 */ /* 0x000ea20000300800 */
[----:B----4-:R-:W-:Y:S02]  /*dc30*/  F2FP.F16.F32.PACK_AB R10, R10, R15 ;  /* 0x0000000f0a0a723e */ /* 0x010fe400000000ff */
[----:B-----5:R-:W-:Y:S01]  /*dc40*/  F2FP.F16.F32.PACK_AB R4, R4, R5 ;  /* 0x000000050404723e */ /* 0x020fe200000000ff */
[----:B------:R0:W-:Y:S01]  /*dc50*/  STL [R1+0x48], R9 ;  /* 0x0000480901007387 */ /* 0x0001e20000100800 */
[----:B---3--:R-:W-:Y:S02]  /*dc60*/  F2FP.F16.F32.PACK_AB R2, R2, R3 ;  /* 0x000000030202723e */ /* 0x008fe400000000ff */
[----:B0-----:R-:W-:Y:S02]  /*dc70*/  F2FP.F16.F32.PACK_AB R9, R0, R26 ;  /* 0x0000001a0009723e */ /* 0x001fe400000000ff */
[----:B------:R-:W-:Y:S02]  /*dc80*/  F2FP.F16.F32.PACK_AB R0, R25, R22 ;  /* 0x000000161900723e */ /* 0x000fe400000000ff */
[----:B--2---:R-:W-:-:S05]  /*dc90*/  F2FP.F16.F32.PACK_AB R8, R14, R8 ;  /* 0x000000080e08723e */ /* 0x004fca00000000ff */
[----:B------:R0:W-:Y:S04]  /*dca0*/  STL [R1+0x44], R8 ;  /* 0x0000440801007387 */ /* 0x0001e80000100800 */
[----:B------:R-:W-:Y:S04]  /*dcb0*/  STL [R1+0x40], R10 ;  /* 0x0000400a01007387 */ /* 0x000fe80000100800 */
[----:B------:R1:W-:Y:S01]  /*dcc0*/  STL [R1+0x6c], R9 ;  /* 0x00006c0901007387 */ /* 0x0003e20000100800 */
[----:B0-----:R-:W-:-:S05]  /*dcd0*/  F2FP.F16.F32.PACK_AB R8, R27, R24 ;  /* 0x000000181b08723e */ /* 0x001fca00000000ff */
[----:B------:R0:W-:Y:S01]  /*dce0*/  STL [R1+0x68], R8 ;  /* 0x0000680801007387 */ /* 0x0001e20000100800 */
[----:B-1----:R-:W-:-:S03]  /*dcf0*/  F2FP.F16.F32.PACK_AB R9, R23, R20 ;  /* 0x000000141709723e */ /* 0x002fc600000000ff */
[----:B------:R1:W-:Y:S04]  /*dd00*/  STL [R1+0x64], R0 ;  /* 0x0000640001007387 */ /* 0x0003e80000100800 */
[----:B------:R2:W-:Y:S01]  /*dd10*/  STL [R1+0x60], R9 ;  /* 0x0000600901007387 */ /* 0x0005e20000100800 */
[----:B0-----:R-:W-:Y:S02]  /*dd20*/  F2FP.F16.F32.PACK_AB R8, R21, R18 ;  /* 0x000000121508723e */ /* 0x001fe400000000ff */
[----:B-1----:R-:W-:-:S03]  /*dd30*/  F2FP.F16.F32.PACK_AB R0, R19, R16 ;  /* 0x000000101300723e */ /* 0x002fc600000000ff */
[----:B------:R0:W-:Y:S01]  /*dd40*/  STL [R1+0x3c], R8 ;  /* 0x00003c0801007387 */ /* 0x0001e20000100800 */
[----:B--2---:R-:W-:-:S03]  /*dd50*/  F2FP.F16.F32.PACK_AB R9, R17, R12 ;  /* 0x0000000c1109723e */ /* 0x004fc600000000ff */
[----:B------:R1:W-:Y:S04]  /*dd60*/  STL [R1+0x38], R0 ;  /* 0x0000380001007387 */ /* 0x0003e80000100800 */
[----:B------:R-:W-:Y:S01]  /*dd70*/  STL [R1+0x34], R9 ;  /* 0x0000340901007387 */ /* 0x000fe20000100800 */
[----:B0-----:R-:W-:Y:S02]  /*dd80*/  F2FP.F16.F32.PACK_AB R8, R13, R11 ;  /* 0x0000000b0d08723e */ /* 0x001fe400000000ff */
[----:B-1----:R-:W-:-:S03]  /*dd90*/  F2FP.F16.F32.PACK_AB R0, R6, R7 ;  /* 0x000000070600723e */ /* 0x002fc600000000ff */
[----:B------:R-:W-:Y:S04]  /*dda0*/  STL [R1+0x30], R8 ;  /* 0x0000300801007387 */ /* 0x000fe80000100800 */
[----:B------:R0:W-:Y:S04]  /*ddb0*/  STL [R1+0x2c], R0 ;  /* 0x00002c0001007387 */ /* 0x0001e80000100800 */
[----:B------:R-:W-:Y:S04]  /*ddc0*/  STL [R1+0x28], R4 ;  /* 0x0000280401007387 */ /* 0x000fe80000100800 */
[----:B------:R-:W2:Y:S01]  /*ddd0*/  LDL.LU R27, [R1+0x10c] ;  /* 0x00010c00011b7983 */ /* 0x000ea20000300800 */
[----:B0-----:R-:W-:-:S03]  /*dde0*/  F2FP.F16.F32.PACK_AB R0, R28, R29 ;  /* 0x0000001d1c00723e */ /* 0x001fc600000000ff */
[----:B------:R-:W-:Y:S04]  /*ddf0*/  STL [R1+0x24], R2 ;  /* 0x0000240201007387 */ /* 0x000fe80000100800 */
[----:B------:R-:W3:Y:S04]  /*de00*/  LDL.LU R26, [R1+0x104] ;  /* 0x00010400011a7983 */ /* 0x000ee80000300800 */
[----:B------:R-:W-:Y:S04]  /*de10*/  STL [R1+0x20], R0 ;  /* 0x0000200001007387 */ /* 0x000fe80000100800 */
[----:B---3--:R0:W-:Y:S04]  /*de20*/  STL [R1+0x8e8], R26 ;  /* 0x0008e81a01007387 */ /* 0x0081e80000100800 */
[----:B0-----:R-:W2:Y:S04]  /*de30*/  LDL.LU R26, [R1+0x8c] ;  /* 0x00008c00011a7983 */ /* 0x001ea80000300800 */
[----:B------:R-:W3:Y:S04]  /*de40*/  LDL.LU R25, [R1+0x14c] ;  /* 0x00014c0001197983 */ /* 0x000ee80000300800 */
[----:B---3--:R0:W-:Y:S04]  /*de50*/  STL [R1+0x8e4], R25 ;  /* 0x0008e41901007387 */ /* 0x0081e80000100800 */
[----:B0-----:R-:W3:Y:S04]  /*de60*/  LDL.LU R25, [R1+0x84] ;  /* 0x0000840001197983 */ /* 0x001ee80000300800 */
[----:B------:R-:W4:Y:S04]  /*de70*/  LDL.LU R24, [R1+0x144] ;  /* 0x0001440001187983 */ /* 0x000f280000300800 */
[----:B----4-:R0:W-:Y:S04]  /*de80*/  STL [R1+0x8e0], R24 ;  /* 0x0008e01801007387 */ /* 0x0101e80000100800 */
[----:B0-----:R-:W4:Y:S04]  /*de90*/  LDL.LU R24, [R1+0xcc] ;  /* 0x0000cc0001187983 */ /* 0x001f280000300800 */
[----:B------:R-:W5:Y:S04]  /*dea0*/  LDL.LU R23, [R1+0x20c] ;  /* 0x00020c0001177983 */ /* 0x000f680000300800 */
[----:B-----5:R0:W-:Y:S04]  /*deb0*/  STL [R1+0x8dc], R23 ;  /* 0x0008dc1701007387 */ /* 0x0201e80000100800 */
[----:B0-----:R-:W5:Y:S04]  /*dec0*/  LDL.LU R23, [R1+0xc4] ;  /* 0x0000c40001177983 */ /* 0x001f680000300800 */
[----:B------:R-:W2:Y:S04]  /*ded0*/  LDL.LU R22, [R1+0x204] ;  /* 0x0002040001167983 */ /* 0x000ea80000300800 */
[----:B--2---:R0:W-:Y:S04]  /*dee0*/  STL [R1+0x8d8], R22 ;  /* 0x0008d81601007387 */ /* 0x0041e80000100800 */
        /* <DEDUP_REMOVED lines=78> */
[----:B0-----:R-:W2:Y:S01]  /*e3d0*/  LDL.LU R2, [R1+0x90] ;  /* 0x0000900001027983 */ /* 0x001ea20000300800 */
[----:B------:R-:W-:-:S03]  /*e3e0*/  F2FP.F16.F32.PACK_AB R27, R26, R27 ;  /* 0x0000001b1a1b723e */ /* 0x000fc600000000ff */
[----:B--2---:R0:W-:Y:S04]  /*e3f0*/  STL [R1+0x888], R2 ;  /* 0x0008880201007387 */ /* 0x0041e80000100800 */
[----:B0-----:R-:W2:Y:S04]  /*e400*/  LDL.LU R2, [R1+0x98] ;  /* 0x0000980001027983 */ /* 0x001ea80000300800 */
[----:B------:R-:W2:Y:S04]  /*e410*/  LDL.LU R3, [R1+0x258] ;  /* 0x0002580001037983 */ /* 0x000ea80000300800 */
[----:B------:R-:W2:Y:S04]  /*e420*/  LDL.LU R28, [R1+0x1d0] ;  /* 0x0001d000011c7983 */ /* 0x000ea80000300800 */
[----:B------:R-:W2:Y:S04]  /*e430*/  LDL.LU R29, [R1+0x250] ;  /* 0x00025000011d7983 */ /* 0x000ea80000300800 */
[----:B------:R-:W3:Y:S02]  /*e440*/  LDL.LU R26, [R1+0x8e8] ;  /* 0x0008e800011a7983 */ /* 0x000ee40000300800 */
[----:B---3--:R-:W-:-:S02]  /*e450*/  F2FP.F16.F32.PACK_AB R26, R25, R26 ;  /* 0x0000001a191a723e */ /* 0x008fc400000000ff */
[----:B------:R-:W3:Y:S02]  /*e460*/  LDL.LU R25, [R1+0x8e4] ;  /* 0x0008e40001197983 */ /* 0x000ee40000300800 */
[----:B---3--:R-:W-:Y:S02]  /*e470*/  F2FP.F16.F32.PACK_AB R25, R24, R25 ;  /* 0x000000191819723e */ /* 0x008fe400000000ff */
[----:B------:R-:W3:Y:S02]  /*e480*/  LDL.LU R24, [R1+0x8e0] ;  /* 0x0008e00001187983 */ /* 0x000ee40000300800 */
[----:B---3--:R-:W-:Y:S02]  /*e490*/  F2FP.F16.F32.PACK_AB R24, R23, R24 ;  /* 0x000000181718723e */ /* 0x008fe400000000ff */
        /* <DEDUP_REMOVED lines=36> */
[----:B------:R-:W4:Y:S02]  /*e6e0*/  LDL.LU R5, [R1+0x894] ;  /* 0x0008940001057983 */ /* 0x000f240000300800 */
[----:B----4-:R-:W-:-:S02]  /*e6f0*/  F2FP.F16.F32.PACK_AB R5, R4, R5 ;  /* 0x000000050405723e */ /* 0x010fc400000000ff */
[----:B------:R-:W5:Y:S02]  /*e700*/  LDL.LU R4, [R1+0x890] ;  /* 0x0008900001047983 */ /* 0x000f640000300800 */
[----:B-----5:R-:W-:Y:S02]  /*e710*/  F2FP.F16.F32.PACK_AB R4, R0, R4 ;  /* 0x000000040004723e */ /* 0x020fe400000000ff */
[----:B------:R-:W2:Y:S02]  /*e720*/  LDL.LU R0, [R1+0x88c] ;  /* 0x00088c0001007983 */ /* 0x000ea40000300800 */
[----:B--2---:R-:W-:Y:S02]  /*e730*/  F2FP.F16.F32.PACK_AB R0, R2, R0 ;  /* 0x000000000200723e */ /* 0x004fe400000000ff */
        /* <DEDUP_REMOVED lines=13> */
[----:B------:R0:W-:Y:S04]  /*e810*/  STL [R1], R0 ;  /* 0x0000000001007387 */ /* 0x0001e80000100800 */
[----:B0-----:R-:W2:Y:S02]  /*e820*/  LDL.LU R0, [R1+0x86c] ;  /* 0x00086c0001007983 */ /* 0x001ea40000300800 */
[----:B--2---:R-:W-:-:S02]  /*e830*/  F2FP.F16.F32.PACK_AB R0, R2, R0 ;  /* 0x000000000200723e */ /* 0x004fc400000000ff */
[----:B------:R-:W2:Y:S04]  /*e840*/  LDL.LU R2, [R1+0x868] ;  /* 0x0008680001027983 */ /* 0x000ea80000300800 */
[----:B------:R0:W-:Y:S04]  /*e850*/  STL [R1+0x1c], R0 ;  /* 0x00001c0001007387 */ /* 0x0001e80000100800 */
[----:B0-----:R-:W2:Y:S02]  /*e860*/  LDL.LU R0, [R1+0x864] ;  /* 0x0008640001007983 */ /* 0x001ea40000300800 */
[----:B--2---:R-:W-:-:S02]  /*e870*/  F2FP.F16.F32.PACK_AB R0, R2, R0 ;  /* 0x000000000200723e */ /* 0x004fc400000000ff */
[----:B------:R-:W2:Y:S04]  /*e880*/  LDL.LU R2, [R1+0x860] ;  /* 0x0008600001027983 */ /* 0x000ea80000300800 */
[----:B------:R0:W-:Y:S02]  /*e890*/  STL [R1+0x18], R0 ;  /* 0x0000180001007387 */ /* 0x0001e40000100800 */
[----:B0-----:R-:W-:-:S05]  /*e8a0*/  F2FP.F16.F32.PACK_AB R0, R28, R29 ;  /* 0x0000001d1c00723e */ /* 0x001fca00000000ff */
[----:B------:R0:W-:Y:S01]  /*e8b0*/  STL [R1+0x10], R0 ;  /* 0x0000100001007387 */ /* 0x0001e20000100800 */
[----:B--2---:R-:W-:-:S05]  /*e8c0*/  F2FP.F16.F32.PACK_AB R2, R2, R3 ;  /* 0x000000030202723e */ /* 0x004fca00000000ff */
[----:B------:R0:W-:Y:S02]  /*e8d0*/  STL [R1+0x14], R2 ;  /* 0x0000140201007387 */ /* 0x0001e40000100800 */
.L_x_0:
[----:B------:R-:W2:Y:S01]  /*e8e0*/  LDL.LU R29, [R1+0x1c] ;  /* 0x00001c00011d7983 */ /* 0x000ea20000300800 */
[----:B------:R-:W1:Y:S01]  /*e8f0*/  S2UR UR5, SR_CgaCtaId ;  /* 0x00000000000579c3 */ /* 0x000e620000008800 */
[----:B------:R-:W-:Y:S01]  /*e900*/  UMOV UR4, 0x400 ;  /* 0x0000040000047882 */ /* 0x000fe20000000000 */
[----:B------:R-:W-:Y:S01]  /*e910*/  ULDC.64 UR6, c[0x0][0x228] ;  /* 0x00008a0000067ab9 */ /* 0x000fe20000000a00 */
[----:B------:R-:W3:Y:S01]  /*e920*/  LDL.LU R28, [R1] ;  /* 0x00000000011c7983 */ /* 0x000ee20000300800 */
[----:B------:R-:W-:-:S03]  /*e930*/  ULDC.64 UR8, c[0x0][0x220] ;  /* 0x0000880000087ab9 */ /* 0x000fc60000000a00 */
[----:B-----5:R-:W4:Y:S04]  /*e940*/  LDL.LU R3, [R1+0x4] ;  /* 0x0000040001037983 */ /* 0x020f280000300800 */
[----:B0-----:R-:W4:Y:S04]  /*e950*/  LDL.LU R2, [R1+0x8] ;  /* 0x0000080001027983 */ /* 0x001f280000300800 */
[----:B------:R-:W4:Y:S04]  /*e960*/  LDL.LU R0, [R1+0xc] ;  /* 0x00000c0001007983 */ /* 0x000f280000300800 */
[----:B------:R0:W-:Y:S04]  /*e970*/  STL [R1+0x918], R19 ;  /* 0x0009181301007387 */ /* 0x0001e80000100800 */
[----:B0-----:R-:W4:Y:S04]  /*e980*/  LDL R19, [R1+0x850] ;  /* 0x0008500001137983 */ /* 0x001f280000100800 */
[----:B------:R-:W-:Y:S04]  /*e990*/  STL.64 [R1+0x910], R22 ;  /* 0x0009101601007387 */ /* 0x000fe80000100a00 */
[----:B------:R0:W-:Y:S04]  /*e9a0*/  STL.64 [R1+0x908], R20 ;  /* 0x0009081401007387 */ /* 0x0001e80000100a00 */
[----:B0-----:R-:W4:Y:S04]  /*e9b0*/  LDL.LU R20, [R1+0x10] ;  /* 0x0000100001147983 */ /* 0x001f280000300800 */
[----:B------:R-:W4:Y:S04]  /*e9c0*/  LDL.LU R21, [R1+0x14] ;  /* 0x0000140001157983 */ /* 0x000f280000300800 */
[----:B------:R-:W4:Y:S01]  /*e9d0*/  LDL.LU R22, [R1+0x18] ;  /* 0x0000180001167983 */ /* 0x000f220000300800 */
[----:B-1----:R-:W-:-:S03]  /*e9e0*/  ULEA UR4, UR5, UR4, 0x18 ;  /* 0x0000000405047291 */ /* 0x002fc6000f8ec03f */
[----:B------:R-:W-:Y:S01]  /*e9f0*/  STL.64 [R1+0x900], R26 ;  /* 0x0009001a01007387 */ /* 0x000fe20000100a00 */
[----:B------:R-:W-:-:S03]  /*ea00*/  ULDC UR5, c[0x0][0x228] ;  /* 0x00008a0000057ab9 */ /* 0x000fc60000000800 */
[----:B------:R3:W-:Y:S01]  /*ea10*/  STL.64 [R1+0x8f8], R24 ;  /* 0x0008f81801007387 */ /* 0x0007e20000100a00 */
[----:B------:R-:W-:Y:S01]  /*ea20*/  BAR.SYNC.DEFER_BLOCKING 0x0 ;  /* 0x0000000000007b1d */ /* 0x000fe20000010000 */
[----:B--2---:R-:W-:Y:S02]  /*ea30*/  IMAD.MOV.U32 R23, RZ, RZ, R29 ;  /* 0x000000ffff177224 */ /* 0x004fe400078e001d */
[----:B---3--:R-:W-:-:S03]  /*ea40*/  IMAD.MOV.U32 R24, RZ, RZ, R28 ;  /* 0x000000ffff187224 */ /* 0x008fc600078e001c */
[----:B------:R-:W0:Y:S01]  /*ea50*/  S2R R28, SR_TID.X ;  /* 0x00000000001c7919 */ /* 0x000e220000002100 */
[----:B----4-:R-:W-:Y:S02]  /*ea60*/  IMAD.MOV.U32 R25, RZ, RZ, R3 ;  /* 0x000000ffff197224 */ /* 0x010fe400078e0003 */
[----:B------:R-:W-:Y:S02]  /*ea70*/  IMAD.MOV.U32 R26, RZ, RZ, R2 ;  /* 0x000000ffff1a7224 */ /* 0x000fe400078e0002 */
[----:B------:R-:W-:Y:S02]  /*ea80*/  IMAD.MOV.U32 R27, RZ, RZ, R0 ;  /* 0x000000ffff1b7224 */ /* 0x000fe400078e0000 */
[----:B------:R-:W-:Y:S02]  /*ea90*/  VIADD R2, R19, 0x1 ;  /* 0x0000000113027836 */ /* 0x000fe40000000000 */
[C---:B0-----:R-:W-:Y:S01]  /*eaa0*/  IMAD.SHL.U32 R3, R28.reuse, 0x10, RZ ;  /* 0x000000101c037824 */ /* 0x041fe200078e00ff */
[C---:B------:R-:W-:Y:S01]  /*eab0*/  LOP3.LUT R29, R28.reuse, 0x20, RZ, 0xc0, !PT ;  /* 0x000000201c1d7812 */ /* 0x040fe200078ec0ff */
[----:B------:R-:W-:-:S03]  /*eac0*/  IMAD.SHL.U32 R0, R28, 0x20, RZ ;  /* 0x000000201c007824 */ /* 0x000fc600078e00ff */
[----:B------:R-:W-:Y:S02]  /*ead0*/  LOP3.LUT R3, R3, 0xf0, RZ, 0xc0, !PT ;  /* 0x000000f003037812 */ /* 0x000fe400078ec0ff */
[----:B------:R-:W-:-:S04]  /*eae0*/  LOP3.LUT R0, R0, 0x200, RZ, 0xc0, !PT ;  /* 0x0000020000007812 */ /* 0x000fc800078ec0ff */
[----:B------:R-:W-:Y:S01]  /*eaf0*/  IADD3 R0, R0, UR4, R3 ;  /* 0x0000000400007c10 */ /* 0x000fe2000fffe003 */
[----:B------:R-:W-:Y:S02]  /*eb00*/  VIADD R3, R19, 0x2 ;  /* 0x0000000213037836 */ /* 0x000fe40000000000 */
[----:B------:R-:W2:Y:S01]  /*eb10*/  LDL.LU R19, [R1+0x918] ;  /* 0x0009180001137983 */ /* 0x000ea20000300800 */
[----:B------:R-:W-:Y:S01]  /*eb20*/  LOP3.LUT R28, R28, 0x3f, RZ, 0xc0, !PT ;  /* 0x0000003f1c1c7812 */ /* 0x000fe200078ec0ff */
[----:B------:R-:W-:Y:S01]  /*eb30*/  IMAD R0, R29, 0x8, R0 ;  /* 0x000000081d007824 */ /* 0x000fe200078e0200 */
[----:B------:R-:W-:Y:S02]  /*eb40*/  ISETP.GE.AND P2, PT, R2, UR7, PT ;  /* 0x0000000702007c0c */ /* 0x000fe4000bf46270 */
[----:B------:R-:W-:Y:S01]  /*eb50*/  LEA R28, R28, UR4, 0x4 ;  /* 0x000000041c1c7c11 */ /* 0x000fe2000f8e20ff */
[----:B------:R-:W-:Y:S01]  /*eb60*/  ULDC UR4, c[0x0][0x248] ;  /* 0x0000920000047ab9 */ /* 0x000fe20000000800 */
[----:B------:R-:W-:Y:S01]  /*eb70*/  STSM.16.M88.4 [R0], R20 ;  /* 0x0000001400007844 */ /* 0x000fe20000000200 */
[----:B------:R-:W-:Y:S01]  /*eb80*/  BAR.SYNC.DEFER_BLOCKING 0x0 ;  /* 0x0000000000007b1d */ /* 0x000fe20000010000 */
[----:B------:R-:W-:-:S05]  /*eb90*/  ISETP.GE.AND P0, PT, R3, UR7, PT ;  /* 0x0000000703007c0c */ /* 0x000fca000bf06270 */
[----:B------:R-:W0:Y:S02]  /*eba0*/  LDS.128 R20, [R28] ;  /* 0x000000001c147984 */ /* 0x000e240000000c00 */
[----:B------:R-:W-:Y:S06]  /*ebb0*/  BAR.SYNC.DEFER_BLOCKING 0x0 ;  /* 0x0000000000007b1d */ /* 0x000fec0000010000 */
[----:B------:R-:W-:Y:S02]  /*ebc0*/  STSM.16.M88.4 [R0], R24 ;  /* 0x0000001800007844 */ /* 0x000fe40000000200 */
[----:B------:R-:W-:Y:S06]  /*ebd0*/  BAR.SYNC.DEFER_BLOCKING 0x0 ;  /* 0x0000000000007b1d */ /* 0x000fec0000010000 */
[----:B0-----:R-:W-:Y:S01]  /*ebe0*/  STL [R1+0x14], R21 ;  /* 0x0000141501007387 */ /* 0x001fe20000100800 */
[----:B------:R-:W-:-:S03]  /*ebf0*/  IMAD.MOV.U32 R29, RZ, RZ, R20 ;  /* 0x000000ffff1d7224 */ /* 0x000fc600078e0014 */
[----:B------:R0:W-:Y:S04]  /*ec00*/  STL.64 [R1+0x18], R22 ;  /* 0x0000181601007387 */ /* 0x0001e80000100a00 */
[----:B------:R-:W1:Y:S01]  /*ec10*/  LDS.128 R24, [R28] ;  /* 0x000000001c187984 */ /* 0x000e620000000c00 */
[----:B------:R-:W-:Y:S06]  /*ec20*/  BAR.SYNC.DEFER_BLOCKING 0x0 ;  /* 0x0000000000007b1d */ /* 0x000fec0000010000 */
[----:B0-----:R-:W3:Y:S04]  /*ec30*/  LDL.LU.64 R22, [R1+0x910] ;  /* 0x0009100001167983 */ /* 0x001ee80000300a00 */
[----:B------:R-:W3:Y:S04]  /*ec40*/  LDL.LU.64 R20, [R1+0x908] ;  /* 0x0009080001147983 */ /* 0x000ee80000300a00 */
[----:B------:R-:W-:Y:S01]  /*ec50*/  STSM.16.M88.4 [R0], R4 ;  /* 0x0000000400007844 */ /* 0x000fe20000000200 */
[----:B------:R-:W-:Y:S06]  /*ec60*/  BAR.SYNC.DEFER_BLOCKING 0x0 ;  /* 0x0000000000007b1d */ /* 0x000fec0000010000 */
[----:B-1----:R-:W-:Y:S04]  /*ec70*/  STL.64 [R1], R24 ;  /* 0x0000001801007387 */ /* 0x002fe80000100a00 */
[----:B------:R0:W-:Y:S04]  /*ec80*/  STL.64 [R1+0x8], R26 ;  /* 0x0000081a01007387 */ /* 0x0001e80000100a00 */
[----:B------:R-:W1:Y:S01]  /*ec90*/  LDS.128 R4, [R28] ;  /* 0x000000001c047984 */ /* 0x000e620000000c00 */
[----:B------:R-:W-:Y:S06]  /*eca0*/  BAR.SYNC.DEFER_BLOCKING 0x0 ;  /* 0x0000000000007b1d */ /* 0x000fec0000010000 */
[----:B0-----:R-:W4:Y:S04]  /*ecb0*/  LDL.LU.64 R26, [R1+0x900] ;  /* 0x00090000011a7983 */ /* 0x001f280000300a00 */
[----:B------:R-:W4:Y:S04]  /*ecc0*/  LDL.LU.64 R24, [R1+0x8f8] ;  /* 0x0008f80001187983 */ /* 0x000f280000300a00 */
[----:B------:R-:W-:Y:S01]  /*ecd0*/  STSM.16.M88.4 [R0], R8 ;  /* 0x0000000800007844 */ /* 0x000fe20000000200 */
[----:B------:R-:W-:Y:S06]  /*ece0*/  BAR.SYNC.DEFER_BLOCKING 0x0 ;  /* 0x0000000000007b1d */ /* 0x000fec0000010000 */
[----:B-1----:R-:W-:Y:S04]  /*ecf0*/  STL.64 [R1+0x8b8], R4 ;  /* 0x0008b80401007387 */ /* 0x002fe80000100a00 */
[----:B------:R-:W-:Y:S04]  /*ed00*/  STL [R1+0x884], R7 ;  /* 0x0008840701007387 */ /* 0x000fe80000100800 */
[----:B------:R-:W-:Y:S04]  /*ed10*/  STL.64 [R1+0x890], R6 ;  /* 0x0008900601007387 */ /* 0x000fe80000100a00 */
[----:B------:R-:W-:Y:S04]  /*ed20*/  STL [R1+0x8cc], R6 ;  /* 0x0008cc0601007387 */ /* 0x000fe80000100800 */
[----:B------:R-:W0:Y:S01]  /*ed30*/  LDS.128 R8, [R28] ;  /* 0x000000001c087984 */ /* 0x000e220000000c00 */
[----:B------:R-:W-:Y:S06]  /*ed40*/  BAR.SYNC.DEFER_BLOCKING 0x0 ;  /* 0x0000000000007b1d */ /* 0x000fec0000010000 */
[----:B------:R-:W-:Y:S04]  /*ed50*/  STL [R1+0x8c8], R4 ;  /* 0x0008c80401007387 */ /* 0x000fe80000100800 */
[----:B------:R1:W-:Y:S01]  /*ed60*/  STSM.16.M88.4 [R0], R12 ;  /* 0x0000000c00007844 */ /* 0x0003e20000000200 */
[----:B------:R-:W-:Y:S06]  /*ed70*/  BAR.SYNC.DEFER_BLOCKING 0x0 ;  /* 0x0000000000007b1d */ /* 0x000fec0000010000 */
[----:B0-----:R-:W-:Y:S04]  /*ed80*/  STL.64 [R1+0x8c0], R8 ;  /* 0x0008c00801007387 */ /* 0x001fe80000100a00 */
[----:B------:R-:W-:Y:S01]  /*ed90*/  STL.64 [R1+0x888], R10 ;  /* 0x0008880a01007387 */ /* 0x000fe20000100a00 */
[----:B-1----:R-:W0:Y:S03]  /*eda0*/  LDC R14, c[0x0][0x244] ;  /* 0x00009100ff0e7b82 */ /* 0x002e260000000800 */
[----:B------:R-:W-:Y:S04]  /*edb0*/  STL [R1+0x8e0], R11 ;  /* 0x0008e00b01007387 */ /* 0x000fe80000100800 */
[----:B------:R-:W1:Y:S01]  /*edc0*/  LDS.128 R4, [R28] ;  /* 0x000000001c047984 */ /* 0x000e620000000c00 */
[----:B------:R-:W-:Y:S06]  /*edd0*/  BAR.SYNC.DEFER_BLOCKING 0x0 ;  /* 0x0000000000007b1d */ /* 0x000fec0000010000 */
[----:B-1----:R-:W-:Y:S04]  /*ede0*/  STL.64 [R1+0x70], R4 ;  /* 0x0000700401007387 */ /* 0x002fe80000100a00 */
[----:B--2---:R-:W-:Y:S04]  /*edf0*/  STSM.16.M88.4 [R0], R16 ;  /* 0x0000001000007844 */ /* 0x004fe80000000200 */
[----:B------:R-:W-:Y:S01]  /*ee00*/  STL.64 [R1+0x78], R6 ;  /* 0x0000780601007387 */ /* 0x000fe20000100a00 */
[----:B------:R-:W-:Y:S06]  /*ee10*/  BAR.SYNC.DEFER_BLOCKING 0x0 ;  /* 0x0000000000007b1d */ /* 0x000fec0000010000 */
[----:B------:R-:W2:Y:S04]  /*ee20*/  LDL.LU R8, [R1+0x20] ;  /* 0x0000200001087983 */ /* 0x000ea80000300800 */
[----:B------:R-:W1:Y:S01]  /*ee30*/  LDS.128 R4, [R28] ;  /* 0x000000001c047984 */ /* 0x000e620000000c00 */
[----:B------:R-:W-:Y:S06]  /*ee40*/  BAR.SYNC.DEFER_BLOCKING 0x0 ;  /* 0x0000000000007b1d */ /* 0x000fec0000010000 */
[----:B-1----:R-:W-:Y:S04]  /*ee50*/  STL.64 [R1+0x90], R4 ;  /* 0x0000900401007387 */ /* 0x002fe80000100a00 */
[----:B------:R-:W-:Y:S04]  /*ee60*/  STL.64 [R1+0x98], R6 ;  /* 0x0000980601007387 */ /* 0x000fe80000100a00 */
[----:B------:R-:W2:Y:S04]  /*ee70*/  LDL.LU R9, [R1+0x24] ;  /* 0x0000240001097983 */ /* 0x000ea80000300800 */
[----:B------:R-:W4:Y:S04]  /*ee80*/  LDL.LU R10, [R1+0x28] ;  /* 0x00002800010a7983 */ /* 0x000f280000300800 */
[----:B------:R-:W4:Y:S04]  /*ee90*/  LDL.LU R11, [R1+0x2c] ;  /* 0x00002c00010b7983 */ /* 0x000f280000300800 */
[----:B---3--:R1:W-:Y:S01]  /*eea0*/  STSM.16.M88.4 [R0], R20 ;  /* 0x0000001400007844 */ /* 0x0083e20000000200 */
[----:B------:R-:W-:Y:S06]  /*eeb0*/  BAR.SYNC.DEFER_BLOCKING 0x0 ;  /* 0x0000000000007b1d */ /* 0x000fec0000010000 */
[----:B------:R-:W3:Y:S02]  /*eec0*/  LDS.128 R4, [R28] ;  /* 0x000000001c047984 */ /* 0x000ee40000000c00 */
[----:B------:R-:W-:Y:S06]  /*eed0*/  BAR.SYNC.DEFER_BLOCKING 0x0 ;  /* 0x0000000000007b1d */ /* 0x000fec0000010000 */
[----:B----4-:R-:W-:Y:S04]  /*eee0*/  STL.64 [R1+0x8f0], R10 ;  /* 0x0008f00a01007387 */ /* 0x010fe80000100a00 */
[----:B--2---:R-:W-:Y:S04]  /*eef0*/  STL.64 [R1+0x8e8], R8 ;  /* 0x0008e80801007387 */ /* 0x004fe80000100a00 */
[----:B-1----:R-:W2:Y:S04]  /*ef00*/  LDL.LU R20, [R1+0x40] ;  /* 0x0000400001147983 */ /* 0x002ea80000300800 */
[----:B------:R-:W2:Y:S04]  /*ef10*/  LDL.LU R21, [R1+0x44] ;  /* 0x0000440001157983 */ /* 0x000ea80000300800 */
[----:B------:R-:W4:Y:S04]  /*ef20*/  LDL.LU R22, [R1+0x48] ;  /* 0x0000480001167983 */ /* 0x000f280000300800 */
[----:B------:R-:W4:Y:S04]  /*ef30*/  LDL.LU R23, [R1+0x4c] ;  /* 0x00004c0001177983 */ /* 0x000f280000300800 */
[----:B------:R-:W-:Y:S01]  /*ef40*/  STSM.16.M88.4 [R0], R24 ;  /* 0x0000001800007844 */ /* 0x000fe20000000200 */
[----:B------:R-:W-:Y:S06]  /*ef50*/  BAR.SYNC.DEFER_BLOCKING 0x0 ;  /* 0x0000000000007b1d */ /* 0x000fec0000010000 */
[----:B------:R-:W1:Y:S02]  /*ef60*/  LDS.128 R8, [R28] ;  /* 0x000000001c087984 */ /* 0x000e640000000c00 */
[----:B------:R-:W-:Y:S06]  /*ef70*/  BAR.SYNC.DEFER_BLOCKING 0x0 ;  /* 0x0000000000007b1d */ /* 0x000fec0000010000 */
[----:B----4-:R-:W-:Y:S04]  /*ef80*/  STL.64 [R1+0x8d8], R22 ;  /* 0x0008d81601007387 */ /* 0x010fe80000100a00 */
[----:B--2---:R2:W-:Y:S04]  /*ef90*/  STL.64 [R1+0x8d0], R20 ;  /* 0x0008d01401007387 */ /* 0x0045e80000100a00 */
[----:B--2---:R-:W2:Y:S04]  /*efa0*/  LDL.LU R20, [R1+0x30] ;  /* 0x0000300001147983 */ /* 0x004ea80000300800 */
[----:B------:R-:W2:Y:S04]  /*efb0*/  LDL.LU R21, [R1+0x34] ;  /* 0x0000340001157983 */ /* 0x000ea80000300800 */
[----:B------:R-:W2:Y:S04]  /*efc0*/  LDL.LU R22, [R1+0x38] ;  /* 0x0000380001167983 */ /* 0x000ea80000300800 */
[----:B------:R-:W2:Y:S04]  /*efd0*/  LDL.LU R23, [R1+0x3c] ;  /* 0x00003c0001177983 */ /* 0x000ea80000300800 */
[----:B------:R-:W4:Y:S04]  /*efe0*/  LDL.LU R16, [R1+0xa0] ;  /* 0x0000a00001107983 */ /* 0x000f280000300800 */
[----:B---3--:R3:W-:Y:S04]  /*eff0*/  STL.64 [R1+0x80], R4 ;  /* 0x0000800401007387 */ /* 0x0087e80000100a00 */
[----:B------:R0:W-:Y:S04]  /*f000*/  STL.64 [R1+0x88], R6 ;  /* 0x0000880601007387 */ /* 0x0001e80000100a00 */
[----:B------:R-:W4:Y:S04]  /*f010*/  LDL.LU R17, [R1+0xa4] ;  /* 0x0000a40001117983 */ /* 0x000f280000300800 */
[----:B------:R-:W4:Y:S04]  /*f020*/  LDL.LU R18, [R1+0xa8] ;  /* 0x0000a80001127983 */ /* 0x000f280000300800 */
[----:B------:R-:W4:Y:S04]  /*f030*/  LDL.LU R19, [R1+0xac] ;  /* 0x0000ac0001137983 */ /* 0x000f280000300800 */
[----:B---3--:R-:W3:Y:S04]  /*f040*/  LDL.LU R4, [R1+0xe0] ;  /* 0x0000e00001047983 */ /* 0x008ee80000300800 */
[----:B------:R-:W3:Y:S04]  /*f050*/  LDL.LU R5, [R1+0xe4] ;  /* 0x0000e40001057983 */ /* 0x000ee80000300800 */
[----:B0-----:R-:W3:Y:S04]  /*f060*/  LDL.LU R6, [R1+0xe8] ;  /* 0x0000e80001067983 */ /* 0x001ee80000300800 */
[----:B------:R-:W3:Y:S04]  /*f070*/  LDL.LU R7, [R1+0xec] ;  /* 0x0000ec0001077983 */ /* 0x000ee80000300800 */
[----:B------:R-:W4:Y:S04]  /*f080*/  LDL.LU R24, [R1+0x60] ;  /* 0x0000600001187983 */ /* 0x000f280000300800 */
[----:B------:R-:W4:Y:S04]  /*f090*/  LDL.LU R25, [R1+0x64] ;  /* 0x0000640001197983 */ /* 0x000f280000300800 */
[----:B------:R-:W4:Y:S04]  /*f0a0*/  LDL.LU R26, [R1+0x68] ;  /* 0x00006800011a7983 */ /* 0x000f280000300800 */
[----:B------:R-:W4:Y:S04]  /*f0b0*/  LDL.LU R27, [R1+0x6c] ;  /* 0x00006c00011b7983 */ /* 0x000f280000300800 */
[----:B-1----:R-:W-:Y:S04]  /*f0c0*/  STL.64 [R1+0x50], R8 ;  /* 0x0000500801007387 */ /* 0x002fe80000100a00 */
[----:B------:R0:W-:Y:S04]  /*f0d0*/  STL.64 [R1+0x58], R10 ;  /* 0x0000580a01007387 */ /* 0x0001e80000100a00 */
[----:B0-----:R-:W2:Y:S04]  /*f0e0*/  LDL.LU.64 R10, [R1+0x8f0] ;  /* 0x0008f000010a7983 */ /* 0x001ea80000300a00 */
[----:B------:R-:W2:Y:S04]  /*f0f0*/  LDL.LU.64 R8, [R1+0x8e8] ;  /* 0x0008e80001087983 */ /* 0x000ea80000300a00 */
[----:B--2---:R-:W-:Y:S01]  /*f100*/  STSM.16.M88.4 [R0], R8 ;  /* 0x0000000800007844 */ /* 0x004fe20000000200 */
[----:B------:R-:W-:Y:S06]  /*f110*/  BAR.SYNC.DEFER_BLOCKING 0x0 ;  /* 0x0000000000007b1d */ /* 0x000fec0000010000 */
[----:B------:R-:W0:Y:S02]  /*f120*/  LDS.128 R8, [R28] ;  /* 0x000000001c087984 */ /* 0x000e240000000c00 */
[----:B------:R-:W-:Y:S06]  /*f130*/  BAR.SYNC.DEFER_BLOCKING 0x0 ;  /* 0x0000000000007b1d */ /* 0x000fec0000010000 */
[----:B------:R-:W-:Y:S02]  /*f140*/  STSM.16.M88.4 [R0], R20 ;  /* 0x0000001400007844 */ /* 0x000fe40000000200 */
[----:B------:R-:W-:Y:S06]  /*f150*/  BAR.SYNC.DEFER_BLOCKING 0x0 ;  /* 0x0000000000007b1d */ /* 0x000fec0000010000 */
[----:B------:R-:W1:Y:S04]  /*f160*/  LDS.128 R20, [R28] ;  /* 0x000000001c147984 */ /* 0x000e680000000c00 */
[----:B0-----:R-:W-:Y:S04]  /*f170*/  STL.64 [R1+0xc0], R8 ;  /* 0x0000c00801007387 */ /* 0x001fe80000100a00 */
[----:B------:R0:W-:Y:S01]  /*f180*/  STL.64 [R1+0xc8], R10 ;  /* 0x0000c80a01007387 */ /* 0x0001e20000100a00 */
[----:B------:R-:W-:Y:S06]  /*f190*/  BAR.SYNC.DEFER_BLOCKING 0x0 ;  /* 0x0000000000007b1d */ /* 0x000fec0000010000 */
[----:B0-----:R-:W2:Y:S04]  /*f1a0*/  LDL.LU R11, [R1+0x8e0] ;  /* 0x0008e000010b7983 */ /* 0x001ea80000300800 */
[----:B------:R-:W2:Y:S04]  /*f1b0*/  LDL R9, [R1+0x850] ;  /* 0x0008500001097983 */ /* 0x000ea80000100800 */
[----:B------:R-:W2:Y:S04]  /*f1c0*/  LDL R2, [R1+0x84c] ;  /* 0x00084c0001027983 */ /* 0x000ea80000100800 */
[----:B-1----:R-:W-:Y:S04]  /*f1d0*/  STL.64 [R1+0xb0], R20 ;  /* 0x0000b01401007387 */ /* 0x002fe80000100a00 */
[----:B------:R0:W-:Y:S04]  /*f1e0*/  STL.64 [R1+0xb8], R22 ;  /* 0x0000b81601007387 */ /* 0x0001e80000100a00 */
[----:B0-----:R-:W3:Y:S04]  /*f1f0*/  LDL.LU.64 R22, [R1+0x8d8] ;  /* 0x0008d80001167983 */ /* 0x001ee80000300a00 */
[----:B------:R-:W3:Y:S04]  /*f200*/  LDL.LU.64 R20, [R1+0x8d0] ;  /* 0x0008d00001147983 */ /* 0x000ee80000300a00 */
[----:B----4-:R-:W-:Y:S01]  /*f210*/  STSM.16.M88.4 [R0], R24 ;  /* 0x0000001800007844 */ /* 0x010fe20000000200 */
[----:B------:R-:W-:Y:S06]  /*f220*/  BAR.SYNC.DEFER_BLOCKING 0x0 ;  /* 0x0000000000007b1d */ /* 0x000fec0000010000 */
[----:B------:R-:W0:Y:S02]  /*f230*/  LDS.128 R24, [R28] ;  /* 0x000000001c187984 */ /* 0x000e240000000c00 */
[----:B------:R-:W-:Y:S06]  /*f240*/  BAR.SYNC.DEFER_BLOCKING 0x0 ;  /* 0x0000000000007b1d */ /* 0x000fec0000010000 */
[----:B0-----:R-:W-:Y:S04]  /*f250*/  STL.64 [R1+0x60], R24 ;  /* 0x0000601801007387 */ /* 0x001fe80000100a00 */
[----:B------:R-:W-:Y:S04]  /*f260*/  STL.64 [R1+0x68], R26 ;  /* 0x0000681a01007387 */ /* 0x000fe80000100a00 */
[----:B---3--:R0:W-:Y:S01]  /*f270*/  STSM.16.M88.4 [R0], R20 ;  /* 0x0000001400007844 */ /* 0x0081e20000000200 */
[----:B------:R-:W-:Y:S06]  /*f280*/  BAR.SYNC.DEFER_BLOCKING 0x0 ;  /* 0x0000000000007b1d */ /* 0x000fec0000010000 */
[----:B0-----:R-:W3:Y:S04]  /*f290*/  LDL.LU R20, [R1+0x120] ;  /* 0x0001200001147983 */ /* 0x001ee80000300800 */
[----:B------:R-:W3:Y:S04]  /*f2a0*/  LDL.LU R21, [R1+0x124] ;  /* 0x0001240001157983 */ /* 0x000ee80000300800 */
[----:B------:R-:W3:Y:S04]  /*f2b0*/  LDL.LU R22, [R1+0x128] ;  /* 0x0001280001167983 */ /* 0x000ee80000300800 */
[----:B------:R-:W0:Y:S01]  /*f2c0*/  LDS.128 R24, [R28] ;  /* 0x000000001c187984 */ /* 0x000e220000000c00 */
[----:B------:R-:W-:Y:S06]  /*f2d0*/  BAR.SYNC.DEFER_BLOCKING 0x0 ;  /* 0x0000000000007b1d */ /* 0x000fec0000010000 */
[----:B------:R-:W3:Y:S04]  /*f2e0*/  LDL.LU R23, [R1+0x12c] ;  /* 0x00012c0001177983 */ /* 0x000ee80000300800 */
[----:B------:R-:W-:Y:S01]  /*f2f0*/  STSM.16.M88.4 [R0], R16 ;  /* 0x0000001000007844 */ /* 0x000fe20000000200 */
[----:B------:R-:W-:Y:S06]  /*f300*/  BAR.SYNC.DEFER_BLOCKING 0x0 ;  /* 0x0000000000007b1d */ /* 0x000fec0000010000 */
[----:B------:R-:W1:Y:S02]  /*f310*/  LDS.128 R16, [R28] ;  /* 0x000000001c107984 */ /* 0x000e640000000c00 */
[----:B------:R-:W-:Y:S06]  /*f320*/  BAR.SYNC.DEFER_BLOCKING 0x0 ;  /* 0x0000000000007b1d */ /* 0x000fec0000010000 */
[----:B0-----:R-:W-:Y:S04]  /*f330*/  STL.64 [R1+0x40], R24 ;  /* 0x0000401801007387 */ /* 0x001fe80000100a00 */
[----:B------:R-:W-:Y:S04]  /*f340*/  STL.64 [R1+0x48], R26 ;  /* 0x0000481a01007387 */ /* 0x000fe80000100a00 */
[----:B------:R0:W-:Y:S04]  /*f350*/  STSM.16.M88.4 [R0], R4 ;  /* 0x0000000400007844 */ /* 0x0001e80000000200 */
[----:B-1----:R-:W-:Y:S04]  /*f360*/  STL.64 [R1+0xa0], R16 ;  /* 0x0000a01001007387 */ /* 0x002fe80000100a00 */
[----:B------:R-:W-:Y:S04]  /*f370*/  STL.64 [R1+0xa8], R18 ;  /* 0x0000a81201007387 */ /* 0x000fe80000100a00 */
[----:B0-----:R-:W4:Y:S04]  /*f380*/  LDL.LU R4, [R1+0x130] ;  /* 0x0001300001047983 */ /* 0x001f280000300800 */
[----:B------:R-:W4:Y:S04]  /*f390*/  LDL.LU R5, [R1+0x134] ;  /* 0x0001340001057983 */ /* 0x000f280000300800 */
[----:B------:R-:W4:Y:S04]  /*f3a0*/  LDL.LU R6, [R1+0x138] ;  /* 0x0001380001067983 */ /* 0x000f280000300800 */
[----:B------:R-:W4:Y:S01]  /*f3b0*/  LDL.LU R7, [R1+0x13c] ;  /* 0x00013c0001077983 */ /* 0x000f220000300800 */
[----:B------:R-:W-:Y:S06]  /*f3c0*/  BAR.SYNC.DEFER_BLOCKING 0x0 ;  /* 0x0000000000007b1d */ /* 0x000fec0000010000 */
[----:B------:R-:W0:Y:S02]  /*f3d0*/  LDS.128 R16, [R28] ;  /* 0x000000001c107984 */ /* 0x000e240000000c00 */
[----:B------:R-:W-:Y:S06]  /*f3e0*/  BAR.SYNC.DEFER_BLOCKING 0x0 ;  /* 0x0000000000007b1d */ /* 0x000fec0000010000 */
[----:B0-----:R-:W-:Y:S04]  /*f3f0*/  STL [R1+0x870], R16 ;  /* 0x0008701001007387 */ /* 0x001fe80000100800 */
[----:B------:R0:W-:Y:S04]  /*f400*/  STL [R1+0x86c], R17 ;  /* 0x00086c1101007387 */ /* 0x0001e80000100800 */
[----:B0-----:R-:W2:Y:S04]  /*f410*/  LDL R17, [R1+0x84c] ;  /* 0x00084c0001117983 */ /* 0x001ea80000100800 */
[----:B------:R0:W-:Y:S04]  /*f420*/  STL [R1+0x868], R18 ;  /* 0x0008681201007387 */ /* 0x0001e80000100800 */
[----:B0-----:R-:W2:Y:S04]  /*f430*/  LDL.LU R18, [R1+0x850] ;  /* 0x0008500001127983 */ /* 0x001ea80000300800 */
[----:B------:R0:W-:Y:S04]  /*f440*/  STL [R1+0x864], R19 ;  /* 0x0008641301007387 */ /* 0x0001e80000100800 */
[----:B------:R-:W2:Y:S04]  /*f450*/  LDL.LU R10, [R1] ;  /* 0x00000000010a7983 */ /* 0x000ea80000300800 */
[----:B------:R-:W2:Y:S04]  /*f460*/  LDL R16, [R1+0x854] ;  /* 0x0008540001107983 */ /* 0x000ea80000100800 */
[----:B0-----:R-:W2:Y:S04]  /*f470*/  LDL.LU R19, [R1+0x85c] ;  /* 0x00085c0001137983 */ /* 0x001ea80000300800 */
[----:B---3--:R-:W-:Y:S01]  /*f480*/  STSM.16.M88.4 [R0], R20 ;  /* 0x0000001400007844 */ /* 0x008fe20000000200 */
[----:B------:R-:W-:Y:S06]  /*f490*/  BAR.SYNC.DEFER_BLOCKING 0x0 ;  /* 0x0000000000007b1d */ /* 0x000fec0000010000 */
[----:B------:R-:W0:Y:S02]  /*f4a0*/  LDS.128 R20, [R28] ;  /* 0x000000001c147984 */ /* 0x000e240000000c00 */
[----:B------:R-:W-:Y:S06]  /*f4b0*/  BAR.SYNC.DEFER_BLOCKING 0x0 ;  /* 0x0000000000007b1d */ /* 0x000fec0000010000 */
[----:B0-----:R-:W-:Y:S04]  /*f4c0*/  STL [R1+0x880], R20 ;  /* 0x0008801401007387 */ /* 0x001fe80000100800 */
[----:B------:R-:W-:Y:S04]  /*f4d0*/  STL [R1+0x87c], R21 ;  /* 0x00087c1501007387 */ /* 0x000fe80000100800 */
[----:B------:R-:W-:Y:S04]  /*f4e0*/  STL [R1+0x878], R22 ;  /* 0x0008781601007387 */ /* 0x000fe80000100800 */
[----:B------:R-:W-:Y:S04]  /*f4f0*/  STL [R1+0x874], R28 ;  /* 0x0008741c01007387 */ /* 0x000fe80000100800 */
[----:B------:R0:W-:Y:S04]  /*f500*/  STL [R1+0x860], R23 ;  /* 0x0008601701007387 */ /* 0x0001e80000100800 */
[----:B0-----:R-:W3:Y:S04]  /*f510*/  LDL.LU R23, [R1+0x858] ;  /* 0x0008580001177983 */ /* 0x001ee80000300800 */
[----:B----4-:R0:W-:Y:S04]  /*f520*/  STSM.16.M88.4 [R0], R4 ;  /* 0x0000000400007844 */ /* 0x0101e80000000200 */
[----:B0-----:R-:W4:Y:S04]  /*f530*/  LDL.LU R6, [R1+0x8cc] ;  /* 0x0008cc0001067983 */ /* 0x001f280000300800 */
[----:B------:R-:W3:Y:S04]  /*f540*/  LDL.LU R4, [R1+0x8c8] ;  /* 0x0008c80001047983 */ /* 0x000ee80000300800 */
[----:B------:R-:W4:Y:S01]  /*f550*/  LDL.LU R7, [R1+0x14] ;  /* 0x0000140001077983 */ /* 0x000f220000300800 */
[C---:B--2---:R-:W-:Y:S01]  /*f560*/  IMAD R3, R2.reuse, R14, RZ ;  /* 0x0000000e02037224 */ /* 0x044fe200078e02ff */
[----:B------:R-:W-:Y:S01]  /*f570*/  BAR.SYNC.DEFER_BLOCKING 0x0 ;  /* 0x0000000000007b1d */ /* 0x000fe20000010000 */
[----:B------:R-:W-:-:S03]  /*f580*/  ISETP.GE.AND P1, PT, R2, UR6, PT ;  /* 0x0000000602007c0c */ /* 0x000fc6000bf26270 */
[----:B------:R-:W-:Y:S02]  /*f590*/  LEA R2, P3, R3, UR8, 0x1 ;  /* 0x0000000803027c11 */ /* 0x000fe4000f8608ff */
[----:B------:R-:W-:Y:S01]  /*f5a0*/  ISETP.LT.AND P1, PT, R9, UR7, !P1 ;  /* 0x0000000709007c0c */ /* 0x000fe2000cf21270 */
[C---:B------:R-:W-:Y:S01]  /*f5b0*/  IMAD R25, R14.reuse, 0x40, R3 ;  /* 0x000000400e197824 */ /* 0x040fe200078e0203 */
[----:B------:R-:W-:Y:S01]  /*f5c0*/  LEA.HI.X.SX32 R3, R3, UR9, 0x1, P3 ;  /* 0x0000000903037c11 */ /* 0x000fe200098f0eff */
[----:B------:R-:W-:Y:S02]  /*f5d0*/  IMAD R26, R9, UR4, RZ ;  /* 0x00000004091a7c24 */ /* 0x000fe4000f8e02ff */
[----:B------:R-:W-:Y:S02]  /*f5e0*/  IMAD R15, R14, 0x40, R25 ;  /* 0x000000400e0f7824 */ /* 0x000fe400078e0219 */
[----:B------:R-:W-:-:S04]  /*f5f0*/  IMAD.WIDE R12, R26, 0x2, R2 ;  /* 0x000000021a0c7825 */ /* 0x000fc800078e0202 */
[----:B------:R-:W-:Y:S01]  /*f600*/  IMAD R0, R14, 0x40, R15 ;  /* 0x000000400e007824 */ /* 0x000fe200078e020f */
[----:B------:R-:W-:-:S04]  /*f610*/  LEA R14, P4, R15, UR8, 0x1 ;  /* 0x000000080f0e7c11 */ /* 0x000fc8000f8808ff */
[----:B------:R-:W-:Y:S01]  /*f620*/  LEA R24, P5, R0, UR8, 0x1 ;  /* 0x0000000800187c11 */ /* 0x000fe2000f8a08ff */
[----:B------:R0:W-:Y:S01]  /*f630*/  @P1 STG.E.U16 desc[UR10][R12.64], R29 ;  /* 0x0000001d0c001986 */ /* 0x0001e2000c10150a */
[----:B------:R-:W-:Y:S02]  /*f640*/  LEA.HI.X.SX32 R15, R15, UR9, 0x1, P4 ;  /* 0x000000090f0f7c11 */ /* 0x000fe4000a0f0eff */
[----:B0-----:R-:W-:Y:S01]  /*f650*/  LEA R12, P3, R25, UR8, 0x1 ;  /* 0x00000008190c7c11 */ /* 0x001fe2000f8608ff */
[----:B------:R-:W-:-:S03]  /*f660*/  ULDC UR8, c[0x0][0x228] ;  /* 0x00008a0000087ab9 */ /* 0x000fc60000000800 */
[----:B------:R-:W-:Y:S02]  /*f670*/  LEA.HI.X.SX32 R13, R25, UR9, 0x1, P3 ;  /* 0x00000009190d7c11 */ /* 0x000fe400098f0eff */
[----:B------:R-:W-:Y:S01]  /*f680*/  LEA.HI.X.SX32 R25, R0, UR9, 0x1, P5 ;  /* 0x0000000900197c11 */ /* 0x000fe2000a8f0eff */
[----:B------:R-:W-:Y:S01]  /*f690*/  IMAD.WIDE R8, R26, 0x2, R12 ;  /* 0x000000021a087825 */ /* 0x000fe200078e020c */
[----:B------:R-:W-:Y:S01]  /*f6a0*/  ULDC UR9, c[0x0][0x228] ;  /* 0x00008a0000097ab9 */ /* 0x000fe20000000800 */
[----:B------:R-:W-:-:S04]  /*f6b0*/  ISETP.GE.AND P1, PT, R18, UR7, PT ;  /* 0x0000000712007c0c */ /* 0x000fc8000bf26270 */
[----:B------:R-:W-:Y:S02]  /*f6c0*/  ISETP.LT.AND P4, PT, R16, UR6, !P1 ;  /* 0x0000000610007c0c */ /* 0x000fe4000cf81270 */
[----:B------:R-:W-:Y:S02]  /*f6d0*/  ISETP.LT.AND P5, PT, R19, UR6, !P1 ;  /* 0x0000000613007c0c */ /* 0x000fe4000cfa1270 */
[----:B---3--:R-:W-:Y:S01]  /*f6e0*/  PRMT R4, R29, 0x7632, R4 ;  /* 0x000076321d047816 */ /* 0x008fe20000000004 */
[----:B----4-:R0:W-:Y:S03]  /*f6f0*/  STL [R1+0x8a8], R7 ;  /* 0x0008a80701007387 */ /* 0x0101e60000100800 */
[----:B0-----:R-:W-:Y:S01]  /*f700*/  PRMT R7, R4, 0x7610, R7 ;  /* 0x0000761004077816 */ /* 0x001fe20000000007 */
[----:B------:R-:W-:-:S04]  /*f710*/  IMAD.WIDE R4, R26, 0x2, R14 ;  /* 0x000000021a047825 */ /* 0x000fc800078e020e */
[----:B------:R0:W-:Y:S04]  /*f720*/  @P4 STG.E.U16 desc[UR10][R8.64], R7 ;  /* 0x0000000708004986 */ /* 0x0001e8000c10150a */
[----:B------:R1:W-:Y:S04]  /*f730*/  @P5 STG.E.U16 desc[UR10][R4.64], R10 ;  /* 0x0000000a04005986 */ /* 0x0003e8000c10150a */
[----:B0-----:R-:W2:Y:S04]  /*f740*/  LDL.LU.64 R8, [R1+0x8c0] ;  /* 0x0008c00001087983 */ /* 0x001ea80000300a00 */
[----:B-1----:R-:W3:Y:S01]  /*f750*/  LDL.LU.64 R4, [R1+0x8b8] ;  /* 0x0008b80001047983 */ /* 0x002ee20000300a00 */
[----:B------:R-:W-:-:S02]  /*f760*/  ISETP.LT.AND P3, PT, R23, UR6, !P1 ;  /* 0x0000000617007c0c */ /* 0x000fc4000cf61270 */
[----:B------:R-:W-:Y:S01]  /*f770*/  ISETP.LT.AND P6, PT, R17, UR6, !P2 ;  /* 0x0000000611007c0c */ /* 0x000fe2000d7c1270 */
[----:B------:R-:W-:Y:S01]  /*f780*/  IMAD.WIDE R20, R26, 0x2, R24 ;  /* 0x000000021a147825 */ /* 0x000fe200078e0218 */
[----:B------:R-:W-:Y:S02]  /*f790*/  ISETP.LT.AND P4, PT, R16, UR6, !P2 ;  /* 0x0000000610007c0c */ /* 0x000fe4000d781270 */
[----:B------:R-:W-:Y:S01]  /*f7a0*/  PRMT R6, R10, 0x7632, R6 ;  /* 0x000076320a067816 */ /* 0x000fe20000000006 */
[----:B------:R-:W-:Y:S01]  /*f7b0*/  VIADD R0, R26, UR4 ;  /* 0x000000041a007c36 */ /* 0x000fe20008000000 */
[----:B------:R-:W4:Y:S03]  /*f7c0*/  LDL.LU R10, [R1+0x4] ;  /* 0x00000400010a7983 */ /* 0x000f260000300800 */
[C---:B------:R-:W-:Y:S01]  /*f7d0*/  IMAD.WIDE R26, R0.reuse, 0x2, R2 ;  /* 0x00000002001a7825 */ /* 0x040fe200078e0202 */
[----:B------:R0:W-:Y:S04]  /*f7e0*/  STL.64 [R1+0x8b0], R22 ;  /* 0x0008b01601007387 */ /* 0x0001e80000100a00 */
[----:B------:R-:W-:Y:S01]  /*f7f0*/  @P3 STG.E.U16 desc[UR10][R20.64], R6 ;  /* 0x0000000614003986 */ /* 0x000fe2000c10150a */
[----:B------:R-:W-:Y:S01]  /*f800*/  ISETP.LT.AND P3, PT, R23, UR6, !P2 ;  /* 0x0000000617007c0c */ /* 0x000fe2000d761270 */
[----:B0-----:R-:W-:Y:S01]  /*f810*/  IMAD.WIDE R22, R0, 0x2, R12 ;  /* 0x0000000200167825 */ /* 0x001fe200078e020c */
[----:B---3--:R-:W-:Y:S01]  /*f820*/  PRMT R11, R4, 0x7632, R11 ;  /* 0x00007632040b7816 */ /* 0x008fe2000000000b */
[----:B------:R-:W-:Y:S04]  /*f830*/  @P6 STG.E.U16 desc[UR10][R26.64], R4 ;  /* 0x000000041a006986 */ /* 0x000fe8000c10150a */
[----:B------:R0:W-:Y:S04]  /*f840*/  @P4 STG.E.U16 desc[UR10][R22.64], R11 ;  /* 0x0000000b16004986 */ /* 0x0001e8000c10150a */
[----:B0-----:R-:W3:Y:S01]  /*f850*/  LDL.LU.64 R22, [R1+0x8b0] ;  /* 0x0008b00001167983 */ /* 0x001ee20000300a00 */
[----:B------:R-:W-:Y:S01]  /*f860*/  ISETP.LT.AND P5, PT, R19, UR6, !P2 ;  /* 0x0000000613007c0c */ /* 0x000fe2000d7a1270 */
[----:B------:R-:W-:-:S12]  /*f870*/  IMAD.WIDE R6, R0, 0x2, R14 ;  /* 0x0000000200067825 */ /* 0x000fd800078e020e */
[----:B--2---:R0:W-:Y:S04]  /*f880*/  @P5 STG.E.U16 desc[UR10][R6.64], R8 ;  /* 0x0000000806005986 */ /* 0x0041e8000c10150a */
[----:B0-----:R-:W2:Y:S04]  /*f890*/  LDL.LU R7, [R1+0x8a8] ;  /* 0x0008a80001077983 */ /* 0x001ea80000300800 */
[----:B---3--:R0:W-:Y:S04]  /*f8a0*/  STL.64 [R1+0x8a0], R22 ;  /* 0x0008a01601007387 */ /* 0x0081e80000100a00 */
[----:B------:R-:W3:Y:S01]  /*f8b0*/  LDL.LU R11, [R1+0x18] ;  /* 0x00001800010b7983 */ /* 0x000ee20000300800 */
[----:B------:R-:W-:Y:S01]  /*f8c0*/  VIADD R29, R18, 0x3 ;  /* 0x00000003121d7836 */ /* 0x000fe20000000000 */
[----:B------:R-:W-:Y:S01]  /*f8d0*/  ISETP.LT.AND P6, PT, R17, UR6, !P0 ;  /* 0x0000000611007c0c */ /* 0x000fe2000c7c1270 */
[----:B------:R-:W-:Y:S01]  /*f8e0*/  VIADD R4, R0, UR4 ;  /* 0x0000000400047c36 */ /* 0x000fe20008000000 */
[----:B------:R-:W-:Y:S01]  /*f8f0*/  ISETP.LT.AND P4, PT, R16, UR6, !P0 ;  /* 0x0000000610007c0c */ /* 0x000fe2000c781270 */
[----:B------:R-:W-:Y:S01]  /*f900*/  IMAD.WIDE R20, R0, 0x2, R24 ;  /* 0x0000000200147825 */ /* 0x000fe200078e0218 */
[----:B------:R-:W-:-:S02]  /*f910*/  ISETP.GE.AND P1, PT, R29, UR7, PT ;  /* 0x000000071d007c0c */ /* 0x000fc4000bf26270 */
[----:B------:R-:W-:Y:S01]  /*f920*/  PRMT R0, R8, 0x7632, R0 ;  /* 0x0000763208007816 */ /* 0x000fe20000000000 */
[----:B------:R-:W-:Y:S01]  /*f930*/  VIADD R29, R18, 0x4 ;  /* 0x00000004121d7836 */ /* 0x000fe20000000000 */
[----:B------:R-:W-:Y:S01]  /*f940*/  ISETP.LT.AND P5, PT, R19, UR6, !P0 ;  /* 0x0000000613007c0c */ /* 0x000fe2000c7a1270 */
[C---:B------:R-:W-:Y:S01]  /*f950*/  IMAD.WIDE R26, R4.reuse, 0x2, R2 ;  /* 0x00000002041a7825 */ /* 0x040fe200078e0202 */
[----:B------:R-:W-:Y:S01]  /*f960*/  ISETP.LT.AND P0, PT, R23, UR6, !P0 ;  /* 0x0000000617007c0c */ /* 0x000fe2000c701270 */
[----:B------:R1:W-:Y:S01]  /*f970*/  @P3 STG.E.U16 desc[UR10][R20.64], R0 ;  /* 0x0000000014003986 */ /* 0x0003e2000c10150a */
[----:B------:R-:W-:Y:S01]  /*f980*/  ISETP.GE.AND P2, PT, R29, UR7, PT ;  /* 0x000000071d007c0c */ /* 0x000fe2000bf46270 */
[C---:B0-----:R-:W-:Y:S01]  /*f990*/  IMAD.WIDE R22, R4.reuse, 0x2, R12 ;  /* 0x0000000204167825 */ /* 0x041fe200078e020c */
[----:B--2---:R-:W-:Y:S01]  /*f9a0*/  PRMT R29, R7, 0x7632, R29 ;  /* 0x00007632071d7816 */ /* 0x004fe2000000001d */
[----:B------:R0:W-:Y:S01]  /*f9b0*/  @P6 STG.E.U16 desc[UR10][R26.64], R7 ;  /* 0x000000071a006986 */ /* 0x0001e2000c10150a */
[----:B------:R-:W-:Y:S01]  /*f9c0*/  ISETP.LT.AND P6, PT, R17, UR6, !P1 ;  /* 0x0000000611007c0c */ /* 0x000fe2000cfc1270 */
[----:B-1----:R-:W-:-:S02]  /*f9d0*/  IMAD.WIDE R20, R4, 0x2, R14 ;  /* 0x0000000204147825 */ /* 0x002fc400078e020e */
[----:B------:R-:W-:Y:S02]  /*f9e0*/  @P4 STG.E.U16 desc[UR10][R22.64], R29 ;  /* 0x0000001d16004986 */ /* 0x000fe4000c10150a */
[----:B------:R-:W-:Y:S01]  /*f9f0*/  VIADD R0, R4, UR4 ;  /* 0x0000000404007c36 */ /* 0x000fe20008000000 */
[----:B------:R-:W-:Y:S01]  /*fa00*/  ISETP.LT.AND P4, PT, R16, UR6, !P1 ;  /* 0x0000000610007c0c */ /* 0x000fe2000cf81270 */
[----:B----4-:R-:W-:Y:S01]  /*fa10*/  @P5 STG.E.U16 desc[UR10][R20.64], R10 ;  /* 0x0000000a14005986 */ /* 0x010fe2000c10150a */
[----:B------:R-:W-:Y:S01]  /*fa20*/  ISETP.LT.AND P5, PT, R19, UR6, !P1 ;  /* 0x0000000613007c0c */ /* 0x000fe2000cfa1270 */
[----:B------:R-:W-:Y:S02]  /*fa30*/  VIADD R8, R18, 0x5 ;  /* 0x0000000512087836 */ /* 0x000fe40000000000 */
[----:B0-----:R-:W-:Y:S01]  /*fa40*/  IMAD.WIDE R6, R4, 0x2, R24 ;  /* 0x0000000204067825 */ /* 0x001fe200078e0218 */
[----:B------:R-:W-:-:S03]  /*fa50*/  PRMT R4, R10, 0x7632, R4 ;  /* 0x000076320a047816 */ /* 0x000fc60000000004 */
[----:B------:R-:W-:Y:S01]  /*fa60*/  IMAD.WIDE R26, R0, 0x2, R2 ;  /* 0x00000002001a7825 */ /* 0x000fe200078e0202 */
[----:B------:R-:W-:Y:S01]  /*fa70*/  ISETP.GE.AND P3, PT, R8, UR7, PT ;  /* 0x0000000708007c0c */ /* 0x000fe2000bf66270 */
[----:B------:R-:W-:Y:S01]  /*fa80*/  @P0 STG.E.U16 desc[UR10][R6.64], R4 ;  /* 0x0000000406000986 */ /* 0x000fe2000c10150a */
[----:B------:R-:W-:-:S03]  /*fa90*/  PRMT R8, R5, 0x7632, R8 ;  /* 0x0000763205087816 */ /* 0x000fc60000000008 */
[----:B------:R0:W-:Y:S02]  /*faa0*/  @P6 STG.E.U16 desc[UR10][R26.64], R5 ;  /* 0x000000051a006986 */ /* 0x0001e4000c10150a */
[----:B0-----:R-:W-:-:S05]  /*fab0*/  IMAD.WIDE R26, R0, 0x2, R12 ;  /* 0x00000002001a7825 */ /* 0x001fca00078e020c */
[----:B------:R-:W-:Y:S04]  /*fac0*/  @P4 STG.E.U16 desc[UR10][R26.64], R8 ;  /* 0x000000081a004986 */ /* 0x000fe8000c10150a */
[----:B---3--:R0:W-:Y:S04]  /*fad0*/  STL [R1+0x898], R11 ;  /* 0x0008980b01007387 */ /* 0x0081e80000100800 */
[----:B------:R-:W2:Y:S04]  /*fae0*/  LDL.LU.64 R22, [R1+0x8a0] ;  /* 0x0008a00001167983 */ /* 0x000ea80000300a00 */
[----:B------:R-:W3:Y:S01]  /*faf0*/  LDL.LU R20, [R1+0x8] ;  /* 0x0000080001147983 */ /* 0x000ee20000300800 */
[----:B0-----:R-:W-:-:S05]  /*fb00*/  IMAD.WIDE R10, R0, 0x2, R14 ;  /* 0x00000002000a7825 */ /* 0x001fca00078e020e */
[----:B------:R0:W-:Y:S04]  /*fb10*/  @P5 STG.E.U16 desc[UR10][R10.64], R9 ;  /* 0x000000090a005986 */ /* 0x0001e8000c10150a */
[----:B0-----:R-:W4:Y:S01]  /*fb20*/  LDL.LU R11, [R1+0x898] ;  /* 0x00089800010b7983 */ /* 0x001f220000300800 */
[C---:B------:R-:W-:Y:S02]  /*fb30*/  VIADD R4, R0.reuse, UR4 ;  /* 0x0000000400047c36 */ /* 0x040fe40008000000 */
[----:B------:R-:W-:Y:S01]  /*fb40*/  IMAD.WIDE R6, R0, 0x2, R24 ;  /* 0x0000000200067825 */ /* 0x000fe200078e0218 */
[----:B------:R-:W-:Y:S02]  /*fb50*/  PRMT R0, R9, 0x7632, R0 ;  /* 0x0000763209007816 */ /* 0x000fe40000000000 */
[----:B------:R-:W-:Y:S01]  /*fb60*/  ISETP.LT.AND P4, PT, R16, UR6, !P2 ;  /* 0x0000000610007c0c */ /* 0x000fe2000d781270 */
[----:B------:R-:W-:Y:S01]  /*fb70*/  IMAD.WIDE R26, R4, 0x2, R2 ;  /* 0x00000002041a7825 */ /* 0x000fe200078e0202 */
[----:B--2---:R-:W-:-:S02]  /*fb80*/  ISETP.LT.AND P6, PT, R23, UR6, !P1 ;  /* 0x0000000617007c0c */ /* 0x004fc4000cfc1270 */
[----:B------:R-:W-:-:S11]  /*fb90*/  ISETP.LT.AND P1, PT, R17, UR6, !P2 ;  /* 0x0000000611007c0c */ /* 0x000fd6000d721270 */
[----:B------:R0:W-:Y:S04]  /*fba0*/  @P6 STG.E.U16 desc[UR10][R6.64], R0 ;  /* 0x0000000006006986 */ /* 0x0001e8000c10150a */
[----:B0-----:R-:W2:Y:S01]  /*fbb0*/  LDL.LU.64 R6, [R1+0x890] ;  /* 0x0008900001067983 */ /* 0x001ea20000300a00 */
[----:B----4-:R-:W-:-:S03]  /*fbc0*/  PRMT R29, R11, 0x7632, R29 ;  /* 0x000076320b1d7816 */ /* 0x010fc6000000001d */
[----:B------:R0:W-:Y:S04]  /*fbd0*/  @P1 STG.E.U16 desc[UR10][R26.64], R11 ;  /* 0x0000000b1a001986 */ /* 0x0001e8000c10150a */
[----:B------:R-:W4:Y:S01]  /*fbe0*/  LDL.LU R21, [R1+0x1c] ;  /* 0x00001c0001157983 */ /* 0x000f220000300800 */
[----:B0-----:R-:W-:-:S05]  /*fbf0*/  IMAD.WIDE R10, R4, 0x2, R12 ;  /* 0x00000002040a7825 */ /* 0x001fca00078e020c */
[----:B------:R0:W-:Y:S04]  /*fc00*/  @P4 STG.E.U16 desc[UR10][R10.64], R29 ;  /* 0x0000001d0a004986 */ /* 0x0001e8000c10150a */
[----:B0-----:R-:W4:Y:S01]  /*fc10*/  LDL.LU.64 R10, [R1+0x888] ;  /* 0x00088800010a7983 */ /* 0x001f220000300a00 */
[----:B------:R-:W-:Y:S01]  /*fc20*/  ISETP.LT.AND P5, PT, R19, UR6, !P2 ;  /* 0x0000000613007c0c */ /* 0x000fe2000d7a1270 */
[----:B------:R-:W-:Y:S01]  /*fc30*/  VIADD R5, R18, 0x6 ;  /* 0x0000000612057836 */ /* 0x000fe20000000000 */
[----:B------:R-:W-:Y:S01]  /*fc40*/  ISETP.LT.AND P6, PT, R23, UR6, !P2 ;  /* 0x0000000617007c0c */ /* 0x000fe2000d7c1270 */
[----:B------:R-:W-:Y:S01]  /*fc50*/  IMAD.WIDE R26, R4, 0x2, R14 ;  /* 0x00000002041a7825 */ /* 0x000fe200078e020e */
[----:B------:R-:W-:Y:S02]  /*fc60*/  ISETP.LT.AND P1, PT, R17, UR6, !P3 ;  /* 0x0000000611007c0c */ /* 0x000fe4000df21270 */
[----:B------:R-:W-:Y:S01]  /*fc70*/  ISETP.GE.AND P0, PT, R5, UR7, PT ;  /* 0x0000000705007c0c */ /* 0x000fe2000bf06270 */
[----:B------:R-:W-:Y:S01]  /*fc80*/  VIADD R5, R18, 0x7 ;  /* 0x0000000712057836 */ /* 0x000fe20000000000 */
[----:B------:R-:W-:Y:S01]  /*fc90*/  ISETP.LT.AND P4, PT, R19, UR6, !P3 ;  /* 0x0000000613007c0c */ /* 0x000fe2000df81270 */
[----:B------:R-:W-:-:S04]  /*fca0*/  VIADD R0, R4, UR4 ;  /* 0x0000000404007c36 */ /* 0x000fc80008000000 */
[----:B---3--:R0:W-:Y:S01]  /*fcb0*/  @P5 STG.E.U16 desc[UR10][R26.64], R20 ;  /* 0x000000141a005986 */ /* 0x0081e2000c10150a */
[----:B------:R-:W-:Y:S01]  /*fcc0*/  ISETP.LT.AND P5, PT, R16, UR6, !P3 ;  /* 0x0000000610007c0c */ /* 0x000fe2000dfa1270 */
[----:B------:R-:W-:Y:S01]  /*fcd0*/  IMAD.WIDE R8, R4, 0x2, R24 ;  /* 0x0000000204087825 */ /* 0x000fe200078e0218 */
[----:B------:R-:W-:Y:S02]  /*fce0*/  ISETP.LT.AND P3, PT, R23, UR6, !P3 ;  /* 0x0000000617007c0c */ /* 0x000fe4000df61270 */
[----:B------:R-:W-:Y:S01]  /*fcf0*/  ISETP.GE.AND P2, PT, R5, UR7, PT ;  /* 0x0000000705007c0c */ /* 0x000fe2000bf46270 */
[----:B------:R-:W-:-:S04]  /*fd00*/  IMAD.WIDE R4, R0, 0x2, R2 ;  /* 0x0000000200047825 */ /* 0x000fc800078e0202 */
[----:B0-----:R-:W-:Y:S01]  /*fd10*/  IMAD.WIDE R26, R0, 0x2, R12 ;  /* 0x00000002001a7825 */ /* 0x001fe200078e020c */
[----:B--2---:R-:W-:Y:S02]  /*fd20*/  PRMT R7, R20, 0x7632, R7 ;  /* 0x0000763214077816 */ /* 0x004fe40000000007 */
[----:B------:R-:W2:Y:S01]  /*fd30*/  LDL.LU R20, [R1+0xc] ;  /* 0x00000c0001147983 */ /* 0x000ea20000300800 */
[----:B------:R-:W-:-:S03]  /*fd40*/  PRMT R28, R6, 0x7632, R28 ;  /* 0x00007632061c7816 */ /* 0x000fc6000000001c */
[----:B------:R0:W-:Y:S01]  /*fd50*/  @P6 STG.E.U16 desc[UR10][R8.64], R7 ;  /* 0x0000000708006986 */ /* 0x0001e2000c10150a */
[----:B------:R-:W-:-:S03]  /*fd60*/  ISETP.LT.AND P6, PT, R17, UR6, !P0 ;  /* 0x0000000611007c0c */ /* 0x000fc6000c7c1270 */
[----:B------:R1:W-:Y:S04]  /*fd70*/  @P1 STG.E.U16 desc[UR10][R4.64], R6 ;  /* 0x0000000604001986 */ /* 0x0003e8000c10150a */
[----:B------:R-:W-:Y:S01]  /*fd80*/  @P5 STG.E.U16 desc[UR10][R26.64], R28 ;  /* 0x0000001c1a005986 */ /* 0x000fe2000c10150a */
[----:B0-----:R-:W-:-:S03]  /*fd90*/  IMAD.WIDE R8, R0, 0x2, R14 ;  /* 0x0000000200087825 */ /* 0x001fc600078e020e */
[----:B------:R-:W3:Y:S01]  /*fda0*/  LDL.LU R7, [R1+0x884] ;  /* 0x0008840001077983 */ /* 0x000ee20000300800 */
[----:B-1----:R-:W-:-:S04]  /*fdb0*/  IMAD.WIDE R4, R0, 0x2, R24 ;  /* 0x0000000200047825 */ /* 0x002fc800078e0218 */
[----:B------:R-:W-:Y:S01]  /*fdc0*/  VIADD R0, R0, UR4 ;  /* 0x0000000400007c36 */ /* 0x000fe20008000000 */
[----:B----4-:R-:W-:Y:S01]  /*fdd0*/  PRMT R29, R10, 0x7632, R29 ;  /* 0x000076320a1d7816 */ /* 0x010fe2000000001d */
[----:B------:R-:W-:Y:S04]  /*fde0*/  @P4 STG.E.U16 desc[UR10][R8.64], R10 ;  /* 0x0000000a08004986 */ /* 0x000fe8000c10150a */
[----:B------:R0:W-:Y:S02]  /*fdf0*/  @P3 STG.E.U16 desc[UR10][R4.64], R29 ;  /* 0x0000001d04003986 */ /* 0x0001e4000c10150a */
[----:B0-----:R-:W-:Y:S01]  /*fe00*/  IMAD.WIDE R4, R0, 0x2, R2 ;  /* 0x0000000200047825 */ /* 0x001fe200078e0202 */
[----:B------:R-:W-:-:S04]  /*fe10*/  PRMT R29, R21, 0x7632, R29 ;  /* 0x00007632151d7816 */ /* 0x000fc8000000001d */
[----:B------:R0:W-:Y:S04]  /*fe20*/  @P6 STG.E.U16 desc[UR10][R4.64], R21 ;  /* 0x0000001504006986 */ /* 0x0001e8000c10150a */
[----:B0-----:R-:W4:Y:S01]  /*fe30*/  LDL.LU R21, [R1+0x70] ;  /* 0x0000700001157983 */ /* 0x001f220000300800 */
[----:B------:R-:W-:Y:S02]  /*fe40*/  ISETP.LT.AND P3, PT, R16, UR6, !P0 ;  /* 0x0000000610007c0c */ /* 0x000fe4000c761270 */
[----:B------:R-:W-:Y:S02]  /*fe50*/  ISETP.LT.AND P4, PT, R19, UR6, !P0 ;  /* 0x0000000613007c0c */ /* 0x000fe4000c781270 */
[----:B------:R-:W-:Y:S01]  /*fe60*/  ISETP.LT.AND P5, PT, R23, UR6, !P0 ;  /* 0x0000000617007c0c */ /* 0x000fe2000c7a1270 */
[----:B------:R-:W-:Y:S01]  /*fe70*/  IMAD.WIDE R26, R0, 0x2, R12 ;  /* 0x00000002001a7825 */ /* 0x000fe200078e020c */
[----:B------:R-:W-:-:S03]  /*fe80*/  ISETP.LT.AND P6, PT, R17, UR6, !P2 ;  /* 0x0000000611007c0c */ /* 0x000fc6000d7c1270 */
[----:B------:R-:W-:Y:S02]  /*fe90*/  VIADD R6, R18, 0x8 ;  /* 0x0000000812067836 */ /* 0x000fe40000000000 */
[----:B------:R-:W-:-:S04]  /*fea0*/  IMAD.WIDE R4, R0, 0x2, R14 ;  /* 0x0000000200047825 */ /* 0x000fc800078e020e */
[----:B------:R-:W-:Y:S01]  /*feb0*/  IMAD.WIDE R8, R0, 0x2, R24 ;  /* 0x0000000200087825 */ /* 0x000fe200078e0218 */
[----:B------:R0:W-:Y:S01]  /*fec0*/  @P3 STG.E.U16 desc[UR10][R26.64], R29 ;  /* 0x0000001d1a003986 */ /* 0x0001e2000c10150a */
[----:B------:R-:W-:Y:S02]  /*fed0*/  ISETP.GE.AND P1, PT, R6, UR7, PT ;  /* 0x0000000706007c0c */ /* 0x000fe4000bf26270 */
[----:B------:R-:W-:Y:S01]  /*fee0*/  VIADD R0, R0, UR4 ;  /* 0x0000000400007c36 */ /* 0x000fe20008000000 */
[----:B------:R-:W-:Y:S01]  /*fef0*/  ISETP.LT.AND P3, PT, R16, UR6, !P2 ;  /* 0x0000000610007c0c */ /* 0x000fe2000d761270 */
[----:B------:R-:W-:-:S05]  /*ff00*/  VIADD R6, R18, 0x9 ;  /* 0x0000000912067836 */ /* 0x000fca0000000000 */
[----:B------:R-:W-:Y:S01]  /*ff10*/  ISETP.GE.AND P0, PT, R6, UR7, PT ;  /* 0x0000000706007c0c */ /* 0x000fe2000bf06270 */
[----:B0-----:R-:W-:Y:S01]  /*ff20*/  VIADD R29, R18, 0xa ;  /* 0x0000000a121d7836 */ /* 0x001fe20000000000 */
[----:B--2---:R-:W-:Y:S01]  /*ff30*/  PRMT R10, R20, 0x7632, R10 ;  /* 0x00007632140a7816 */ /* 0x004fe2000000000a */
[----:B------:R0:W-:Y:S01]  /*ff40*/  @P4 STG.E.U16 desc[UR10][R4.64], R20 ;  /* 0x0000001404004986 */ /* 0x0001e2000c10150a */
[----:B------:R-:W-:-:S03]  /*ff50*/  ISETP.LT.AND P4, PT, R17, UR6, !P1 ;  /* 0x0000000611007c0c */ /* 0x000fc6000cf81270 */
[----:B------:R1:W-:Y:S01]  /*ff60*/  @P5 STG.E.U16 desc[UR10][R8.64], R10 ;  /* 0x0000000a08005986 */ /* 0x0003e2000c10150a */
[----:B------:R-:W-:Y:S02]  /*ff70*/  ISETP.LT.AND P5, PT, R19, UR6, !P2 ;  /* 0x0000000613007c0c */ /* 0x000fe4000d7a1270 */
[----:B------:R-:W-:Y:S01]  /*ff80*/  ISETP.LT.AND P2, PT, R23, UR6, !P2 ;  /* 0x0000000617007c0c */ /* 0x000fe2000d741270 */
[----:B0-----:R-:W-:Y:S01]  /*ff90*/  IMAD.WIDE R4, R0, 0x2, R2 ;  /* 0x0000000200047825 */ /* 0x001fe200078e0202 */
[----:B------:R-:W2:Y:S01]  /*ffa0*/  LDL.LU R20, [R1+0x90] ;  /* 0x0000900001147983 */ /* 0x000ea20000300800 */
[----:B---3--:R-:W-:-:S03]  /*ffb0*/  PRMT R22, R7, 0x7632, R22 ;  /* 0x0000763207167816 */ /* 0x008fc60000000016 */
[----:B------:R0:W-:Y:S01]  /*ffc0*/  @P6 STG.E.U16 desc[UR10][R4.64], R7 ;  /* 0x0000000704006986 */ /* 0x0001e2000c10150a */
[C---:B-1----:R-:W-:Y:S02]  /*ffd0*/  VIADD R10, R0.reuse, UR4 ;  /* 0x00000004000a7c36 */ /* 0x042fe40008000000 */
[----:B------:R-:W-:Y:S01]  /*ffe0*/  IMAD.WIDE R8, R0, 0x2, R24 ;  /* 0x0000000200087825 */ /* 0x000fe200078e0218 */
[----:B------:R-:W3:Y:S03]  /*fff0*/  LDL.LU R28, [R1+0x50] ;  /* 0x00005000011c7983 */ /* 0x000ee60000300800 */
[----:B------:R-:W-:-:S04]  /*10000*/  IMAD.WIDE R26, R10, 0x2, R2 ;  /* 0x000000020a1a7825 */ /* 0x000fc800078e0202 */
[----:B0-----:R-:W-:-:S04]  /*10010*/  IMAD.WIDE R6, R0, 0x2, R12 ;  /* 0x0000000200067825 */ /* 0x001fc800078e020c */
[----:B------:R-:W-:Y:S01]  /*10020*/  IMAD.WIDE R4, R0, 0x2, R14 ;  /* 0x0000000200047825 */ /* 0x000fe200078e020e */
[----:B------:R-:W-:Y:S01]  /*10030*/  PRMT R0, R11, 0x7632, R0 ;  /* 0x000076320b007816 */ /* 0x000fe20000000000 */
[----:B------:R0:W-:Y:S04]  /*10040*/  @P3 STG.E.U16 desc[UR10][R6.64], R22 ;  /* 0x0000001606003986 */ /* 0x0001e8000c10150a */
[----:B------:R-:W-:Y:S04]  /*10050*/  @P5 STG.E.U16 desc[UR10][R4.64], R11 ;  /* 0x0000000b04005986 */ /* 0x000fe8000c10150a */
[----:B------:R-:W-:Y:S01]  /*10060*/  @P2 STG.E.U16 desc[UR10][R8.64], R0 ;  /* 0x0000000008002986 */ /* 0x000fe2000c10150a */
[----:B------:R-:W-:-:S02]  /*10070*/  ISETP.GE.AND P6, PT, R29, UR7, PT ;  /* 0x000000071d007c0c */ /* 0x000fc4000bfc6270 */
[----:B------:R-:W-:Y:S01]  /*10080*/  ISETP.LT.AND P3, PT, R16, UR6, !P1 ;  /* 0x0000000610007c0c */ /* 0x000fe2000cf61270 */
[----:B0-----:R-:W3:Y:S01]  /*10090*/  LDL.LU R22, [R1+0x8c] ;  /* 0x00008c0001167983 */ /* 0x001ee20000300800 */
[----:B------:R-:W-:-:S03]  /*100a0*/  ISETP.LT.AND P2, PT, R23, UR6, !P1 ;  /* 0x0000000617007c0c */ /* 0x000fc6000cf41270 */
[----:B----4-:R0:W-:Y:S01]  /*100b0*/  @P4 STG.E.U16 desc[UR10][R26.64], R21 ;  /* 0x000000151a004986 */ /* 0x0101e2000c10150a */
[----:B------:R-:W-:Y:S02]  /*100c0*/  ISETP.LT.AND P4, PT, R19, UR6, !P1 ;  /* 0x0000000613007c0c */ /* 0x000fe4000cf81270 */
[----:B------:R-:W-:Y:S01]  /*100d0*/  PRMT R29, R21, 0x7632, R29 ;  /* 0x00007632151d7816 */ /* 0x000fe2000000001d */
[----:B0-----:R-:W-:Y:S01]  /*100e0*/  VIADD R26, R18, 0xb ;  /* 0x0000000b121a7836 */ /* 0x001fe20000000000 */
[----:B------:R-:W4:Y:S04]  /*100f0*/  LDL.LU R21, [R1+0x74] ;  /* 0x0000740001157983 */ /* 0x000f280000300800 */
[----:B------:R-:W-:Y:S02]  /*10100*/  ISETP.GE.AND P1, PT, R26, UR7, PT ;  /* 0x000000071a007c0c */ /* 0x000fe4000bf26270 */
[----:B------:R-:W3:Y:S01]  /*10110*/  LDL.LU R26, [R1+0x80] ;  /* 0x00008000011a7983 */ /* 0x000ee20000300800 */
[----:B------:R-:W-:Y:S01]  /*10120*/  IMAD.WIDE R6, R10, 0x2, R12 ;  /* 0x000000020a067825 */ /* 0x000fe200078e020c */
[----:B------:R-:W-:-:S03]  /*10130*/  ISETP.LT.AND P5, PT, R17, UR6, !P0 ;  /* 0x0000000611007c0c */ /* 0x000fc6000c7a1270 */
[C---:B------:R-:W-:Y:S02]  /*10140*/  VIADD R0, R10.reuse, UR4 ;  /* 0x000000040a007c36 */ /* 0x040fe40008000000 */
[C---:B------:R-:W-:Y:S01]  /*10150*/  IMAD.WIDE R4, R10.reuse, 0x2, R14 ;  /* 0x000000020a047825 */ /* 0x040fe200078e020e */
[----:B------:R0:W-:Y:S03]  /*10160*/  @P3 STG.E.U16 desc[UR10][R6.64], R29 ;  /* 0x0000001d06003986 */ /* 0x0001e6000c10150a */
[----:B------:R-:W-:Y:S01]  /*10170*/  IMAD.WIDE R10, R10, 0x2, R24 ;  /* 0x000000020a0a7825 */ /* 0x000fe200078e0218 */
[----:B------:R-:W-:-:S03]  /*10180*/  ISETP.LT.AND P3, PT, R19, UR6, !P0 ;  /* 0x0000000613007c0c */ /* 0x000fc6000c761270 */
[----:B------:R-:W-:-:S04]  /*10190*/  IMAD.WIDE R8, R0, 0x2, R2 ;  /* 0x0000000200087825 */ /* 0x000fc800078e0202 */
[----:B0-----:R-:W-:Y:S01]  /*101a0*/  IMAD.WIDE R6, R0, 0x2, R14 ;  /* 0x0000000200067825 */ /* 0x001fe200078e020e */
[----:B--2---:R-:W-:Y:S01]  /*101b0*/  PRMT R27, R20, 0x7632, R27 ;  /* 0x00007632141b7816 */ /* 0x004fe2000000001b */
[----:B------:R0:W-:Y:S04]  /*101c0*/  @P4 STG.E.U16 desc[UR10][R4.64], R20 ;  /* 0x0000001404004986 */ /* 0x0001e8000c10150a */
[----:B------:R1:W-:Y:S01]  /*101d0*/  @P2 STG.E.U16 desc[UR10][R10.64], R27 ;  /* 0x0000001b0a002986 */ /* 0x0003e2000c10150a */
[----:B------:R-:W-:Y:S02]  /*101e0*/  ISETP.LT.AND P2, PT, R16, UR6, !P0 ;  /* 0x0000000610007c0c */ /* 0x000fe4000c741270 */
[----:B------:R-:W-:Y:S02]  /*101f0*/  ISETP.LT.AND P0, PT, R23, UR6, !P0 ;  /* 0x0000000617007c0c */ /* 0x000fe4000c701270 */
[----:B------:R-:W-:Y:S01]  /*10200*/  ISETP.LT.AND P4, PT, R17, UR6, !P6 ;  /* 0x0000000611007c0c */ /* 0x000fe2000f781270 */
[C---:B0-----:R-:W-:Y:S01]  /*10210*/  VIADD R4, R0.reuse, UR4 ;  /* 0x0000000400047c36 */ /* 0x041fe20008000000 */
[----:B------:R-:W2:Y:S01]  /*10220*/  LDL.LU R20, [R1+0x94] ;  /* 0x0000940001147983 */ /* 0x000ea20000300800 */
[----:B-1----:R-:W-:-:S03]  /*10230*/  IMAD.WIDE R10, R0, 0x2, R24 ;  /* 0x00000002000a7825 */ /* 0x002fc600078e0218 */
[----:B---3--:R0:W-:Y:S01]  /*10240*/  @P5 STG.E.U16 desc[UR10][R8.64], R26 ;  /* 0x0000001a08005986 */ /* 0x0081e2000c10150a */
[----:B------:R-:W-:Y:S01]  /*10250*/  PRMT R29, R26, 0x7632, R29 ;  /* 0x000076321a1d7816 */ /* 0x000fe2000000001d */
[----:B0-----:R-:W-:Y:S01]  /*10260*/  IMAD.WIDE R8, R0, 0x2, R12 ;  /* 0x0000000200087825 */ /* 0x001fe200078e020c */
[----:B------:R-:W-:-:S03]  /*10270*/  PRMT R0, R28, 0x7632, R0 ;  /* 0x000076321c007816 */ /* 0x000fc60000000000 */
[----:B------:R-:W-:Y:S01]  /*10280*/  IMAD.WIDE R26, R4, 0x2, R2 ;  /* 0x00000002041a7825 */ /* 0x000fe200078e0202 */
[----:B------:R0:W-:Y:S04]  /*10290*/  @P2 STG.E.U16 desc[UR10][R8.64], R29 ;  /* 0x0000001d08002986 */ /* 0x0001e8000c10150a */
[----:B------:R1:W-:Y:S04]  /*102a0*/  @P3 STG.E.U16 desc[UR10][R6.64], R28 ;  /* 0x0000001c06003986 */ /* 0x0003e8000c10150a */
[----:B------:R-:W-:Y:S04]  /*102b0*/  @P0 STG.E.U16 desc[UR10][R10.64], R0 ;  /* 0x000000000a000986 */ /* 0x000fe8000c10150a */
[----:B----4-:R3:W-:Y:S01]  /*102c0*/  @P4 STG.E.U16 desc[UR10][R26.64], R21 ;  /* 0x000000151a004986 */ /* 0x0107e2000c10150a */
[----:B0-----:R-:W-:-:S03]  /*102d0*/  PRMT R29, R21, 0x7632, R29 ;  /* 0x00007632151d7816 */ /* 0x001fc6000000001d */
[----:B-1----:R-:W4:Y:S01]  /*102e0*/  LDL.LU R28, [R1+0x54] ;  /* 0x00005400011c7983 */ /* 0x002f220000300800 */
[----:B---3--:R-:W-:-:S03]  /*102f0*/  VIADD R26, R18, 0xd ;  /* 0x0000000d121a7836 */ /* 0x008fc60000000000 */
[----:B------:R-:W3:Y:S02]  /*10300*/  LDL.LU R21, [R1+0x78] ;  /* 0x0000780001157983 */ /* 0x000ee40000300800 */
[----:B------:R-:W-:Y:S02]  /*10310*/  ISETP.GE.AND P3, PT, R26, UR7, PT ;  /* 0x000000071a007c0c */ /* 0x000fe4000bf66270 */
[----:B------:R-:W4:Y:S01]  /*10320*/  LDL.LU R26, [R1+0x84] ;  /* 0x00008400011a7983 */ /* 0x000f220000300800 */
[----:B------:R-:W-:Y:S02]  /*10330*/  ISETP.LT.AND P0, PT, R16, UR6, !P6 ;  /* 0x0000000610007c0c */ /* 0x000fe4000f701270 */
[----:B------:R-:W-:Y:S02]  /*10340*/  ISETP.LT.AND P2, PT, R19, UR6, !P6 ;  /* 0x0000000613007c0c */ /* 0x000fe4000f741270 */
[----:B------:R-:W-:Y:S01]  /*10350*/  ISETP.LT.AND P6, PT, R23, UR6, !P6 ;  /* 0x0000000617007c0c */ /* 0x000fe2000f7c1270 */
[----:B------:R-:W-:Y:S01]  /*10360*/  VIADD R5, R18, 0xc ;  /* 0x0000000c12057836 */ /* 0x000fe20000000000 */
[----:B------:R-:W-:Y:S01]  /*10370*/  ISETP.LT.AND P4, PT, R17, UR6, !P1 ;  /* 0x0000000611007c0c */ /* 0x000fe2000cf81270 */
[----:B------:R-:W-:-:S02]  /*10380*/  VIADD R0, R4, UR4 ;  /* 0x0000000404007c36 */ /* 0x000fc40008000000 */
[----:B------:R-:W-:Y:S01]  /*10390*/  IMAD.WIDE R8, R4, 0x2, R12 ;  /* 0x0000000204087825 */ /* 0x000fe200078e020c */
[----:B------:R-:W-:-:S03]  /*103a0*/  ISETP.GE.AND P5, PT, R5, UR7, PT ;  /* 0x0000000705007c0c */ /* 0x000fc6000bfa6270 */
[C---:B------:R-:W-:Y:S01]  /*103b0*/  IMAD.WIDE R6, R4.reuse, 0x2, R14 ;  /* 0x0000000204067825 */ /* 0x040fe200078e020e */
[----:B------:R0:W-:Y:S03]  /*103c0*/  @P0 STG.E.U16 desc[UR10][R8.64], R29 ;  /* 0x0000001d08000986 */ /* 0x0001e6000c10150a */
[----:B------:R-:W-:-:S04]  /*103d0*/  IMAD.WIDE R4, R4, 0x2, R24 ;  /* 0x0000000204047825 */ /* 0x000fc800078e0218 */
[----:B------:R-:W-:Y:S01]  /*103e0*/  IMAD.WIDE R10, R0, 0x2, R2 ;  /* 0x00000002000a7825 */ /* 0x000fe200078e0202 */
[----:B------:R-:W-:-:S03]  /*103f0*/  ISETP.LT.AND P0, PT, R16, UR6, !P1 ;  /* 0x0000000610007c0c */ /* 0x000fc6000cf01270 */
[----:B0-----:R-:W-:Y:S01]  /*10400*/  IMAD.WIDE R8, R0, 0x2, R12 ;  /* 0x0000000200087825 */ /* 0x001fe200078e020c */
[----:B--2---:R-:W-:Y:S01]  /*10410*/  PRMT R27, R20, 0x7632, R27 ;  /* 0x00007632141b7816 */ /* 0x004fe2000000001b */
[----:B------:R0:W-:Y:S04]  /*10420*/  @P2 STG.E.U16 desc[UR10][R6.64], R20 ;  /* 0x0000001406002986 */ /* 0x0001e8000c10150a */
[----:B------:R1:W-:Y:S01]  /*10430*/  @P6 STG.E.U16 desc[UR10][R4.64], R27 ;  /* 0x0000001b04006986 */ /* 0x0003e2000c10150a */
[----:B------:R-:W-:Y:S01]  /*10440*/  ISETP.LT.AND P6, PT, R23, UR6, !P1 ;  /* 0x0000000617007c0c */ /* 0x000fe2000cfc1270 */
[C---:B0-----:R-:W-:Y:S02]  /*10450*/  IMAD.WIDE R6, R0.reuse, 0x2, R14 ;  /* 0x0000000200067825 */ /* 0x041fe400078e020e */
[----:B------:R-:W2:Y:S02]  /*10460*/  LDL.LU R20, [R1+0x98] ;  /* 0x0000980001147983 */ /* 0x000ea40000300800 */
[----:B-1----:R-:W-:-:S02]  /*10470*/  VIADD R4, R0, UR4 ;  /* 0x0000000400047c36 */ /* 0x002fc40008000000 */
[----:B----4-:R0:W-:Y:S01]  /*10480*/  @P4 STG.E.U16 desc[UR10][R10.64], R26 ;  /* 0x0000001a0a004986 */ /* 0x0101e2000c10150a */
[----:B------:R-:W-:Y:S02]  /*10490*/  ISETP.LT.AND P4, PT, R19, UR6, !P1 ;  /* 0x0000000613007c0c */ /* 0x000fe4000cf81270 */
[----:B------:R-:W-:Y:S02]  /*104a0*/  ISETP.LT.AND P1, PT, R17, UR6, !P5 ;  /* 0x0000000611007c0c */ /* 0x000fe4000ef21270 */
[----:B------:R-:W-:Y:S01]  /*104b0*/  PRMT R29, R26, 0x7632, R29 ;  /* 0x000076321a1d7816 */ /* 0x000fe2000000001d */
[----:B0-----:R-:W-:Y:S01]  /*104c0*/  IMAD.WIDE R10, R0, 0x2, R24 ;  /* 0x00000002000a7825 */ /* 0x001fe200078e0218 */
[----:B------:R-:W-:-:S03]  /*104d0*/  PRMT R0, R28, 0x7632, R0 ;  /* 0x000076321c007816 */ /* 0x000fc60000000000 */
[----:B------:R-:W-:Y:S01]  /*104e0*/  @P0 STG.E.U16 desc[UR10][R8.64], R29 ;  /* 0x0000001d08000986 */ /* 0x000fe2000c10150a */
[----:B------:R-:W-:-:S03]  /*104f0*/  IMAD.WIDE R26, R4, 0x2, R2 ;  /* 0x00000002041a7825 */ /* 0x000fc600078e0202 */
[----:B------:R0:W-:Y:S04]  /*10500*/  @P4 STG.E.U16 desc[UR10][R6.64], R28 ;  /* 0x0000001c06004986 */ /* 0x0001e8000c10150a */
[----:B------:R-:W-:Y:S04]  /*10510*/  @P6 STG.E.U16 desc[UR10][R10.64], R0 ;  /* 0x000000000a006986 */ /* 0x000fe8000c10150a */
[----:B---3--:R1:W-:Y:S04]  /*10520*/  @P1 STG.E.U16 desc[UR10][R26.64], R21 ;  /* 0x000000151a001986 */ /* 0x0083e8000c10150a */
[----:B0-----:R-:W3:Y:S04]  /*10530*/  LDL.LU R28, [R1+0x58] ;  /* 0x00005800011c7983 */ /* 0x001ee80000300800 */
[----:B-1----:R-:W4:Y:S01]  /*10540*/  LDL.LU R27, [R1+0x88] ;  /* 0x00008800011b7983 */ /* 0x002f220000300800 */
[----:B------:R-:W-:-:S03]  /*10550*/  PRMT R26, R21, 0x7632, R26 ;  /* 0x00007632151a7816 */ /* 0x000fc6000000001a */
[----:B------:R-:W3:Y:S01]  /*10560*/  LDL.LU R21, [R1+0x7c] ;  /* 0x00007c0001157983 */ /* 0x000ee20000300800 */
[----:B------:R-:W-:Y:S02]  /*10570*/  ISETP.LT.AND P0, PT, R16, UR6, !P5 ;  /* 0x0000000610007c0c */ /* 0x000fe4000ef01270 */
[----:B------:R-:W-:Y:S02]  /*10580*/  ISETP.LT.AND P6, PT, R19, UR6, !P5 ;  /* 0x0000000613007c0c */ /* 0x000fe4000efc1270 */
[----:B------:R-:W-:Y:S01]  /*10590*/  ISETP.LT.AND P5, PT, R23, UR6, !P5 ;  /* 0x0000000617007c0c */ /* 0x000fe2000efa1270 */
[----:B------:R-:W-:Y:S01]  /*105a0*/  VIADD R5, R18, 0xe ;  /* 0x0000000e12057836 */ /* 0x000fe20000000000 */
[----:B------:R-:W-:Y:S01]  /*105b0*/  ISETP.LT.AND P4, PT, R17, UR6, !P3 ;  /* 0x0000000611007c0c */ /* 0x000fe2000df81270 */
[----:B------:R-:W-:Y:S01]  /*105c0*/  IMAD.WIDE R6, R4, 0x2, R12 ;  /* 0x0000000204067825 */ /* 0x000fe200078e020c */
[----:B------:R-:W-:Y:S02]  /*105d0*/  ISETP.LT.AND P1, PT, R16, UR6, !P3 ;  /* 0x0000000610007c0c */ /* 0x000fe4000df21270 */
[----:B------:R-:W-:Y:S01]  /*105e0*/  ISETP.GE.AND P2, PT, R5, UR7, PT ;  /* 0x0000000705007c0c */ /* 0x000fe2000bf46270 */
[----:B------:R-:W-:-:S04]  /*105f0*/  IMAD.WIDE R8, R4, 0x2, R14 ;  /* 0x0000000204087825 */ /* 0x000fc800078e020e */
[----:B------:R-:W-:Y:S02]  /*10600*/  VIADD R0, R18, 0xf ;  /* 0x0000000f12007836 */ /* 0x000fe40000000000 */
[C---:B------:R-:W-:Y:S01]  /*10610*/  IMAD.WIDE R10, R4.reuse, 0x2, R24 ;  /* 0x00000002040a7825 */ /* 0x040fe200078e0218 */
[----:B------:R0:W-:Y:S03]  /*10620*/  @P0 STG.E.U16 desc[UR10][R6.64], R26 ;  /* 0x0000001a06000986 */ /* 0x0001e6000c10150a */
[----:B------:R-:W-:Y:S01]  /*10630*/  VIADD R4, R4, UR4 ;  /* 0x0000000404047c36 */ /* 0x000fe20008000000 */
[----:B------:R-:W-:-:S03]  /*10640*/  ISETP.GE.AND P0, PT, R0, UR7, PT ;  /* 0x0000000700007c0c */ /* 0x000fc6000bf06270 */
[----:B0-----:R-:W-:Y:S01]  /*10650*/  IMAD.WIDE R6, R4, 0x2, R2 ;  /* 0x0000000204067825 */ /* 0x001fe200078e0202 */
        /* <DEDUP_REMOVED lines=8> */
[----:B----4-:R-:W-:-:S03]  /*106e0*/  PRMT R0, R27, 0x7632, R0 ;  /* 0x000076321b007816 */ /* 0x010fc60000000000 */
[----:B------:R0:W-:Y:S04]  /*106f0*/  @P4 STG.E.U16 desc[UR10][R6.64], R27 ;  /* 0x0000001b06004986 */ /* 0x0001e8000c10150a */
[----:B------:R1:W-:Y:S01]  /*10700*/  @P1 STG.E.U16 desc[UR10][R8.64], R0 ;  /* 0x0000000008001986 */ /* 0x0003e2000c10150a */
[----:B---3--:R-:W-:Y:S01]  /*10710*/  PRMT R11, R28, 0x7632, R11 ;  /* 0x000076321c0b7816 */ /* 0x008fe2000000000b */
[----:B0-----:R-:W-:-:S04]  /*10720*/  IMAD.WIDE R6, R4, 0x2, R14 ;  /* 0x0000000204067825 */ /* 0x001fc800078e020e */
[C---:B-1----:R-:W-:Y:S02]  /*10730*/  VIADD R0, R4.reuse, UR4 ;  /* 0x0000000404007c36 */ /* 0x042fe40008000000 */
[----:B------:R-:W-:Y:S01]  /*10740*/  IMAD.WIDE R4, R4, 0x2, R24 ;  /* 0x0000000204047825 */ /* 0x000fe200078e0218 */
[----:B------:R0:W-:Y:S03]  /*10750*/  @P5 STG.E.U16 desc[UR10][R6.64], R28 ;  /* 0x0000001c06005986 */ /* 0x0001e6000c10150a */
[----:B------:R-:W-:Y:S01]  /*10760*/  IMAD.WIDE R8, R0, 0x2, R2 ;  /* 0x0000000200087825 */ /* 0x000fe200078e0202 */
[----:B------:R-:W-:Y:S04]  /*10770*/  @P3 STG.E.U16 desc[UR10][R4.64], R11 ;  /* 0x0000000b04003986 */ /* 0x000fe8000c10150a */
[----:B------:R1:W-:Y:S01]  /*10780*/  @P6 STG.E.U16 desc[UR10][R8.64], R21 ;  /* 0x0000001508006986 */ /* 0x0003e2000c10150a */
[----:B0-----:R-:W-:-:S03]  /*10790*/  PRMT R6, R21, 0x7632, R6 ;  /* 0x0000763215067816 */ /* 0x001fc60000000006 */
[----:B-1----:R-:W3:Y:S04]  /*107a0*/  LDL.LU R21, [R1+0x5c] ;  /* 0x00005c0001157983 */ /* 0x002ee80000300800 */
[----:B------:R-:W4:Y:S01]  /*107b0*/  LDL.LU R28, [R1+0xc0] ;  /* 0x0000c000011c7983 */ /* 0x000f220000300800 */
[----:B------:R-:W-:Y:S02]  /*107c0*/  ISETP.LT.AND P4, PT, R16, UR6, !P2 ;  /* 0x0000000610007c0c */ /* 0x000fe4000d781270 */
[----:B------:R-:W-:Y:S01]  /*107d0*/  ISETP.LT.AND P3, PT, R19, UR6, !P2 ;  /* 0x0000000613007c0c */ /* 0x000fe2000d761270 */
[----:B------:R-:W-:Y:S01]  /*107e0*/  IMAD.WIDE R4, R0, 0x2, R12 ;  /* 0x0000000200047825 */ /* 0x000fe200078e020c */
[----:B------:R-:W-:Y:S02]  /*107f0*/  ISETP.LT.AND P2, PT, R23, UR6, !P2 ;  /* 0x0000000617007c0c */ /* 0x000fe4000d741270 */
[----:B------:R-:W-:-:S02]  /*10800*/  ISETP.LT.AND P5, PT, R17, UR6, !P0 ;  /* 0x0000000611007c0c */ /* 0x000fc4000c7a1270 */
[----:B------:R-:W-:Y:S01]  /*10810*/  ISETP.LT.AND P6, PT, R16, UR6, !P0 ;  /* 0x0000000610007c0c */ /* 0x000fe2000c7c1270 */
[----:B------:R-:W-:Y:S02]  /*10820*/  VIADD R10, R18, 0x10 ;  /* 0x00000010120a7836 */ /* 0x000fe40000000000 */
[----:B------:R-:W-:Y:S02]  /*10830*/  VIADD R26, R0, UR4 ;  /* 0x00000004001a7c36 */ /* 0x000fe40008000000 */
[----:B------:R0:W-:Y:S01]  /*10840*/  @P4 STG.E.U16 desc[UR10][R4.64], R6 ;  /* 0x0000000604004986 */ /* 0x0001e2000c10150a */
[----:B------:R-:W-:Y:S01]  /*10850*/  ISETP.GE.AND P1, PT, R10, UR7, PT ;  /* 0x000000070a007c0c */ /* 0x000fe2000bf26270 */
[----:B------:R-:W-:-:S04]  /*10860*/  IMAD.WIDE R8, R26, 0x2, R2 ;  /* 0x000000021a087825 */ /* 0x000fc800078e0202 */
[----:B------:R-:W-:-:S04]  /*10870*/  IMAD.WIDE R10, R26, 0x2, R12 ;  /* 0x000000021a0a7825 */ /* 0x000fc800078e020c */
[----:B0-----:R-:W-:-:S04]  /*10880*/  IMAD.WIDE R4, R0, 0x2, R14 ;  /* 0x0000000200047825 */ /* 0x001fc800078e020e */
[----:B------:R-:W-:Y:S01]  /*10890*/  IMAD.WIDE R6, R0, 0x2, R24 ;  /* 0x0000000200067825 */ /* 0x000fe200078e0218 */
[----:B------:R-:W-:-:S03]  /*108a0*/  PRMT R0, R22, 0x7632, R0 ;  /* 0x0000763216007816 */ /* 0x000fc60000000000 */
[----:B------:R-:W-:-:S05]  /*108b0*/  VIADD R27, R18, 0x11 ;  /* 0x00000011121b7836 */ /* 0x000fca0000000000 */
[----:B------:R-:W-:Y:S02]  /*108c0*/  ISETP.GE.AND P4, PT, R27, UR7, PT ;  /* 0x000000071b007c0c */ /* 0x000fe4000bf86270 */
[----:B--2---:R-:W-:Y:S01]  /*108d0*/  PRMT R29, R20, 0x7632, R29 ;  /* 0x00007632141d7816 */ /* 0x004fe2000000001d */
[----:B------:R0:W-:Y:S04]  /*108e0*/  @P3 STG.E.U16 desc[UR10][R4.64], R20 ;  /* 0x0000001404003986 */ /* 0x0001e8000c10150a */
[----:B------:R1:W-:Y:S01]  /*108f0*/  @P2 STG.E.U16 desc[UR10][R6.64], R29 ;  /* 0x0000001d06002986 */ /* 0x0003e2000c10150a */
[----:B------:R-:W-:Y:S02]  /*10900*/  ISETP.LT.AND P2, PT, R19, UR6, !P0 ;  /* 0x0000000613007c0c */ /* 0x000fe4000c741270 */
[----:B------:R-:W-:Y:S01]  /*10910*/  ISETP.LT.AND P0, PT, R23, UR6, !P0 ;  /* 0x0000000617007c0c */ /* 0x000fe2000c701270 */
[----:B------:R2:W-:Y:S04]  /*10920*/  @P5 STG.E.U16 desc[UR10][R8.64], R22 ;  /* 0x0000001608005986 */ /* 0x0005e8000c10150a */
[----:B------:R2:W-:Y:S01]  /*10930*/  @P6 STG.E.U16 desc[UR10][R10.64], R0 ;  /* 0x000000000a006986 */ /* 0x0005e2000c10150a */
[----:B0-----:R-:W-:Y:S01]  /*10940*/  VIADD R4, R18, 0x12 ;  /* 0x0000001212047836 */ /* 0x001fe20000000000 */
[----:B------:R-:W-:Y:S01]  /*10950*/  ISETP.LT.AND P6, PT, R17, UR6, !P1 ;  /* 0x0000000611007c0c */ /* 0x000fe2000cfc1270 */
[----:B-1----:R-:W-:Y:S01]  /*10960*/  IMAD.WIDE R6, R26, 0x2, R24 ;  /* 0x000000021a067825 */ /* 0x002fe200078e0218 */
[----:B------:R-:W4:Y:S02]  /*10970*/  LDL.LU R20, [R1+0x880] ;  /* 0x0008800001147983 */ /* 0x000f240000300800 */
[----:B------:R-:W-:Y:S01]  /*10980*/  ISETP.GE.AND P3, PT, R4, UR7, PT ;  /* 0x0000000704007c0c */ /* 0x000fe2000bf66270 */
[C---:B------:R-:W-:Y:S01]  /*10990*/  IMAD.WIDE R4, R26.reuse, 0x2, R14 ;  /* 0x000000021a047825 */ /* 0x040fe200078e020e */
[----:B--2---:R-:W2:Y:S03]  /*109a0*/  LDL.LU R22, [R1+0x60] ;  /* 0x0000600001167983 */ /* 0x004ea60000300800 */
[----:B------:R-:W-:-:S04]  /*109b0*/  VIADD R0, R26, UR4 ;  /* 0x000000041a007c36 */ /* 0x000fc80008000000 */
[----:B------:R-:W-:Y:S01]  /*109c0*/  IMAD.WIDE R8, R0, 0x2, R2 ;  /* 0x0000000200087825 */ /* 0x000fe200078e0202 */
[----:B---3--:R-:W-:Y:S01]  /*109d0*/  PRMT R27, R21, 0x7632, R27 ;  /* 0x00007632151b7816 */ /* 0x008fe2000000001b */
[----:B------:R0:W-:Y:S04]  /*109e0*/  @P2 STG.E.U16 desc[UR10][R4.64], R21 ;  /* 0x0000001504002986 */ /* 0x0001e8000c10150a */
[----:B------:R-:W-:Y:S04]  /*109f0*/  @P0 STG.E.U16 desc[UR10][R6.64], R27 ;  /* 0x0000001b06000986 */ /* 0x000fe8000c10150a */
[----:B----4-:R1:W-:Y:S04]  /*10a00*/  @P6 STG.E.U16 desc[UR10][R8.64], R28 ;  /* 0x0000001c08006986 */ /* 0x0103e8000c10150a */
[----:B0-----:R-:W3:Y:S04]  /*10a10*/  LDL.LU R21, [R1+0x87c] ;  /* 0x00087c0001157983 */ /* 0x001ee80000300800 */
[----:B-1----:R-:W4:Y:S01]  /*10a20*/  LDL.LU R9, [R1+0xb0] ;  /* 0x0000b00001097983 */ /* 0x002f220000300800 */
[----:B------:R-:W-:-:S02]  /*10a30*/  ISETP.LT.AND P5, PT, R16, UR6, !P1 ;  /* 0x0000000610007c0c */ /* 0x000fc4000cfa1270 */
[----:B------:R-:W-:Y:S02]  /*10a40*/  ISETP.LT.AND P0, PT, R19, UR6, !P1 ;  /* 0x0000000613007c0c */ /* 0x000fe4000cf01270 */
[----:B------:R-:W-:Y:S01]  /*10a50*/  ISETP.LT.AND P2, PT, R23, UR5, !P1 ;  /* 0x0000000517007c0c */ /* 0x000fe2000cf41270 */
[----:B------:R-:W-:Y:S01]  /*10a60*/  IMAD.WIDE R10, R0, 0x2, R12 ;  /* 0x00000002000a7825 */ /* 0x000fe200078e020c */
[----:B------:R-:W-:Y:S01]  /*10a70*/  PRMT R26, R28, 0x7632, R26 ;  /* 0x000076321c1a7816 */ /* 0x000fe2000000001a */
[----:B------:R-:W-:Y:S01]  /*10a80*/  ULDC UR6, c[0x0][0x228] ;  /* 0x00008a0000067ab9 */ /* 0x000fe20000000800 */
[----:B------:R-:W3:Y:S01]  /*10a90*/  LDL.LU R28, [R1+0xc4] ;  /* 0x0000c400011c7983 */ /* 0x000ee20000300800 */
[----:B------:R-:W-:Y:S01]  /*10aa0*/  VIADD R5, R18, 0x13 ;  /* 0x0000001312057836 */ /* 0x000fe20000000000 */
[----:B------:R-:W-:Y:S01]  /*10ab0*/  ULDC UR5, c[0x0][0x228] ;  /* 0x00008a0000057ab9 */ /* 0x000fe20000000800 */
[C---:B------:R-:W-:Y:S02]  /*10ac0*/  IMAD.WIDE R6, R0.reuse, 0x2, R14 ;  /* 0x0000000200067825 */ /* 0x040fe400078e020e */
[----:B------:R0:W-:Y:S01]  /*10ad0*/  @P5 STG.E.U16 desc[UR10][R10.64], R26 ;  /* 0x0000001a0a005986 */ /* 0x0001e2000c10150a */
[----:B------:R-:W-:Y:S01]  /*10ae0*/  ISETP.GE.AND P1, PT, R5, UR7, PT ;  /* 0x0000000705007c0c */ /* 0x000fe2000bf26270 */
[C---:B0-----:R-:W-:Y:S01]  /*10af0*/  IMAD.WIDE R10, R0.reuse, 0x2, R24 ;  /* 0x00000002000a7825 */ /* 0x041fe200078e0218 */
[----:B----4-:R-:W-:Y:S01]  /*10b00*/  PRMT R5, R9, 0x7632, R5 ;  /* 0x0000763209057816 */ /* 0x010fe20000000005 */
[----:B------:R-:W-:Y:S04]  /*10b10*/  @P0 STG.E.U16 desc[UR10][R6.64], R9 ;  /* 0x0000000906000986 */ /* 0x000fe8000c10150a */
[----:B------:R0:W-:Y:S04]  /*10b20*/  @P2 STG.E.U16 desc[UR10][R10.64], R5 ;  /* 0x000000050a002986 */ /* 0x0001e8000c10150a */
[----:B0-----:R-:W4:Y:S04]  /*10b30*/  LDL.LU R11, [R1+0x40] ;  /* 0x00004000010b7983 */ /* 0x001f280000300800 */
[----:B------:R-:W3:Y:S01]  /*10b40*/  LDL.LU R26, [R1+0xb4] ;  /* 0x0000b400011a7983 */ /* 0x000ee20000300800 */
[----:B------:R-:W-:Y:S01]  /*10b50*/  ISETP.LT.AND P6, PT, R17, UR6, !P4 ;  /* 0x0000000611007c0c */ /* 0x000fe2000e7c1270 */
[----:B------:R-:W-:Y:S01]  /*10b60*/  VIADD R4, R0, UR4 ;  /* 0x0000000400047c36 */ /* 0x000fe20008000000 */
[----:B------:R-:W-:Y:S01]  /*10b70*/  ISETP.LT.AND P5, PT, R16, UR8, !P4 ;  /* 0x0000000810007c0c */ /* 0x000fe2000e7a1270 */
[----:B------:R-:W-:Y:S01]  /*10b80*/  ULDC UR6, c[0x0][0x228] ;  /* 0x00008a0000067ab9 */ /* 0x000fe20000000800 */
[----:B------:R-:W-:Y:S01]  /*10b90*/  ISETP.LT.AND P0, PT, R19, UR5, !P4 ;  /* 0x0000000513007c0c */ /* 0x000fe2000e701270 */
[----:B------:R-:W-:Y:S01]  /*10ba0*/  IMAD.WIDE R8, R4, 0x2, R2 ;  /* 0x0000000204087825 */ /* 0x000fe200078e0202 */
[----:B--2---:R-:W-:Y:S01]  /*10bb0*/  PRMT R0, R22, 0x7632, R0 ;  /* 0x0000763216007816 */ /* 0x004fe20000000000 */
[----:B------:R-:W-:Y:S01]  /*10bc0*/  ULDC UR5, c[0x0][0x228] ;  /* 0x00008a0000057ab9 */ /* 0x000fe20000000800 */
[----:B------:R-:W-:Y:S01]  /*10bd0*/  ULDC UR8, c[0x0][0x228] ;  /* 0x00008a0000087ab9 */ /* 0x000fe20000000800 */
[----:B------:R-:W-:-:S04]  /*10be0*/  IMAD.WIDE R6, R4, 0x2, R12 ;  /* 0x0000000204067825 */ /* 0x000fc800078e020c */
[----:B------:R0:W-:Y:S01]  /*10bf0*/  @P6 STG.E.U16 desc[UR10][R8.64], R22 ;  /* 0x0000001608006986 */ /* 0x0001e2000c10150a */
[----:B------:R-:W-:Y:S01]  /*10c00*/  ISETP.LT.AND P6, PT, R23, UR5, !P4 ;  /* 0x0000000517007c0c */ /* 0x000fe2000e7c1270 */
[----:B------:R-:W-:Y:S02]  /*10c10*/  ULDC UR5, c[0x0][0x228] ;  /* 0x00008a0000057ab9 */ /* 0x000fe40000000800 */
[----:B------:R1:W-:Y:S01]  /*10c20*/  @P5 STG.E.U16 desc[UR10][R6.64], R0 ;  /* 0x0000000006005986 */ /* 0x0003e2000c10150a */
[----:B------:R-:W-:Y:S01]  /*10c30*/  ISETP.LT.AND P4, PT, R17, UR6, !P3 ;  /* 0x0000000611007c0c */ /* 0x000fe2000df81270 */
[----:B------:R-:W-:Y:S01]  /*10c40*/  VIADD R5, R4, UR4 ;  /* 0x0000000404057c36 */ /* 0x000fe20008000000 */
[----:B------:R-:W-:Y:S01]  /*10c50*/  ISETP.LT.AND P5, PT, R16, UR8, !P3 ;  /* 0x0000000810007c0c */ /* 0x000fe2000dfa1270 */
[----:B------:R-:W-:Y:S01]  /*10c60*/  ULDC UR6, c[0x0][0x228] ;  /* 0x00008a0000067ab9 */ /* 0x000fe20000000800 */
[----:B------:R-:W-:Y:S01]  /*10c70*/  ULDC UR8, c[0x0][0x228] ;  /* 0x00008a0000087ab9 */ /* 0x000fe20000000800 */
[----:B0-----:R-:W2:Y:S01]  /*10c80*/  LDL.LU R22, [R1+0x64] ;  /* 0x0000640001167983 */ /* 0x001ea20000300800 */
[----:B-1----:R-:W-:-:S04]  /*10c90*/  IMAD.WIDE R6, R4, 0x2, R14 ;  /* 0x0000000204067825 */ /* 0x002fc800078e020e */
[----:B------:R-:W-:-:S05]  /*10ca0*/  VIADD R0, R18, 0x14 ;  /* 0x0000001412007836 */ /* 0x000fca0000000000 */
[----:B------:R-:W-:Y:S01]  /*10cb0*/  ISETP.GE.AND P2, PT, R0, UR7, PT ;  /* 0x0000000700007c0c */ /* 0x000fe2000bf46270 */
[----:B------:R-:W-:Y:S01]  /*10cc0*/  IMAD.WIDE R8, R5, 0x2, R2 ;  /* 0x0000000205087825 */ /* 0x000fe200078e0202 */
[----:B----4-:R0:W-:Y:S01]  /*10cd0*/  @P0 STG.E.U16 desc[UR10][R6.64], R11 ;  /* 0x0000000b06000986 */ /* 0x0101e2000c10150a */
[----:B------:R-:W-:Y:S01]  /*10ce0*/  ISETP.LT.AND P0, PT, R19, UR5, !P3 ;  /* 0x0000000513007c0c */ /* 0x000fe2000df01270 */
[----:B------:R-:W-:Y:S01]  /*10cf0*/  ULDC UR5, c[0x0][0x228] ;  /* 0x00008a0000057ab9 */ /* 0x000fe20000000800 */
[----:B------:R-:W-:Y:S01]  /*10d00*/  PRMT R0, R11, 0x7632, R0 ;  /* 0x000076320b007816 */ /* 0x000fe20000000000 */
[----:B0-----:R-:W-:Y:S01]  /*10d10*/  IMAD.WIDE R6, R4, 0x2, R24 ;  /* 0x0000000204067825 */ /* 0x001fe200078e0218 */
[----:B---3--:R-:W-:-:S03]  /*10d20*/  PRMT R4, R28, 0x7632, R4 ;  /* 0x000076321c047816 */ /* 0x008fc60000000004 */
[----:B------:R-:W-:Y:S01]  /*10d30*/  IMAD.WIDE R10, R5, 0x2, R12 ;  /* 0x00000002050a7825 */ /* 0x000fe200078e020c */
[----:B------:R0:W-:Y:S01]  /*10d40*/  @P6 STG.E.U16 desc[UR10][R6.64], R0 ;  /* 0x0000000006006986 */ /* 0x0001e2000c10150a */
[----:B------:R-:W-:-:S03]  /*10d50*/  PRMT R29, R26, 0x7632, R29 ;  /* 0x000076321a1d7816 */ /* 0x000fc6000000001d */
[----:B------:R1:W-:Y:S04]  /*10d60*/  @P4 STG.E.U16 desc[UR10][R8.64], R28 ;  /* 0x0000001c08004986 */ /* 0x0003e8000c10150a */
[----:B------:R-:W-:Y:S01]  /*10d70*/  @P5 STG.E.U16 desc[UR10][R10.64], R4 ;  /* 0x000000040a005986 */ /* 0x000fe2000c10150a */
[----:B0-----:R-:W-:-:S03]  /*10d80*/  IMAD.WIDE R6, R5, 0x2, R14 ;  /* 0x0000000205067825 */ /* 0x001fc600078e020e */
[----:B-1----:R-:W3:Y:S04]  /*10d90*/  LDL.LU R28, [R1+0xc8] ;  /* 0x0000c800011c7983 */ /* 0x002ee80000300800 */
[----:B------:R0:W-:Y:S02]  /*10da0*/  @P0 STG.E.U16 desc[UR10][R6.64], R26 ;  /* 0x0000001a06000986 */ /* 0x0001e4000c10150a */
[----:B0-----:R-:W-:-:S05]  /*10db0*/  VIADD R26, R18, 0x15 ;  /* 0x00000015121a7836 */ /* 0x001fca0000000000 */
[----:B------:R-:W-:Y:S02]  /*10dc0*/  ISETP.GE.AND P0, PT, R26, UR7, PT ;  /* 0x000000071a007c0c */ /* 0x000fe4000bf06270 */
[----:B------:R-:W4:Y:S01]  /*10dd0*/  LDL.LU R26, [R1+0x44] ;  /* 0x00004400011a7983 */ /* 0x000f220000300800 */
[----:B------:R-:W-:Y:S01]  /*10de0*/  ISETP.LT.AND P3, PT, R23, UR5, !P3 ;  /* 0x0000000517007c0c */ /* 0x000fe2000df61270 */
[----:B------:R-:W-:Y:S01]  /*10df0*/  VIADD R0, R5, UR4 ;  /* 0x0000000405007c36 */ /* 0x000fe20008000000 */
[----:B------:R-:W-:Y:S01]  /*10e00*/  ISETP.LT.AND P4, PT, R17, UR6, !P1 ;  /* 0x0000000611007c0c */ /* 0x000fe2000cf81270 */
[----:B------:R-:W-:Y:S01]  /*10e10*/  IMAD.WIDE R4, R5, 0x2, R24 ;  /* 0x0000000205047825 */ /* 0x000fe200078e0218 */
[----:B------:R-:W-:Y:S01]  /*10e20*/  ISETP.LT.AND P5, PT, R16, UR8, !P1 ;  /* 0x0000000810007c0c */ /* 0x000fe2000cfa1270 */
[----:B------:R-:W-:Y:S01]  /*10e30*/  ULDC UR5, c[0x0][0x228] ;  /* 0x00008a0000057ab9 */ /* 0x000fe20000000800 */
[----:B------:R-:W-:Y:S01]  /*10e40*/  ISETP.LT.AND P6, PT, R19, UR9, !P1 ;  /* 0x0000000913007c0c */ /* 0x000fe2000cfc1270 */
[----:B------:R-:W-:Y:S01]  /*10e50*/  IMAD.WIDE R6, R0, 0x2, R2 ;  /* 0x0000000200067825 */ /* 0x000fe200078e0202 */
[----:B--2---:R-:W-:Y:S01]  /*10e60*/  PRMT R27, R22, 0x7632, R27 ;  /* 0x00007632161b7816 */ /* 0x004fe2000000001b */
[----:B------:R-:W-:Y:S01]  /*10e70*/  ULDC UR6, c[0x0][0x228] ;  /* 0x00008a0000067ab9 */ /* 0x000fe20000000800 */
[----:B------:R-:W-:-:S03]  /*10e80*/  ULDC UR8, c[0x0][0x228] ;  /* 0x00008a0000087ab9 */ /* 0x000fc60000000800 */
[----:B------:R0:W-:Y:S04]  /*10e90*/  @P3 STG.E.U16 desc[UR10][R4.64], R29 ;  /* 0x0000001d04003986 */ /* 0x0001e8000c10150a */
[----:B0-----:R-:W2:Y:S01]  /*10ea0*/  LDL.LU R29, [R1+0xb8] ;  /* 0x0000b800011d7983 */ /* 0x001ea20000300800 */
[----:B------:R-:W-:-:S03]  /*10eb0*/  IMAD.WIDE R8, R0, 0x2, R12 ;  /* 0x0000000200087825 */ /* 0x000fc600078e020c */
[----:B------:R0:W-:Y:S01]  /*10ec0*/  @P4 STG.E.U16 desc[UR10][R6.64], R22 ;  /* 0x0000001606004986 */ /* 0x0001e2000c10150a */
[----:B------:R-:W-:-:S03]  /*10ed0*/  IMAD.WIDE R10, R0, 0x2, R14 ;  /* 0x00000002000a7825 */ /* 0x000fc600078e020e */
[----:B------:R1:W-:Y:S04]  /*10ee0*/  @P5 STG.E.U16 desc[UR10][R8.64], R27 ;  /* 0x0000001b08005986 */ /* 0x0003e8000c10150a */
[----:B0-----:R-:W2:Y:S04]  /*10ef0*/  LDL.LU R22, [R1+0x878] ;  /* 0x0008780001167983 */ /* 0x001ea80000300800 */
[----:B-1----:R-:W2:Y:S01]  /*10f00*/  LDL.LU R27, [R1+0x68] ;  /* 0x00006800011b7983 */ /* 0x002ea20000300800 */
[----:B------:R-:W-:Y:S01]  /*10f10*/  ISETP.LT.AND P3, PT, R23, UR5, !P1 ;  /* 0x0000000517007c0c */ /* 0x000fe2000cf61270 */
[----:B------:R-:W-:Y:S01]  /*10f20*/  ULDC UR5, c[0x0][0x228] ;  /* 0x00008a0000057ab9 */ /* 0x000fe20000000800 */
[----:B------:R-:W-:Y:S01]  /*10f30*/  ISETP.LT.AND P5, PT, R17, UR6, !P2 ;  /* 0x0000000611007c0c */ /* 0x000fe2000d7a1270 */
[----:B------:R-:W-:Y:S01]  /*10f40*/  VIADD R6, R18, 0x16 ;  /* 0x0000001612067836 */ /* 0x000fe20000000000 */
[----:B------:R-:W-:Y:S01]  /*10f50*/  ISETP.LT.AND P4, PT, R19, UR5, !P2 ;  /* 0x0000000513007c0c */ /* 0x000fe2000d781270 */
[----:B------:R-:W-:Y:S01]  /*10f60*/  VIADD R4, R0, UR4 ;  /* 0x0000000400047c36 */ /* 0x000fe20008000000 */
[----:B------:R-:W-:Y:S01]  /*10f70*/  ULDC UR5, c[0x0][0x228] ;  /* 0x00008a0000057ab9 */ /* 0x000fe20000000800 */
[----:B------:R-:W-:Y:S01]  /*10f80*/  ULDC UR6, c[0x0][0x228] ;  /* 0x00008a0000067ab9 */ /* 0x000fe20000000800 */
[----:B------:R-:W-:Y:S01]  /*10f90*/  ISETP.GE.AND P1, PT, R6, UR7, PT ;  /* 0x0000000706007c0c */ /* 0x000fe2000bf26270 */
[----:B------:R-:W-:-:S04]  /*10fa0*/  IMAD.WIDE R8, R4, 0x2, R2 ;  /* 0x0000000204087825 */ /* 0x000fc800078e0202 */
[----:B------:R-:W-:Y:S01]  /*10fb0*/  IMAD.WIDE R6, R4, 0x2, R12 ;  /* 0x0000000204067825 */ /* 0x000fe200078e020c */
[----:B----4-:R0:W-:Y:S01]  /*10fc0*/  @P6 STG.E.U16 desc[UR10][R10.64], R26 ;  /* 0x0000001a0a006986 */ /* 0x0101e2000c10150a */
[----:B------:R-:W-:-:S03]  /*10fd0*/  PRMT R5, R26, 0x7632, R5 ;  /* 0x000076321a057816 */ /* 0x000fc60000000005 */
[----:B0-----:R-:W4:Y:S01]  /*10fe0*/  LDL.LU R26, [R1+0x48] ;  /* 0x00004800011a7983 */ /* 0x001f220000300800 */
[----:B------:R-:W-:Y:S01]  /*10ff0*/  ISETP.LT.AND P6, PT, R16, UR8, !P2 ;  /* 0x0000000810007c0c */ /* 0x000fe2000d7c1270 */
[----:B------:R-:W-:Y:S01]  /*11000*/  IMAD.WIDE R10, R0, 0x2, R24 ;  /* 0x00000002000a7825 */ /* 0x000fe200078e0218 */
[----:B------:R-:W-:Y:S01]  /*11010*/  ISETP.LT.AND P2, PT, R23, UR5, !P2 ;  /* 0x0000000517007c0c */ /* 0x000fe2000d741270 */
[----:B------:R-:W-:Y:S01]  /*11020*/  ULDC UR5, c[0x0][0x228] ;  /* 0x00008a0000057ab9 */ /* 0x000fe20000000800 */
[----:B---3--:R-:W-:Y:S01]  /*11030*/  PRMT R0, R28, 0x7632, R0 ;  /* 0x000076321c007816 */ /* 0x008fe20000000000 */
[----:B------:R-:W-:Y:S01]  /*11040*/  ULDC UR8, c[0x0][0x228] ;  /* 0x00008a0000087ab9 */ /* 0x000fe20000000800 */
[----:B------:R0:W-:Y:S04]  /*11050*/  @P3 STG.E.U16 desc[UR10][R10.64], R5 ;  /* 0x000000050a003986 */ /* 0x0001e8000c10150a */
[----:B------:R1:W-:Y:S04]  /*11060*/  @P5 STG.E.U16 desc[UR10][R8.64], R28 ;  /* 0x0000001c08005986 */ /* 0x0003e8000c10150a */
[----:B------:R3:W-:Y:S01]  /*11070*/  @P6 STG.E.U16 desc[UR10][R6.64], R0 ;  /* 0x0000000006006986 */ /* 0x0007e2000c10150a */
[----:B0-----:R-:W-:Y:S01]  /*11080*/  IMAD.WIDE R10, R4, 0x2, R14 ;  /* 0x00000002040a7825 */ /* 0x001fe200078e020e */
[----:B--2---:R-:W-:-:S02]  /*11090*/  PRMT R5, R29, 0x7632, R5 ;  /* 0x000076321d057816 */ /* 0x004fc40000000005 */
[----:B-1----:R-:W2:Y:S04]  /*110a0*/  LDL.LU R28, [R1+0x874] ;  /* 0x00087400011c7983 */ /* 0x002ea80000300800 */
[----:B------:R0:W-:Y:S01]  /*110b0*/  @P4 STG.E.U16 desc[UR10][R10.64], R29 ;  /* 0x0000001d0a004986 */ /* 0x0001e2000c10150a */
[----:B---3--:R-:W-:-:S05]  /*110c0*/  IMAD.WIDE R6, R4, 0x2, R24 ;  /* 0x0000000204067825 */ /* 0x008fca00078e0218 */
[----:B------:R1:W-:Y:S01]  /*110d0*/  @P2 STG.E.U16 desc[UR10][R6.64], R5 ;  /* 0x0000000506002986 */ /* 0x0003e2000c10150a */
[----:B0-----:R-:W-:-:S03]  /*110e0*/  VIADD R10, R18, 0x18 ;  /* 0x00000018120a7836 */ /* 0x001fc60000000000 */
[----:B------:R-:W3:Y:S02]  /*110f0*/  LDL.LU R29, [R1+0xbc] ;  /* 0x0000bc00011d7983 */ /* 0x000ee40000300800 */
[----:B------:R-:W-:Y:S02]  /*11100*/  ISETP.GE.AND P2, PT, R10, UR7, PT ;  /* 0x000000070a007c0c */ /* 0x000fe4000bf46270 */
[----:B------:R-:W2:Y:S01]  /*11110*/  LDL.LU R10, [R1+0xcc] ;  /* 0x0000cc00010a7983 */ /* 0x000ea20000300800 */
[----:B------:R-:W-:Y:S01]  /*11120*/  ISETP.LT.AND P4, PT, R17, UR5, !P0 ;  /* 0x0000000511007c0c */ /* 0x000fe2000c781270 */
[----:B------:R-:W-:Y:S01]  /*11130*/  VIADD R0, R4, UR4 ;  /* 0x0000000404007c36 */ /* 0x000fe20008000000 */
[----:B------:R-:W-:Y:S01]  /*11140*/  ISETP.LT.AND P5, PT, R16, UR6, !P0 ;  /* 0x0000000610007c0c */ /* 0x000fe2000c7a1270 */
[----:B------:R-:W-:Y:S01]  /*11150*/  VIADD R8, R18, 0x17 ;  /* 0x0000001712087836 */ /* 0x000fe20000000000 */
[----:B------:R-:W-:Y:S01]  /*11160*/  ISETP.LT.AND P6, PT, R19, UR8, !P0 ;  /* 0x0000000813007c0c */ /* 0x000fe2000c7c1270 */
[----:B-1----:R-:W-:Y:S01]  /*11170*/  IMAD.WIDE R4, R0, 0x2, R2 ;  /* 0x0000000200047825 */ /* 0x002fe200078e0202 */
[----:B------:R-:W-:Y:S01]  /*11180*/  PRMT R11, R27, 0x7632, R11 ;  /* 0x000076321b0b7816 */ /* 0x000fe2000000000b */
[----:B------:R-:W-:Y:S01]  /*11190*/  ULDC UR5, c[0x0][0x228] ;  /* 0x00008a0000057ab9 */ /* 0x000fe20000000800 */
[----:B------:R-:W-:Y:S01]  /*111a0*/  ISETP.GE.AND P3, PT, R8, UR7, PT ;  /* 0x0000000708007c0c */ /* 0x000fe2000bf66270 */
[----:B------:R-:W-:Y:S01]  /*111b0*/  IMAD.WIDE R6, R0, 0x2, R12 ;  /* 0x0000000200067825 */ /* 0x000fe200078e020c */
[----:B------:R-:W-:-:S03]  /*111c0*/  ULDC UR6, c[0x0][0x228] ;  /* 0x00008a0000067ab9 */ /* 0x000fc60000000800 */
[----:B------:R0:W-:Y:S01]  /*111d0*/  @P4 STG.E.U16 desc[UR10][R4.64], R27 ;  /* 0x0000001b04004986 */ /* 0x0001e2000c10150a */
[----:B------:R-:W-:-:S03]  /*111e0*/  IMAD.WIDE R8, R0, 0x2, R14 ;  /* 0x0000000200087825 */ /* 0x000fc600078e020e */
[----:B------:R1:W-:Y:S04]  /*111f0*/  @P5 STG.E.U16 desc[UR10][R6.64], R11 ;  /* 0x0000000b06005986 */ /* 0x0003e8000c10150a */
[----:B0-----:R-:W3:Y:S01]  /*11200*/  LDL.LU R27, [R1+0x6c] ;  /* 0x00006c00011b7983 */ /* 0x001ee20000300800 */
[----:B------:R-:W-:Y:S01]  /*11210*/  ISETP.LT.AND P0, PT, R23, UR5, !P0 ;  /* 0x0000000517007c0c */ /* 0x000fe2000c701270 */
[----:B------:R-:W-:Y:S01]  /*11220*/  ULDC UR5, c[0x0][0x228] ;  /* 0x00008a0000057ab9 */ /* 0x000fe20000000800 */
[----:B------:R-:W-:Y:S01]  /*11230*/  IMAD.WIDE R4, R0, 0x2, R24 ;  /* 0x0000000200047825 */ /* 0x000fe200078e0218 */
[----:B------:R-:W-:Y:S01]  /*11240*/  ISETP.LT.AND P5, PT, R16, UR6, !P1 ;  /* 0x0000000610007c0c */ /* 0x000fe2000cfa1270 */
[----:B------:R-:W-:Y:S02]  /*11250*/  ULDC UR6, c[0x0][0x228] ;  /* 0x00008a0000067ab9 */ /* 0x000fe40000000800 */
[----:B------:R-:W-:Y:S01]  /*11260*/  VIADD R0, R0, UR4 ;  /* 0x0000000400007c36 */ /* 0x000fe20008000000 */
[----:B----4-:R0:W-:Y:S01]  /*11270*/  @P6 STG.E.U16 desc[UR10][R8.64], R26 ;  /* 0x0000001a08006986 */ /* 0x0101e2000c10150a */
[----:B-1----:R-:W-:-:S03]  /*11280*/  PRMT R6, R26, 0x7632, R6 ;  /* 0x000076321a067816 */ /* 0x002fc60000000006 */
[----:B0-----:R-:W4:Y:S01]  /*11290*/  LDL.LU R26, [R1+0x4c] ;  /* 0x00004c00011a7983 */ /* 0x001f220000300800 */
[----:B------:R-:W-:Y:S01]  /*112a0*/  ISETP.LT.AND P6, PT, R17, UR5, !P1 ;  /* 0x0000000511007c0c */ /* 0x000fe2000cfc1270 */
[----:B------:R-:W-:Y:S01]  /*112b0*/  ULDC UR5, c[0x0][0x228] ;  /* 0x00008a0000057ab9 */ /* 0x000fe20000000800 */
[----:B------:R-:W-:Y:S01]  /*112c0*/  VIADD R8, R18, 0x19 ;  /* 0x0000001912087836 */ /* 0x000fe20000000000 */
[----:B------:R-:W-:Y:S01]  /*112d0*/  ISETP.LT.AND P4, PT, R19, UR5, !P1 ;  /* 0x0000000513007c0c */ /* 0x000fe2000cf81270 */
[----:B------:R0:W-:Y:S01]  /*112e0*/  @P0 STG.E.U16 desc[UR10][R4.64], R6 ;  /* 0x0000000604000986 */ /* 0x0001e2000c10150a */
[----:B------:R-:W-:Y:S02]  /*112f0*/  ULDC UR5, c[0x0][0x228] ;  /* 0x00008a0000057ab9 */ /* 0x000fe40000000800 */
[----:B------:R-:W-:Y:S01]  /*11300*/  ISETP.GE.AND P0, PT, R8, UR7, PT ;  /* 0x0000000708007c0c */ /* 0x000fe2000bf06270 */
[----:B0-----:R-:W-:-:S04]  /*11310*/  IMAD.WIDE R6, R0, 0x2, R2 ;  /* 0x0000000200067825 */ /* 0x001fc800078e0202 */
[----:B------:R-:W-:Y:S01]  /*11320*/  IMAD.WIDE R4, R0, 0x2, R12 ;  /* 0x0000000200047825 */ /* 0x000fe200078e020c */
[----:B--2---:R-:W-:Y:S01]  /*11330*/  PRMT R8, R10, 0x7632, R8 ;  /* 0x000076320a087816 */ /* 0x004fe20000000008 */
[----:B------:R0:W-:Y:S04]  /*11340*/  @P6 STG.E.U16 desc[UR10][R6.64], R10 ;  /* 0x0000000a06006986 */ /* 0x0001e8000c10150a */
[----:B------:R3:W-:Y:S01]  /*11350*/  @P5 STG.E.U16 desc[UR10][R4.64], R8 ;  /* 0x0000000804005986 */ /* 0x0007e2000c10150a */
[----:B0-----:R-:W-:Y:S01]  /*11360*/  IMAD.WIDE R6, R0, 0x2, R14 ;  /* 0x0000000200067825 */ /* 0x001fe200078e020e */
[----:B---3--:R-:W-:-:S04]  /*11370*/  PRMT R4, R29, 0x7632, R4 ;  /* 0x000076321d047816 */ /* 0x008fc80000000004 */
[----:B------:R0:W-:Y:S04]  /*11380*/  @P4 STG.E.U16 desc[UR10][R6.64], R29 ;  /* 0x0000001d06004986 */ /* 0x0001e8000c10150a */
[----:B0-----:R-:W2:Y:S01]  /*11390*/  LDL.LU R29, [R1+0xa0] ;  /* 0x0000a000011d7983 */ /* 0x001ea20000300800 */
[----:B------:R-:W-:Y:S01]  /*113a0*/  ISETP.LT.AND P1, PT, R23, UR5, !P1 ;  /* 0x0000000517007c0c */ /* 0x000fe2000cf21270 */
[----:B------:R-:W-:Y:S02]  /*113b0*/  ULDC UR5, c[0x0][0x228] ;  /* 0x00008a0000057ab9 */ /* 0x000fe40000000800 */
[----:B------:R-:W-:Y:S01]  /*113c0*/  ISETP.LT.AND P6, PT, R17, UR5, !P3 ;  /* 0x0000000511007c0c */ /* 0x000fe2000dfc1270 */
[----:B------:R-:W-:Y:S01]  /*113d0*/  ULDC UR5, c[0x0][0x228] ;  /* 0x00008a0000057ab9 */ /* 0x000fe20000000800 */
[----:B------:R-:W-:Y:S01]  /*113e0*/  VIADD R5, R0, UR4 ;  /* 0x0000000400057c36 */ /* 0x000fe20008000000 */
[----:B------:R-:W-:Y:S01]  /*113f0*/  ISETP.LT.AND P5, PT, R16, UR5, !P3 ;  /* 0x0000000510007c0c */ /* 0x000fe2000dfa1270 */
[----:B------:R-:W-:Y:S01]  /*11400*/  IMAD.WIDE R6, R0, 0x2, R24 ;  /* 0x0000000200067825 */ /* 0x000fe200078e0218 */
[----:B------:R-:W-:Y:S01]  /*11410*/  ISETP.LT.AND P4, PT, R19, UR6, !P3 ;  /* 0x0000000613007c0c */ /* 0x000fe2000df81270 */
[----:B------:R-:W3:Y:S01]  /*11420*/  LDL.LU R16, [R1+0x870] ;  /* 0x0008700001107983 */ /* 0x000ee20000300800 */
[----:B------:R-:W-:Y:S01]  /*11430*/  ULDC UR5, c[0x0][0x228] ;  /* 0x00008a0000057ab9 */ /* 0x000fe20000000800 */
[----:B------:R-:W-:Y:S01]  /*11440*/  VIADD R0, R18, 0x1a ;  /* 0x0000001a12007836 */ /* 0x000fe20000000000 */
[----:B------:R-:W-:Y:S01]  /*11450*/  ULDC UR6, c[0x0][0x228] ;  /* 0x00008a0000067ab9 */ /* 0x000fe20000000800 */
[----:B------:R-:W-:Y:S01]  /*11460*/  IMAD.WIDE R8, R5, 0x2, R2 ;  /* 0x0000000205087825 */ /* 0x000fe200078e0202 */
[----:B------:R0:W-:Y:S02]  /*11470*/  @P1 STG.E.U16 desc[UR10][R6.64], R4 ;  /* 0x0000000406001986 */ /* 0x0001e4000c10150a */
[----:B------:R-:W-:-:S02]  /*11480*/  ISETP.GE.AND P1, PT, R0, UR7, PT ;  /* 0x0000000700007c0c */ /* 0x000fc4000bf26270 */
[----:B------:R1:W-:Y:S01]  /*11490*/  @P6 STG.E.U16 desc[UR10][R8.64], R27 ;  /* 0x0000001b08006986 */ /* 0x0003e2000c10150a */
[----:B------:R-:W-:Y:S01]  /*114a0*/  PRMT R0, R27, 0x7632, R0 ;  /* 0x000076321b007816 */ /* 0x000fe20000000000 */
[----:B------:R-:W-:-:S04]  /*114b0*/  IMAD.WIDE R10, R5, 0x2, R24 ;  /* 0x00000002050a7825 */ /* 0x000fc800078e0218 */
[----:B0-----:R-:W-:-:S04]  /*114c0*/  IMAD.WIDE R6, R5, 0x2, R14 ;  /* 0x0000000205067825 */ /* 0x001fc800078e020e */
[----:B-1----:R-:W-:-:S05]  /*114d0*/  IMAD.WIDE R8, R5, 0x2, R12 ;  /* 0x0000000205087825 */ /* 0x002fca00078e020c */
[----:B------:R0:W-:Y:S02]  /*114e0*/  @P5 STG.E.U16 desc[UR10][R8.64], R0 ;  /* 0x0000000008005986 */ /* 0x0001e4000c10150a */
[----:B0-----:R-:W-:Y:S01]  /*114f0*/  VIADD R0, R5, UR4 ;  /* 0x0000000405007c36 */ /* 0x001fe20008000000 */
[----:B------:R-:W-:Y:S01]  /*11500*/  ISETP.LT.AND P3, PT, R23, UR5, !P3 ;  /* 0x0000000517007c0c */ /* 0x000fe2000df61270 */
[----:B------:R-:W-:Y:S01]  /*11510*/  ULDC UR5, c[0x0][0x228] ;  /* 0x00008a0000057ab9 */ /* 0x000fe20000000800 */
[----:B------:R-:W-:Y:S01]  /*11520*/  ISETP.LT.AND P6, PT, R17, UR6, !P2 ;  /* 0x0000000611007c0c */ /* 0x000fe2000d7c1270 */
[----:B------:R-:W-:Y:S01]  /*11530*/  ULDC UR6, c[0x0][0x228] ;  /* 0x00008a0000067ab9 */ /* 0x000fe20000000800 */
[----:B----4-:R-:W-:Y:S04]  /*11540*/  @P4 STG.E.U16 desc[UR10][R6.64], R26 ;  /* 0x0000001a06004986 */ /* 0x010fe8000c10150a */
[----:B------:R0:W1:Y:S04]  /*11550*/  LDS.128 R4, [R28] ;  /* 0x000000001c047984 */ /* 0x0000680000000c00 */
[----:B0-----:R-:W4:Y:S01]  /*11560*/  LDL.LU R28, [R1+0x854] ;  /* 0x00085400011c7983 */ /* 0x001f220000300800 */
[----:B------:R-:W-:Y:S01]  /*11570*/  PRMT R8, R26, 0x7632, R8 ;  /* 0x000076321a087816 */ /* 0x000fe20000000008 */
[----:B------:R-:W-:-:S04]  /*11580*/  IMAD.WIDE R26, R0, 0x2, R2 ;  /* 0x00000002001a7825 */ /* 0x000fc800078e0202 */
[----:B------:R0:W-:Y:S04]  /*11590*/  @P3 STG.E.U16 desc[UR10][R10.64], R8 ;  /* 0x000000080a003986 */ /* 0x0001e8000c10150a */
[----:B--2---:R2:W-:Y:S01]  /*115a0*/  @P6 STG.E.U16 desc[UR10][R26.64], R29 ;  /* 0x0000001d1a006986 */ /* 0x0045e2000c10150a */
[----:B0-----:R-:W-:-:S03]  /*115b0*/  PRMT R8, R29, 0x7632, R8 ;  /* 0x000076321d087816 */ /* 0x001fc60000000008 */
[----:B--2---:R-:W2:Y:S01]  /*115c0*/  LDL.LU R29, [R1+0xa4] ;  /* 0x0000a400011d7983 */ /* 0x004ea20000300800 */
[----:B------:R-:W-:Y:S01]  /*115d0*/  ISETP.LT.AND P3, PT, R19, UR6, !P2 ;  /* 0x0000000613007c0c */ /* 0x000fe2000d761270 */
[----:B------:R-:W-:Y:S01]  /*115e0*/  ULDC UR6, c[0x0][0x228] ;  /* 0x00008a0000067ab9 */ /* 0x000fe20000000800 */
[C---:B------:R-:W-:Y:S01]  /*115f0*/  IMAD.WIDE R10, R0.reuse, 0x2, R12 ;  /* 0x00000002000a7825 */ /* 0x040fe200078e020c */
[----:B------:R-:W-:Y:S01]  /*11600*/  ISETP.LT.AND P6, PT, R17, UR6, !P0 ;  /* 0x0000000611007c0c */ /* 0x000fe2000c7c1270 */
[----:B------:R-:W-:Y:S02]  /*11610*/  ULDC UR6, c[0x0][0x228] ;  /* 0x00008a0000067ab9 */ /* 0x000fe40000000800 */
[----:B------:R-:W-:-:S04]  /*11620*/  IMAD.WIDE R26, R0, 0x2, R14 ;  /* 0x00000002001a7825 */ /* 0x000fc800078e020e */
[----:B------:R-:W-:Y:S01]  /*11630*/  VIADD R9, R18, 0x1b ;  /* 0x0000001b12097836 */ /* 0x000fe20000000000 */
[----:B----4-:R-:W-:Y:S01]  /*11640*/  ISETP.LT.AND P4, PT, R28, UR5, !P2 ;  /* 0x000000051c007c0c */ /* 0x010fe2000d781270 */
[----:B------:R-:W-:Y:S02]  /*11650*/  ULDC UR5, c[0x0][0x228] ;  /* 0x00008a0000057ab9 */ /* 0x000fe40000000800 */
[----:B------:R-:W-:Y:S01]  /*11660*/  ISETP.LT.AND P5, PT, R23, UR5, !P2 ;  /* 0x0000000517007c0c */ /* 0x000fe2000d7a1270 */
[----:B------:R-:W-:-:S09]  /*11670*/  ULDC UR5, c[0x0][0x228] ;  /* 0x00008a0000057ab9 */ /* 0x000fd20000000800 */
[----:B------:R0:W-:Y:S04]  /*11680*/  @P4 STG.E.U16 desc[UR10][R10.64], R8 ;  /* 0x000000080a004986 */ /* 0x0001e8000c10150a */
[----:B---3--:R3:W-:Y:S01]  /*11690*/  @P3 STG.E.U16 desc[UR10][R26.64], R16 ;  /* 0x000000101a003986 */ /* 0x0087e2000c10150a */
[----:B------:R-:W-:Y:S01]  /*116a0*/  ISETP.LT.AND P3, PT, R28, UR5, !P0 ;  /* 0x000000051c007c0c */ /* 0x000fe2000c761270 */
[----:B------:R-:W-:Y:S01]  /*116b0*/  ULDC UR5, c[0x0][0x228] ;  /* 0x00008a0000057ab9 */ /* 0x000fe20000000800 */
[C---:B0-----:R-:W-:Y:S02]  /*116c0*/  VIADD R8, R0.reuse, UR4 ;  /* 0x0000000400087c36 */ /* 0x041fe40008000000 */
[----:B------:R-:W-:Y:S01]  /*116d0*/  IMAD.WIDE R10, R0, 0x2, R24 ;  /* 0x00000002000a7825 */ /* 0x000fe200078e0218 */
[----:B---3--:R-:W-:-:S03]  /*116e0*/  PRMT R16, R16, 0x7632, R16 ;  /* 0x0000763210107816 */ /* 0x008fc60000000010 */
[----:B------:R-:W-:Y:S02]  /*116f0*/  IMAD.WIDE R26, R8, 0x2, R2 ;  /* 0x00000002081a7825 */ /* 0x000fe400078e0202 */
[----:B------:R0:W-:Y:S01]  /*11700*/  @P5 STG.E.U16 desc[UR10][R10.64], R16 ;  /* 0x000000100a005986 */ /* 0x0001e2000c10150a */
[----:B------:R-:W-:Y:S01]  /*11710*/  ISETP.LT.AND P4, PT, R19, UR6, !P0 ;  /* 0x0000000613007c0c */ /* 0x000fe2000c781270 */
[----:B------:R-:W-:Y:S02]  /*11720*/  ULDC UR6, c[0x0][0x228] ;  /* 0x00008a0000067ab9 */ /* 0x000fe40000000800 */
[----:B------:R3:W-:Y:S01]  /*11730*/  @P6 STG.E.U16 desc[UR10][R26.64], R20 ;  /* 0x000000141a006986 */ /* 0x0007e2000c10150a */
[----:B------:R-:W-:Y:S01]  /*11740*/  ISETP.LT.AND P6, PT, R17, UR6, !P1 ;  /* 0x0000000611007c0c */ /* 0x000fe2000cfc1270 */
[----:B------:R-:W-:Y:S02]  /*11750*/  VIADD R0, R18, 0x1c ;  /* 0x0000001c12007836 */ /* 0x000fe40000000000 */
[----:B0-----:R-:W-:Y:S01]  /*11760*/  IMAD.WIDE R10, R8, 0x2, R12 ;  /* 0x00000002080a7825 */ /* 0x001fe200078e020c */
[----:B------:R-:W4:Y:S01]  /*11770*/  LDL.LU R17, [R1+0x86c] ;  /* 0x00086c0001117983 */ /* 0x000f220000300800 */
[----:B------:R-:W-:Y:S01]  /*11780*/  ISETP.LT.AND P5, PT, R23, UR5, !P0 ;  /* 0x0000000517007c0c */ /* 0x000fe2000c7a1270 */
[----:B------:R-:W-:Y:S01]  /*11790*/  ULDC UR5, c[0x0][0x228] ;  /* 0x00008a0000057ab9 */ /* 0x000fe20000000800 */
[----:B---3--:R-:W-:Y:S01]  /*117a0*/  PRMT R20, R20, 0x7632, R20 ;  /* 0x0000763214147816 */ /* 0x008fe20000000014 */
[----:B------:R-:W-:Y:S01]  /*117b0*/  IMAD.WIDE R26, R8, 0x2, R14 ;  /* 0x00000002081a7825 */ /* 0x000fe200078e020e */
[----:B------:R-:W-:Y:S01]  /*117c0*/  ISETP.GE.AND P2, PT, R9, UR7, PT ;  /* 0x0000000709007c0c */ /* 0x000fe2000bf46270 */
[----:B------:R-:W-:-:S02]  /*117d0*/  ULDC UR6, c[0x0][0x228] ;  /* 0x00008a0000067ab9 */ /* 0x000fc40000000800 */
[----:B------:R0:W-:Y:S04]  /*117e0*/  @P3 STG.E.U16 desc[UR10][R10.64], R20 ;  /* 0x000000140a003986 */ /* 0x0001e8000c10150a */
[----:B0-----:R-:W3:Y:S01]  /*117f0*/  LDL.LU R20, [R1+0x84c] ;  /* 0x00084c0001147983 */ /* 0x001ee20000300800 */
[----:B------:R-:W-:Y:S01]  /*11800*/  ISETP.GE.AND P0, PT, R0, UR7, PT ;  /* 0x0000000700007c0c */ /* 0x000fe2000bf06270 */
[C---:B------:R-:W-:Y:S02]  /*11810*/  VIADD R0, R8.reuse, UR4 ;  /* 0x0000000408007c36 */ /* 0x040fe40008000000 */
[----:B-1----:R0:W-:Y:S01]  /*11820*/  @P4 STG.E.U16 desc[UR10][R26.64], R4 ;  /* 0x000000041a004986 */ /* 0x0021e2000c10150a */
[----:B------:R-:W-:-:S04]  /*11830*/  IMAD.WIDE R8, R8, 0x2, R24 ;  /* 0x0000000208087825 */ /* 0x000fc800078e0218 */
[----:B------:R-:W-:Y:S01]  /*11840*/  IMAD.WIDE R10, R0, 0x2, R2 ;  /* 0x00000002000a7825 */ /* 0x000fe200078e0202 */
[----:B0-----:R-:W-:-:S05]  /*11850*/  PRMT R4, R4, 0x7632, R4 ;  /* 0x0000763204047816 */ /* 0x001fca0000000004 */
[----:B------:R0:W-:Y:S04]  /*11860*/  @P5 STG.E.U16 desc[UR10][R8.64], R4 ;  /* 0x0000000408005986 */ /* 0x0001e8000c10150a */
[----:B--2---:R1:W-:Y:S01]  /*11870*/  @P6 STG.E.U16 desc[UR10][R10.64], R29 ;  /* 0x0000001d0a006986 */ /* 0x0043e2000c10150a */
[----:B0-----:R-:W-:-:S03]  /*11880*/  PRMT R4, R29, 0x7632, R4 ;  /* 0x000076321d047816 */ /* 0x001fc60000000004 */
[----:B-1----:R-:W2:Y:S01]  /*11890*/  LDL.LU R29, [R1+0xa8] ;  /* 0x0000a800011d7983 */ /* 0x002ea20000300800 */
[----:B------:R-:W-:Y:S01]  /*118a0*/  ISETP.LT.AND P3, PT, R28, UR5, !P1 ;  /* 0x000000051c007c0c */ /* 0x000fe2000cf61270 */
[----:B------:R-:W-:Y:S01]  /*118b0*/  ULDC UR5, c[0x0][0x228] ;  /* 0x00008a0000057ab9 */ /* 0x000fe20000000800 */
[----:B------:R-:W-:Y:S01]  /*118c0*/  ISETP.LT.AND P4, PT, R19, UR6, !P1 ;  /* 0x0000000613007c0c */ /* 0x000fe2000cf81270 */
[----:B------:R-:W-:Y:S01]  /*118d0*/  ULDC UR6, c[0x0][0x228] ;  /* 0x00008a0000067ab9 */ /* 0x000fe20000000800 */
[C---:B------:R-:W-:Y:S01]  /*118e0*/  IMAD.WIDE R8, R0.reuse, 0x2, R12 ;  /* 0x0000000200087825 */ /* 0x040fe200078e020c */
[----:B------:R-:W-:Y:S01]  /*118f0*/  ISETP.LT.AND P5, PT, R23, UR5, !P1 ;  /* 0x0000000517007c0c */ /* 0x000fe2000cfa1270 */
[----:B------:R-:W-:Y:S02]  /*11900*/  ULDC UR5, c[0x0][0x228] ;  /* 0x00008a0000057ab9 */ /* 0x000fe40000000800 */
[----:B------:R-:W-:-:S05]  /*11910*/  IMAD.WIDE R10, R0, 0x2, R14 ;  /* 0x00000002000a7825 */ /* 0x000fca00078e020e */
[----:B------:R0:W-:Y:S01]  /*11920*/  @P3 STG.E.U16 desc[UR10][R8.64], R4 ;  /* 0x0000000408003986 */ /* 0x0001e2000c10150a */
[----:B------:R-:W-:Y:S01]  /*11930*/  ISETP.LT.AND P3, PT, R28, UR5, !P2 ;  /* 0x000000051c007c0c */ /* 0x000fe2000d761270 */
[----:B------:R-:W-:Y:S01]  /*11940*/  VIADD R16, R18, 0x1d ;  /* 0x0000001d12107836 */ /* 0x000fe20000000000 */
[----:B------:R-:W-:Y:S01]  /*11950*/  ULDC UR5, c[0x0][0x228] ;  /* 0x00008a0000057ab9 */ /* 0x000fe20000000800 */
[C---:B0-----:R-:W-:Y:S02]  /*11960*/  VIADD R4, R0.reuse, UR4 ;  /* 0x0000000400047c36 */ /* 0x041fe40008000000 */
[----:B------:R-:W-:Y:S01]  /*11970*/  IMAD.WIDE R8, R0, 0x2, R24 ;  /* 0x0000000200087825 */ /* 0x000fe200078e0218 */
[----:B------:R-:W-:Y:S02]  /*11980*/  ISETP.GE.AND P1, PT, R16, UR7, PT ;  /* 0x0000000710007c0c */ /* 0x000fe4000bf26270 */
[----:B------:R-:W-:Y:S01]  /*11990*/  PRMT R16, R21, 0x7632, R16 ;  /* 0x0000763215107816 */ /* 0x000fe20000000010 */
[----:B------:R-:W-:Y:S01]  /*119a0*/  VIADD R0, R18, 0x1e ;  /* 0x0000001e12007836 */ /* 0x000fe20000000000 */
[----:B----4-:R0:W-:Y:S02]  /*119b0*/  @P4 STG.E.U16 desc[UR10][R10.64], R17 ;  /* 0x000000110a004986 */ /* 0x0101e4000c10150a */
[----:B0-----:R-:W-:-:S02]  /*119c0*/  PRMT R17, R17, 0x7632, R17 ;  /* 0x0000763211117816 */ /* 0x001fc40000000011 */
[----:B---3--:R-:W-:Y:S01]  /*119d0*/  ISETP.LT.AND P6, PT, R20, UR6, !P2 ;  /* 0x0000000614007c0c */ /* 0x008fe2000d7c1270 */
[----:B------:R-:W-:Y:S02]  /*119e0*/  ULDC UR6, c[0x0][0x228] ;  /* 0x00008a0000067ab9 */ /* 0x000fe40000000800 */
[----:B------:R-:W-:Y:S01]  /*119f0*/  ISETP.LT.AND P4, PT, R19, UR6, !P2 ;  /* 0x0000000613007c0c */ /* 0x000fe2000d781270 */
[----:B------:R-:W-:Y:S01]  /*11a00*/  IMAD.WIDE R10, R4, 0x2, R2 ;  /* 0x00000002040a7825 */ /* 0x000fe200078e0202 */
[----:B------:R0:W-:Y:S01]  /*11a10*/  @P5 STG.E.U16 desc[UR10][R8.64], R17 ;  /* 0x0000001108005986 */ /* 0x0001e2000c10150a */
[----:B------:R-:W-:-:S07]  /*11a20*/  ULDC UR6, c[0x0][0x228] ;  /* 0x00008a0000067ab9 */ /* 0x000fce0000000800 */
[----:B------:R1:W-:Y:S01]  /*11a30*/  @P6 STG.E.U16 desc[UR10][R10.64], R21 ;  /* 0x000000150a006986 */ /* 0x0003e2000c10150a */
[----:B0-----:R-:W-:-:S04]  /*11a40*/  IMAD.WIDE R8, R4, 0x2, R12 ;  /* 0x0000000204087825 */ /* 0x001fc800078e020c */
[----:B-1----:R-:W-:Y:S01]  /*11a50*/  IMAD.WIDE R10, R4, 0x2, R14 ;  /* 0x00000002040a7825 */ /* 0x002fe200078e020e */
[----:B------:R-:W-:Y:S04]  /*11a60*/  @P3 STG.E.U16 desc[UR10][R8.64], R16 ;  /* 0x0000001008003986 */ /* 0x000fe8000c10150a */
[----:B------:R0:W-:Y:S01]  /*11a70*/  @P4 STG.E.U16 desc[UR10][R10.64], R5 ;  /* 0x000000050a004986 */ /* 0x0001e2000c10150a */
[----:B------:R-:W-:Y:S01]  /*11a80*/  ISETP.LT.AND P5, PT, R23, UR5, !P2 ;  /* 0x0000000517007c0c */ /* 0x000fe2000d7a1270 */
[----:B------:R-:W-:Y:S01]  /*11a90*/  ULDC UR5, c[0x0][0x228] ;  /* 0x00008a0000057ab9 */ /* 0x000fe20000000800 */
[----:B------:R-:W-:Y:S01]  /*11aa0*/  ISETP.LT.AND P6, PT, R20, UR6, !P0 ;  /* 0x0000000614007c0c */ /* 0x000fe2000c7c1270 */
[----:B------:R-:W-:Y:S01]  /*11ab0*/  ULDC UR6, c[0x0][0x228] ;  /* 0x00008a0000067ab9 */ /* 0x000fe20000000800 */
[----:B0-----:R-:W-:-:S02]  /*11ac0*/  VIADD R10, R18, 0x1f ;  /* 0x0000001f120a7836 */ /* 0x001fc40000000000 */
[----:B------:R-:W3:Y:S01]  /*11ad0*/  LDL.LU R18, [R1+0x868] ;  /* 0x0008680001127983 */ /* 0x000ee20000300800 */
[----:B------:R-:W-:Y:S01]  /*11ae0*/  ISETP.GE.AND P2, PT, R0, UR7, PT ;  /* 0x0000000700007c0c */ /* 0x000fe2000bf46270 */
[C---:B------:R-:W-:Y:S01]  /*11af0*/  VIADD R0, R4.reuse, UR4 ;  /* 0x0000000404007c36 */ /* 0x040fe20008000000 */
[----:B------:R-:W-:Y:S01]  /*11b00*/  PRMT R11, R5, 0x7632, R11 ;  /* 0x00007632050b7816 */ /* 0x000fe2000000000b */
[----:B------:R-:W-:-:S04]  /*11b10*/  IMAD.WIDE R4, R4, 0x2, R24 ;  /* 0x0000000204047825 */ /* 0x000fc800078e0218 */
[----:B------:R-:W-:Y:S01]  /*11b20*/  IMAD.WIDE R8, R0, 0x2, R2 ;  /* 0x0000000200087825 */ /* 0x000fe200078e0202 */
[----:B------:R-:W-:Y:S01]  /*11b30*/  @P5 STG.E.U16 desc[UR10][R4.64], R11 ;  /* 0x0000000b04005986 */ /* 0x000fe2000c10150a */
[----:B--2---:R-:W-:-:S03]  /*11b40*/  PRMT R16, R29, 0x7632, R16 ;  /* 0x000076321d107816 */ /* 0x004fc60000000010 */
[----:B------:R0:W-:Y:S04]  /*11b50*/  @P6 STG.E.U16 desc[UR10][R8.64], R29 ;  /* 0x0000001d08006986 */ /* 0x0001e8000c10150a */
[----:B0-----:R-:W2:Y:S01]  /*11b60*/  LDL.LU R29, [R1+0xac] ;  /* 0x0000ac00011d7983 */ /* 0x001ea20000300800 */
[----:B------:R-:W-:Y:S01]  /*11b70*/  ISETP.LT.AND P3, PT, R28, UR5, !P0 ;  /* 0x000000051c007c0c */ /* 0x000fe2000c761270 */
[----:B------:R-:W-:Y:S01]  /*11b80*/  ULDC UR5, c[0x0][0x228] ;  /* 0x00008a0000057ab9 */ /* 0x000fe20000000800 */
[----:B------:R-:W-:Y:S01]  /*11b90*/  ISETP.LT.AND P4, PT, R19, UR6, !P0 ;  /* 0x0000000613007c0c */ /* 0x000fe2000c781270 */
[----:B------:R-:W-:Y:S01]  /*11ba0*/  ULDC UR6, c[0x0][0x228] ;  /* 0x00008a0000067ab9 */ /* 0x000fe20000000800 */
[----:B------:R-:W-:Y:S01]  /*11bb0*/  IMAD.WIDE R4, R0, 0x2, R12 ;  /* 0x0000000200047825 */ /* 0x000fe200078e020c */
[----:B------:R-:W-:Y:S01]  /*11bc0*/  ISETP.LT.AND P5, PT, R23, UR5, !P0 ;  /* 0x0000000517007c0c */ /* 0x000fe2000c7a1270 */
[----:B------:R-:W-:Y:S01]  /*11bd0*/  ULDC UR5, c[0x0][0x228] ;  /* 0x00008a0000057ab9 */ /* 0x000fe20000000800 */
[----:B------:R-:W-:Y:S01]  /*11be0*/  ISETP.LT.AND P6, PT, R20, UR6, !P1 ;  /* 0x0000000614007c0c */ /* 0x000fe2000cfc1270 */
[----:B------:R-:W-:Y:S01]  /*11bf0*/  IMAD.WIDE R8, R0, 0x2, R14 ;  /* 0x0000000200087825 */ /* 0x000fe200078e020e */
[----:B------:R-:W-:Y:S01]  /*11c00*/  ISETP.GE.AND P0, PT, R10, UR7, PT ;  /* 0x000000070a007c0c */ /* 0x000fe2000bf06270 */
[----:B------:R-:W-:Y:S01]  /*11c10*/  ULDC UR6, c[0x0][0x228] ;  /* 0x00008a0000067ab9 */ /* 0x000fe20000000800 */
[----:B------:R-:W-:-:S02]  /*11c20*/  ULDC UR7, c[0x0][0x228] ;  /* 0x00008a0000077ab9 */ /* 0x000fc40000000800 */
[----:B------:R0:W-:Y:S01]  /*11c30*/  @P3 STG.E.U16 desc[UR10][R4.64], R16 ;  /* 0x0000001004003986 */ /* 0x0001e2000c10150a */
[----:B------:R-:W-:Y:S01]  /*11c40*/  ISETP.LT.AND P3, PT, R28, UR5, !P1 ;  /* 0x000000051c007c0c */ /* 0x000fe2000cf61270 */
[----:B------:R-:W-:Y:S01]  /*11c50*/  ULDC UR5, c[0x0][0x228] ;  /* 0x00008a0000057ab9 */ /* 0x000fe20000000800 */
[----:B0-----:R-:W-:-:S04]  /*11c60*/  VIADD R4, R0, UR4 ;  /* 0x0000000400047c36 */ /* 0x001fc80008000000 */
[----:B------:R-:W-:-:S04]  /*11c70*/  IMAD.WIDE R10, R4, 0x2, R2 ;  /* 0x00000002040a7825 */ /* 0x000fc800078e0202 */
[----:B------:R-:W-:Y:S01]  /*11c80*/  VIADD R17, R4, UR4 ;  /* 0x0000000404117c36 */ /* 0x000fe20008000000 */
[----:B---3--:R0:W-:Y:S01]  /*11c90*/  @P4 STG.E.U16 desc[UR10][R8.64], R18 ;  /* 0x0000001208004986 */ /* 0x0081e2000c10150a */
[----:B------:R-:W-:Y:S02]  /*11ca0*/  PRMT R5, R18, 0x7632, R5 ;  /* 0x0000763212057816 */ /* 0x000fe40000000005 */
[----:B------:R-:W-:Y:S01]  /*11cb0*/  ISETP.LT.AND P4, PT, R19, UR6, !P1 ;  /* 0x0000000613007c0c */ /* 0x000fe2000cf81270 */
[----:B------:R-:W-:Y:S01]  /*11cc0*/  ULDC UR6, c[0x0][0x228] ;  /* 0x00008a0000067ab9 */ /* 0x000fe20000000800 */
[----:B------:R-:W-:Y:S01]  /*11cd0*/  ISETP.LT.AND P1, PT, R23, UR5, !P1 ;  /* 0x0000000517007c0c */ /* 0x000fe2000cf21270 */
[----:B------:R-:W-:Y:S01]  /*11ce0*/  ULDC UR5, c[0x0][0x228] ;  /* 0x00008a0000057ab9 */ /* 0x000fe20000000800 */
[----:B0-----:R-:W-:Y:S01]  /*11cf0*/  IMAD.WIDE R8, R0, 0x2, R24 ;  /* 0x0000000200087825 */ /* 0x001fe200078e0218 */
[----:B------:R-:W-:-:S04]  /*11d00*/  PRMT R0, R22, 0x7632, R0 ;  /* 0x0000763216007816 */ /* 0x000fc80000000000 */
[----:B------:R0:W-:Y:S04]  /*11d10*/  @P5 STG.E.U16 desc[UR10][R8.64], R5 ;  /* 0x0000000508005986 */ /* 0x0001e8000c10150a */
[----:B------:R1:W-:Y:S01]  /*11d20*/  @P6 STG.E.U16 desc[UR10][R10.64], R22 ;  /* 0x000000160a006986 */ /* 0x0003e2000c10150a */
[----:B------:R-:W-:Y:S01]  /*11d30*/  ISETP.LT.AND P6, PT, R20, UR6, !P2 ;  /* 0x0000000614007c0c */ /* 0x000fe2000d7c1270 */
[----:B------:R-:W-:Y:S01]  /*11d40*/  ULDC UR6, c[0x0][0x228] ;  /* 0x00008a0000067ab9 */ /* 0x000fe20000000800 */
[----:B0-----:R-:W-:Y:S01]  /*11d50*/  IMAD.WIDE R8, R4, 0x2, R12 ;  /* 0x0000000204087825 */ /* 0x001fe200078e020c */
[----:B------:R-:W-:-:S03]  /*11d60*/  ISETP.LT.AND P5, PT, R20, UR7, !P0 ;  /* 0x0000000714007c0c */ /* 0x000fc6000c7a1270 */
[C---:B-1----:R-:W-:Y:S01]  /*11d70*/  IMAD.WIDE R10, R4.reuse, 0x2, R14 ;  /* 0x00000002040a7825 */ /* 0x042fe200078e020e */
[----:B------:R0:W-:Y:S03]  /*11d80*/  @P3 STG.E.U16 desc[UR10][R8.64], R0 ;  /* 0x0000000008003986 */ /* 0x0001e6000c10150a */
[----:B------:R-:W-:Y:S01]  /*11d90*/  IMAD.WIDE R4, R4, 0x2, R24 ;  /* 0x0000000204047825 */ /* 0x000fe200078e0218 */
[----:B------:R-:W-:Y:S03]  /*11da0*/  @P4 STG.E.U16 desc[UR10][R10.64], R6 ;  /* 0x000000060a004986 */ /* 0x000fe6000c10150a */
[----:B------:R-:W-:Y:S01]  /*11db0*/  IMAD.WIDE R20, R17, 0x2, R2 ;  /* 0x0000000211147825 */ /* 0x000fe200078e0202 */
[----:B------:R-:W-:Y:S01]  /*11dc0*/  ISETP.LT.AND P3, PT, R28, UR5, !P2 ;  /* 0x000000051c007c0c */ /* 0x000fe2000d761270 */
[----:B------:R-:W-:Y:S01]  /*11dd0*/  ULDC UR5, c[0x0][0x228] ;  /* 0x00008a0000057ab9 */ /* 0x000fe20000000800 */
[----:B0-----:R-:W-:-:S02]  /*11de0*/  PRMT R9, R6, 0x7632, R9 ;  /* 0x0000763206097816 */ /* 0x001fc40000000009 */
[----:B------:R-:W-:Y:S01]  /*11df0*/  ISETP.LT.AND P4, PT, R28, UR6, !P0 ;  /* 0x000000061c007c0c */ /* 0x000fe2000c781270 */
[----:B------:R-:W-:Y:S02]  /*11e00*/  ULDC UR6, c[0x0][0x228] ;  /* 0x00008a0000067ab9 */ /* 0x000fe40000000800 */
[----:B------:R0:W-:Y:S01]  /*11e10*/  @P1 STG.E.U16 desc[UR10][R4.64], R9 ;  /* 0x0000000904001986 */ /* 0x0001e2000c10150a */
[C---:B------:R-:W-:Y:S01]  /*11e20*/  ISETP.LT.AND P1, PT, R19.reuse, UR6, !P0 ;  /* 0x0000000613007c0c */ /* 0x040fe2000c721270 */
[----:B------:R-:W-:Y:S02]  /*11e30*/  ULDC UR6, c[0x0][0x228] ;  /* 0x00008a0000067ab9 */ /* 0x000fe40000000800 */
[----:B--2---:R1:W-:Y:S01]  /*11e40*/  @P6 STG.E.U16 desc[UR10][R20.64], R29 ;  /* 0x0000001d14006986 */ /* 0x0043e2000c10150a */
[----:B------:R-:W-:Y:S01]  /*11e50*/  ISETP.LT.AND P6, PT, R19, UR5, !P2 ;  /* 0x0000000513007c0c */ /* 0x000fe2000d7c1270 */
[----:B------:R-:W-:Y:S01]  /*11e60*/  ULDC UR5, c[0x0][0x228] ;  /* 0x00008a0000057ab9 */ /* 0x000fe20000000800 */
[C---:B------:R-:W-:Y:S01]  /*11e70*/  ISETP.LT.AND P0, PT, R23.reuse, UR6, !P0 ;  /* 0x0000000617007c0c */ /* 0x040fe2000c701270 */
[----:B------:R-:W2:Y:S01]  /*11e80*/  LDL.LU R19, [R1+0x864] ;  /* 0x0008640001137983 */ /* 0x000ea20000300800 */
[----:B------:R-:W-:-:S03]  /*11e90*/  ISETP.LT.AND P2, PT, R23, UR5, !P2 ;  /* 0x0000000517007c0c */ /* 0x000fc6000d741270 */
[----:B------:R-:W3:Y:S01]  /*11ea0*/  LDL.LU R23, [R1+0x860] ;  /* 0x0008600001177983 */ /* 0x000ee20000300800 */
[----:B------:R-:W-:Y:S01]  /*11eb0*/  VIADD R27, R17, UR4 ;  /* 0x00000004111b7c36 */ /* 0x000fe20008000000 */
[----:B------:R-:W-:Y:S01]  /*11ec0*/  PRMT R0, R29, 0x7632, R0 ;  /* 0x000076321d007816 */ /* 0x000fe20000000000 */
[----:B0-----:R-:W-:-:S04]  /*11ed0*/  IMAD.WIDE R4, R17, 0x2, R12 ;  /* 0x0000000211047825 */ /* 0x001fc800078e020c */
[C---:B------:R-:W-:Y:S01]  /*11ee0*/  IMAD.WIDE R8, R17.reuse, 0x2, R14 ;  /* 0x0000000211087825 */ /* 0x040fe200078e020e */
[----:B------:R1:W-:Y:S03]  /*11ef0*/  @P3 STG.E.U16 desc[UR10][R4.64], R0 ;  /* 0x0000000004003986 */ /* 0x0003e6000c10150a */
[----:B------:R-:W-:-:S04]  /*11f00*/  IMAD.WIDE R10, R17, 0x2, R24 ;  /* 0x00000002110a7825 */ /* 0x000fc800078e0218 */
[----:B------:R-:W-:-:S04]  /*11f10*/  IMAD.WIDE R2, R27, 0x2, R2 ;  /* 0x000000021b027825 */ /* 0x000fc800078e0202 */
[----:B------:R-:W-:-:S04]  /*11f20*/  IMAD.WIDE R12, R27, 0x2, R12 ;  /* 0x000000021b0c7825 */ /* 0x000fc800078e020c */
[----:B------:R-:W-:-:S04]  /*11f30*/  IMAD.WIDE R14, R27, 0x2, R14 ;  /* 0x000000021b0e7825 */ /* 0x000fc800078e020e */
[----:B------:R-:W-:Y:S01]  /*11f40*/  IMAD.WIDE R24, R27, 0x2, R24 ;  /* 0x000000021b187825 */ /* 0x000fe200078e0218 */
[----:B--2---:R-:W-:Y:S01]  /*11f50*/  PRMT R6, R19, 0x7632, R6 ;  /* 0x0000763213067816 */ /* 0x004fe20000000006 */
[----:B------:R1:W-:Y:S01]  /*11f60*/  @P6 STG.E.U16 desc[UR10][R8.64], R19 ;  /* 0x0000001308006986 */ /* 0x0003e2000c10150a */
[----:B---3--:R-:W-:-:S03]  /*11f70*/  PRMT R16, R23, 0x7632, R16 ;  /* 0x0000763217107816 */ /* 0x008fc60000000010 */
[----:B------:R1:W-:Y:S04]  /*11f80*/  @P2 STG.E.U16 desc[UR10][R10.64], R6 ;  /* 0x000000060a002986 */ /* 0x0003e8000c10150a */
[----:B------:R1:W-:Y:S04]  /*11f90*/  @P5 STG.E.U16 desc[UR10][R2.64], R23 ;  /* 0x0000001702005986 */ /* 0x0003e8000c10150a */
[----:B------:R1:W-:Y:S04]  /*11fa0*/  @P4 STG.E.U16 desc[UR10][R12.64], R16 ;  /* 0x000000100c004986 */ /* 0x0003e8000c10150a */
[----:B------:R1:W-:Y:S01]  /*11fb0*/  @P1 STG.E.U16 desc[UR10][R14.64], R7 ;  /* 0x000000070e001986 */ /* 0x0003e2000c10150a */
[----:B------:R-:W-:Y:S05]  /*11fc0*/  @!P0 EXIT ;  /* 0x000000000000894d */ /* 0x000fea0003800000 */
[----:B-1----:R-:W-:-:S05]  /*11fd0*/  PRMT R12, R7, 0x7632, R12 ;  /* 0x00007632070c7816 */ /* 0x002fca000000000c */
[----:B------:R-:W-:Y:S01]  /*11fe0*/  STG.E.U16 desc[UR10][R24.64], R12 ;  /* 0x0000000c18007986 */ /* 0x000fe2000c10150a */
[----:B------:R-:W-:Y:S05]  /*11ff0*/  EXIT ;  /* 0x000000000000794d */ /* 0x000fea0003800000 */
.L_x_2:
[----:B------:R-:W-:-:S00]  /*12000*/  BRA `(.L_x_2) ;  /* 0xfffffffc00fc7947 */ /* 0x000fc0000383ffff */
[----:B------:R-:W-:-:S00]  /*12010*/  NOP ;  /* 0x0000000000007918 */ /* 0x000fc00000000000 */
        /* <DEDUP_REMOVED lines=14> */
.L_x_3:


//--------------------- .nv.shared.matmul_kernel  --------------------------
	.section	.nv.shared.matmul_kernel,"aw",@nobits
	.sectionflags	@""
	.align	16
	.zero		1024


//--------------------- .nv.shared.reserved.0     --------------------------
	.section	.nv.shared.reserved.0,"aw",@nobits
	.weak		__nv_reservedSMEM_offset_0_alias
	.size		__nv_reservedSMEM_offset_0_alias, 0, 0
	.other		__nv_reservedSMEM_offset_0_alias,@"STO_CUDA_RESERVED_SHARED STV_DEFAULT"
__nv_reservedSMEM_offset_0_alias:
	.zero		0


//--------------------- .nv.constant0.matmul_kernel --------------------------
	.section	.nv.constant0.matmul_kernel,"a",@progbits
	.sectionflags	@""
	.align	4
.nv.constant0.matmul_kernel:
	.zero		608


//--------------------- SYMBOLS --------------------------

	.type		.nv.reservedSmem.offset0,@object
	.size		.nv.reservedSmem.offset0,0x4
